def attn_fwd(
    Q,
    K,
    V,
    Out,
    Lse,
    sm_scale,
    stride_qz,
    stride_qh,
    stride_qm,
    stride_qk,
    stride_kz,
    stride_kh,
    stride_kn,
    stride_kk,
    stride_vz,
    stride_vh,
    stride_vn,
    stride_vk,
    stride_oz,
    stride_oh,
    stride_om,
    stride_ok,
    seqlen_q,
    seqlen_k,
    BLOCK_M: tl.constexpr,
    BLOCK_N: tl.constexpr,
    HEAD_DIM: tl.constexpr,
    CAUSAL: tl.constexpr,
):
    start_m = tl.program_id(0)
    off_hz = tl.program_id(1)
    q_off = off_hz * stride_qh
    k_off = off_hz * stride_kh
    v_off = off_hz * stride_vh
    offs_m = start_m * BLOCK_M + tl.arange(0, BLOCK_M)
    offs_d = tl.arange(0, HEAD_DIM)
    offs_n = tl.arange(0, BLOCK_N)
    q_ptrs = Q + q_off + offs_m[:, None] * stride_qm + offs_d[None, :] * stride_qk
    k_ptrs = K + k_off + offs_d[:, None] * stride_kk + offs_n[None, :] * stride_kn
    v_ptrs = V + v_off + offs_n[:, None] * stride_vn + offs_d[None, :] * stride_vk
    m_i = tl.full([BLOCK_M], float("-inf"), dtype=tl.float32)
    l_i = tl.zeros([BLOCK_M], dtype=tl.float32) + 1.0
    acc = tl.zeros([BLOCK_M, HEAD_DIM], dtype=tl.float32)
    q = tl.load(q_ptrs)
    acc, l_i, m_i = _attn_fwd_inner(
        acc,
        l_i,
        m_i,
        q,
        k_ptrs,
        v_ptrs,
        sm_scale,
        stride_kn,
        stride_vn,
        start_m,
        seqlen_k,
        BLOCK_M,
        BLOCK_N,
        HEAD_DIM,
        CAUSAL,
    )
    acc = acc / l_i[:, None]
    lse = m_i + tl.math.log2(l_i) / 1.4426950408889634
    o_ptrs = (
        Out
        + off_hz * stride_oh
        + offs_m[:, None] * stride_om
        + offs_d[None, :] * stride_ok
    )
    tl.store(o_ptrs, acc.to(Out.dtype.element_ty))
    tl.store(Lse + off_hz * seqlen_q + offs_m, lse)

# config = {"BLOCK_M": 128, "BLOCK_N": 16, "HEAD_DIM": 512, "arch": "sm_90", "causal": true, "dtype": "fp16", "num_stages": 4, "num_warps": 8}
# arch = sm_90


// ===== COMPILED SASS (sm_90a) =====

	.target	sm_90a

	.elftype	@"ET_EXEC"


//--------------------- .note.nv.tkinfo           --------------------------
	.section	.note.nv.tkinfo,"",@"SHT_NOTE"
	.sectionflags	@"SHF_NOTE_NV_TKINFO"
	.tkinfo
        /*0018*/ 	.word	0x00000002
        /*0030*/ 	.string	""
        /*0030*/ 	.string	"ptxas"
        /*0030*/ 	.string	"Cuda compilation tools, release 13.0, V13.0.88"
        /*0030*/ 	.string	"Build cuda_13.0.r13.0/compiler.36424714_0"
        /*0030*/ 	.string	"-v  -suppress-debug-info  -lineinfo  -arch sm_90a "



//--------------------- .note.nv.cuinfo           --------------------------
	.section	.note.nv.cuinfo,"",@"SHT_NOTE"
	.sectionflags	@"SHF_NOTE_NV_CUINFO"
        /*0018*/ 	.short	0x0002
        /*001a*/ 	.short	0x005a
        /*001c*/ 	.short	0x0082
	.zero		2


//--------------------- .nv.info                  --------------------------
	.section	.nv.info,"",@"SHT_CUDA_INFO"
	.align	4


	//----- nvinfo : EIATTR_REGCOUNT
	.align		4
        /*0000*/ 	.byte	0x04, 0x2f
        /*0002*/ 	.short	(.L_2 - .L_1)
	.align		4
.L_1:
        /*0004*/ 	.word	index@(attn_fwd)
        /*0008*/ 	.word	0x000000ff


	//----- nvinfo : EIATTR_FRAME_SIZE
	.align		4
.L_2:
        /*000c*/ 	.byte	0x04, 0x11
        /*000e*/ 	.short	(.L_4 - .L_3)
	.align		4
.L_3:
        /*0010*/ 	.word	index@(attn_fwd)
        /*0014*/ 	.word	0x000005e8


	//----- nvinfo : EIATTR_MIN_STACK_SIZE
	.align		4
.L_4:
        /*0018*/ 	.byte	0x04, 0x12
        /*001a*/ 	.short	(.L_6 - .L_5)
	.align		4
.L_5:
        /*001c*/ 	.word	index@(attn_fwd)
        /*0020*/ 	.word	0x000005e8
.L_6:


//--------------------- .nv.compat                --------------------------
	.section	.nv.compat,"",@"SHT_CUDA_COMPAT_INFO"
	.align	4
        /*0000*/ 	.byte	0x02, 0x09, 0x01, 0x00, 0x02, 0x02, 0x04, 0x00, 0x02, 0x05, 0x05, 0x00, 0x03, 0x07, 0x01, 0x01
        /*0010*/ 	.byte	0x02, 0x03, 0x00, 0x00, 0x02, 0x06, 0x01, 0x00, 0x04, 0x0b, 0x08, 0x00, 0x00, 0x00, 0x00, 0x00
        /*0020*/ 	.byte	0x00, 0x00, 0x00, 0x00


//--------------------- .nv.info.attn_fwd         --------------------------
	.section	.nv.info.attn_fwd,"",@"SHT_CUDA_INFO"
	.sectionflags	@""
	.align	4


	//----- nvinfo : EIATTR_CUDA_API_VERSION
	.align		4
        /*0000*/ 	.byte	0x04, 0x37
        /*0002*/ 	.short	(.L_8 - .L_7)
.L_7:
        /*0004*/ 	.word	0x00000082


	//----- nvinfo : EIATTR_KPARAM_INFO
	.align		4
.L_8:
        /*0008*/ 	.byte	0x04, 0x17
        /*000a*/ 	.short	(.L_10 - .L_9)
.L_9:
        /*000c*/ 	.word	0x00000000
        /*0010*/ 	.short	0x0019
        /*0012*/ 	.short	0x0080
        /*0014*/ 	.byte	0x00, 0xf4, 0x21, 0x00


	//----- nvinfo : EIATTR_KPARAM_INFO
	.align		4
.L_10:
        /*0018*/ 	.byte	0x04, 0x17
        /*001a*/ 	.short	(.L_12 - .L_11)
.L_11:
        /*001c*/ 	.word	0x00000000
        /*0020*/ 	.short	0x0018
        /*0022*/ 	.short	0x0078
        /*0024*/ 	.byte	0x00, 0xf4, 0x21, 0x00


	//----- nvinfo : EIATTR_KPARAM_INFO
	.align		4
.L_12:
        /*0028*/ 	.byte	0x04, 0x17
        /*002a*/ 	.short	(.L_14 - .L_13)
.L_13:
        /*002c*/ 	.word	0x00000000
        /*0030*/ 	.short	0x0017
        /*0032*/ 	.short	0x0070
        /*0034*/ 	.byte	0x00, 0xf0, 0x11, 0x00


	//----- nvinfo : EIATTR_KPARAM_INFO
	.align		4
.L_14:
        /*0038*/ 	.byte	0x04, 0x17
        /*003a*/ 	.short	(.L_16 - .L_15)
.L_15:
        /*003c*/ 	.word	0x00000000
        /*0040*/ 	.short	0x0016
        /*0042*/ 	.short	0x006c
        /*0044*/ 	.byte	0x00, 0xf0, 0x11, 0x00


	//----- nvinfo : EIATTR_KPARAM_INFO
	.align		4
.L_16:
        /*0048*/ 	.byte	0x04, 0x17
        /*004a*/ 	.short	(.L_18 - .L_17)
.L_17:
        /*004c*/ 	.word	0x00000000
        /*0050*/ 	.short	0x0015
        /*0052*/ 	.short	0x0068
        /*0054*/ 	.byte	0x00, 0xf0, 0x11, 0x00


	//----- nvinfo : EIATTR_KPARAM_INFO
	.align		4
.L_18:
        /*0058*/ 	.byte	0x04, 0x17
        /*005a*/ 	.short	(.L_20 - .L_19)
.L_19:
        /*005c*/ 	.word	0x00000000
        /*0060*/ 	.short	0x0014
        /*0062*/ 	.short	0x0064
        /*0064*/ 	.byte	0x00, 0xf0, 0x11, 0x00


	//----- nvinfo : EIATTR_KPARAM_INFO
	.align		4
.L_20:
        /*0068*/ 	.byte	0x04, 0x17
        /*006a*/ 	.short	(.L_22 - .L_21)
.L_21:
        /*006c*/ 	.word	0x00000000
        /*0070*/ 	.short	0x0013
        /*0072*/ 	.short	0x0060
        /*0074*/ 	.byte	0x00, 0xf0, 0x11, 0x00


	//----- nvinfo : EIATTR_KPARAM_INFO
	.align		4
.L_22:
        /*0078*/ 	.byte	0x04, 0x17
        /*007a*/ 	.short	(.L_24 - .L_23)
.L_23:
        /*007c*/ 	.word	0x00000000
        /*0080*/ 	.short	0x0012
        /*0082*/ 	.short	0x005c
        /*0084*/ 	.byte	0x00, 0xf0, 0x11, 0x00


	//----- nvinfo : EIATTR_KPARAM_INFO
	.align		4
.L_24:
        /*0088*/ 	.byte	0x04, 0x17
        /*008a*/ 	.short	(.L_26 - .L_25)
.L_25:
        /*008c*/ 	.word	0x00000000
        /*0090*/ 	.short	0x0011
        /*0092*/ 	.short	0x0058
        /*0094*/ 	.byte	0x00, 0xf0, 0x11, 0x00


	//----- nvinfo : EIATTR_KPARAM_INFO
	.align		4
.L_26:
        /*0098*/ 	.byte	0x04, 0x17
        /*009a*/ 	.short	(.L_28 - .L_27)
.L_27:
        /*009c*/ 	.word	0x00000000
        /*00a0*/ 	.short	0x0010
        /*00a2*/ 	.short	0x0054
        /*00a4*/ 	.byte	0x00, 0xf0, 0x11, 0x00


	//----- nvinfo : EIATTR_KPARAM_INFO
	.align		4
.L_28:
        /*00a8*/ 	.byte	0x04, 0x17
        /*00aa*/ 	.short	(.L_30 - .L_29)
.L_29:
        /*00ac*/ 	.word	0x00000000
        /*00b0*/ 	.short	0x000f
        /*00b2*/ 	.short	0x0050
        /*00b4*/ 	.byte	0x00, 0xf0, 0x11, 0x00


	//----- nvinfo : EIATTR_KPARAM_INFO
	.align		4
.L_30:
        /*00b8*/ 	.byte	0x04, 0x17
        /*00ba*/ 	.short	(.L_32 - .L_31)
.L_31:
        /*00bc*/ 	.word	0x00000000
        /*00c0*/ 	.short	0x000e
        /*00c2*/ 	.short	0x004c
        /*00c4*/ 	.byte	0x00, 0xf0, 0x11, 0x00


	//----- nvinfo : EIATTR_KPARAM_INFO
	.align		4
.L_32:
        /*00c8*/ 	.byte	0x04, 0x17
        /*00ca*/ 	.short	(.L_34 - .L_33)
.L_33:
        /*00cc*/ 	.word	0x00000000
        /*00d0*/ 	.short	0x000d
        /*00d2*/ 	.short	0x0048
        /*00d4*/ 	.byte	0x00, 0xf0, 0x11, 0x00


	//----- nvinfo : EIATTR_KPARAM_INFO
	.align		4
.L_34:
        /*00d8*/ 	.byte	0x04, 0x17
        /*00da*/ 	.short	(.L_36 - .L_35)
.L_35:
        /*00dc*/ 	.word	0x00000000
        /*00e0*/ 	.short	0x000c
        /*00e2*/ 	.short	0x0044
        /*00e4*/ 	.byte	0x00, 0xf0, 0x11, 0x00


	//----- nvinfo : EIATTR_KPARAM_INFO
	.align		4
.L_36:
        /*00e8*/ 	.byte	0x04, 0x17
        /*00ea*/ 	.short	(.L_38 - .L_37)
.L_37:
        /*00ec*/ 	.word	0x00000000
        /*00f0*/ 	.short	0x000b
        /*00f2*/ 	.short	0x0040
        /*00f4*/ 	.byte	0x00, 0xf0, 0x11, 0x00


	//----- nvinfo : EIATTR_KPARAM_INFO
	.align		4
.L_38:
        /*00f8*/ 	.byte	0x04, 0x17
        /*00fa*/ 	.short	(.L_40 - .L_39)
.L_39:
        /*00fc*/ 	.word	0x00000000
        /*0100*/ 	.short	0x000a
        /*0102*/ 	.short	0x003c
        /*0104*/ 	.byte	0x00, 0xf0, 0x11, 0x00


	//----- nvinfo : EIATTR_KPARAM_INFO
	.align		4
.L_40:
        /*0108*/ 	.byte	0x04, 0x17
        /*010a*/ 	.short	(.L_42 - .L_41)
.L_41:
        /*010c*/ 	.word	0x00000000
        /*0110*/ 	.short	0x0009
        /*0112*/ 	.short	0x0038
        /*0114*/ 	.byte	0x00, 0xf0, 0x11, 0x00


	//----- nvinfo : EIATTR_KPARAM_INFO
	.align		4
.L_42:
        /*0118*/ 	.byte	0x04, 0x17
        /*011a*/ 	.short	(.L_44 - .L_43)
.L_43:
        /*011c*/ 	.word	0x00000000
        /*0120*/ 	.short	0x0008
        /*0122*/ 	.short	0x0034
        /*0124*/ 	.byte	0x00, 0xf0, 0x11, 0x00


	//----- nvinfo : EIATTR_KPARAM_INFO
	.align		4
.L_44:
        /*0128*/ 	.byte	0x04, 0x17
        /*012a*/ 	.short	(.L_46 - .L_45)
.L_45:
        /*012c*/ 	.word	0x00000000
        /*0130*/ 	.short	0x0007
        /*0132*/ 	.short	0x0030
        /*0134*/ 	.byte	0x00, 0xf0, 0x11, 0x00


	//----- nvinfo : EIATTR_KPARAM_INFO
	.align		4
.L_46:
        /*0138*/ 	.byte	0x04, 0x17
        /*013a*/ 	.short	(.L_48 - .L_47)
.L_47:
        /*013c*/ 	.word	0x00000000
        /*0140*/ 	.short	0x0006
        /*0142*/ 	.short	0x002c
        /*0144*/ 	.byte	0x00, 0xf0, 0x11, 0x00


	//----- nvinfo : EIATTR_KPARAM_INFO
	.align		4
.L_48:
        /*0148*/ 	.byte	0x04, 0x17
        /*014a*/ 	.short	(.L_50 - .L_49)
.L_49:
        /*014c*/ 	.word	0x00000000
        /*0150*/ 	.short	0x0005
        /*0152*/ 	.short	0x0028
        /*0154*/ 	.byte	0x00, 0xf0, 0x11, 0x00


	//----- nvinfo : EIATTR_KPARAM_INFO
	.align		4
.L_50:
        /*0158*/ 	.byte	0x04, 0x17
        /*015a*/ 	.short	(.L_52 - .L_51)
.L_51:
        /*015c*/ 	.word	0x00000000
        /*0160*/ 	.short	0x0004
        /*0162*/ 	.short	0x0020
        /*0164*/ 	.byte	0x00, 0xf4, 0x21, 0x00


	//----- nvinfo : EIATTR_KPARAM_INFO
	.align		4
.L_52:
        /*0168*/ 	.byte	0x04, 0x17
        /*016a*/ 	.short	(.L_54 - .L_53)
.L_53:
        /*016c*/ 	.word	0x00000000
        /*0170*/ 	.short	0x0003
        /*0172*/ 	.short	0x0018
        /*0174*/ 	.byte	0x00, 0xf4, 0x21, 0x00


	//----- nvinfo : EIATTR_KPARAM_INFO
	.align		4
.L_54:
        /*0178*/ 	.byte	0x04, 0x17
        /*017a*/ 	.short	(.L_56 - .L_55)
.L_55:
        /*017c*/ 	.word	0x00000000
        /*0180*/ 	.short	0x0002
        /*0182*/ 	.short	0x0010
        /*0184*/ 	.byte	0x00, 0xf4, 0x21, 0x00


	//----- nvinfo : EIATTR_KPARAM_INFO
	.align		4
.L_56:
        /*0188*/ 	.byte	0x04, 0x17
        /*018a*/ 	.short	(.L_58 - .L_57)
.L_57:
        /*018c*/ 	.word	0x00000000
        /*0190*/ 	.short	0x0001
        /*0192*/ 	.short	0x0008
        /*0194*/ 	.byte	0x00, 0xf4, 0x21, 0x00


	//----- nvinfo : EIATTR_KPARAM_INFO
	.align		4
.L_58:
        /*0198*/ 	.byte	0x04, 0x17
        /*019a*/ 	.short	(.L_60 - .L_59)
.L_59:
        /*019c*/ 	.word	0x00000000
        /*01a0*/ 	.short	0x0000
        /*01a2*/ 	.short	0x0000
        /*01a4*/ 	.byte	0x00, 0xf4, 0x21, 0x00


	//----- nvinfo : EIATTR_SPARSE_MMA_MASK
	.align		4
.L_60:
        /*01a8*/ 	.byte	0x03, 0x50
        /*01aa*/ 	.short	0x0000


	//----- nvinfo : EIATTR_MAXREG_COUNT
	.align		4
        /*01ac*/ 	.byte	0x03, 0x1b
        /*01ae*/ 	.short	0x00ff


	//----- nvinfo : EIATTR_NUM_BARRIERS
	.align		4
        /*01b0*/ 	.byte	0x02, 0x4c
        /*01b2*/ 	.byte	0x01
	.zero		1


	//----- nvinfo : EIATTR_ANNOTATIONS
	.align		4
        /*01b4*/ 	.byte	0x04, 0x55
        /*01b6*/ 	.short	(.L_62 - .L_61)


	//   ....[0]....
.L_61:
        /*01b8*/ 	.word	0x00000001
        /*01bc*/ 	.byte	0x30, 0x05, 0x00, 0x00, 0x01, 0x00, 0x00, 0x00, 0xa0, 0x05, 0x00, 0x00, 0x01, 0x00, 0x00, 0x00
        /* <DEDUP_REMOVED lines=416> */
        /*1bcc*/ 	.byte	0xb0, 0x3c, 0x01, 0x00, 0x01, 0x00, 0x00, 0x00, 0xd0, 0x94, 0x01, 0x00


	//----- nvinfo : EIATTR_MERCURY_ISA_VERSION
	.align		4
.L_62:
        /*1bd8*/ 	.byte	0x03, 0x5f
        /*1bda*/ 	.short	0x0101


	//----- nvinfo : EIATTR_COOP_GROUP_MASK_REGIDS
	.align		4
        /*1bdc*/ 	.byte	0x04, 0x29
        /*1bde*/ 	.short	(.L_64 - .L_63)


	//   ....[0]....
.L_63:
        /*1be0*/ 	.word	0xffffffff


	//   ....[1]....
        /*1be4*/ 	.word	0xffffffff


	//   ....[2]....
        /*1be8*/ 	.word	0xffffffff


	//   ....[3]....
        /*1bec*/ 	.word	0xffffffff


	//   ....[4]....
        /*1bf0*/ 	.word	0xffffffff


	//   ....[5]....
        /*1bf4*/ 	.word	0xffffffff


	//   ....[6]....
        /*1bf8*/ 	.word	0xffffffff


	//   ....[7]....
        /*1bfc*/ 	.word	0xffffffff


	//----- nvinfo : EIATTR_COOP_GROUP_INSTR_OFFSETS
	.align		4
.L_64:
        /*1c00*/ 	.byte	0x04, 0x28
        /*1c02*/ 	.short	(.L_66 - .L_65)


	//   ....[0]....
.L_65:
        /*1c04*/ 	.word	0x0000a910


	//   ....[1]....
        /*1c08*/ 	.word	0x0000aa00


	//   ....[2]....
        /*1c0c*/ 	.word	0x0000aa10


	//   ....[3]....
        /*1c10*/ 	.word	0x0000aa40


	//   ....[4]....
        /*1c14*/ 	.word	0x0000c7b0


	//   ....[5]....
        /*1c18*/ 	.word	0x0000c7c0


	//   ....[6]....
        /*1c1c*/ 	.word	0x0000c820


	//   ....[7]....
        /*1c20*/ 	.word	0x0000c830


	//----- nvinfo : EIATTR_EXIT_INSTR_OFFSETS
	.align		4
.L_66:
        /*1c24*/ 	.byte	0x04, 0x1c
        /*1c26*/ 	.short	(.L_68 - .L_67)


	//   ....[0]....
.L_67:
        /*1c28*/ 	.word	0x000194c0


	//   ....[1]....
        /*1c2c*/ 	.word	0x00019580


	//----- nvinfo : EIATTR_REQNTID
	.align		4
.L_68:
        /*1c30*/ 	.byte	0x04, 0x10
        /*1c32*/ 	.short	(.L_70 - .L_69)
.L_69:
        /*1c34*/ 	.word	0x00000100
        /*1c38*/ 	.word	0x00000001
        /*1c3c*/ 	.word	0x00000001


	//----- nvinfo : EIATTR_CBANK_PARAM_SIZE
	.align		4
.L_70:
        /*1c40*/ 	.byte	0x03, 0x19
        /*1c42*/ 	.short	0x0088


	//----- nvinfo : EIATTR_PARAM_CBANK
	.align		4
        /*1c44*/ 	.byte	0x04, 0x0a
        /*1c46*/ 	.short	(.L_72 - .L_71)
	.align		4
.L_71:
        /*1c48*/ 	.word	index@(.nv.constant0.attn_fwd)
        /*1c4c*/ 	.short	0x0210
        /*1c4e*/ 	.short	0x0088


	//----- nvinfo : EIATTR_SW_WAR
	.align		4
.L_72:
        /*1c50*/ 	.byte	0x04, 0x36
        /*1c52*/ 	.short	(.L_74 - .L_73)
.L_73:
        /*1c54*/ 	.word	0x00000008
.L_74:


//--------------------- .nv.callgraph             --------------------------
	.section	.nv.callgraph,"",@"SHT_CUDA_CALLGRAPH"
	.align	4
	.sectionentsize	8
	.align		4
        /*0000*/ 	.word	0x00000000
	.align		4
        /*0004*/ 	.word	0xffffffff
	.align		4
        /*0008*/ 	.word	0x00000000
	.align		4
        /*000c*/ 	.word	0xfffffffe
	.align		4
        /*0010*/ 	.word	0x00000000
	.align		4
        /*0014*/ 	.word	0xfffffffd
	.align		4
        /*0018*/ 	.word	0x00000000
	.align		4
        /*001c*/ 	.word	0xfffffffc


//--------------------- .nv.constant4             --------------------------
	.section	.nv.constant4,"a",@progbits
	.align	8
	.align		8
.nv.constant4:
        /*0000*/ 	.dword	_$_str


//--------------------- .text.attn_fwd            --------------------------
	.section	.text.attn_fwd,"ax",@progbits
	.align	128
        .global         attn_fwd
        .type           attn_fwd,@function
        .size           attn_fwd,(.L_x_3 - attn_fwd)
        .other          attn_fwd,@"STO_CUDA_ENTRY STV_DEFAULT"
attn_fwd:
.text.attn_fwd:
[----:B------:R-:W0:Y:S01]  /*0000*/  LDC R1, c[0x0][0x28] ;  /* 0x00000a00ff017b82 */ /* 0x000e220000000800 */
[----:B------:R-:W1:Y:S07]  /*0010*/  S2R R176, SR_TID.X ;  /* 0x0000000000b07919 */ /* 0x000e6e0000002100 */
[----:B------:R-:W2:Y:S01]  /*0020*/  LDC R64, c[0x0][0x248] ;  /* 0x00009200ff407b82 */ /* 0x000ea20000000800 */
[----:B------:R-:W-:Y:S01]  /*0030*/  ULDC.64 UR60, c[0x0][0x208] ;  /* 0x00008200003c7ab9 */ /* 0x000fe20000000a00 */
[----:B0-----:R-:W-:Y:S01]  /*0040*/  VIADD R1, R1, 0xfffffa18 ;  /* 0xfffffa1801017836 */ /* 0x001fe20000000000 */
[----:B------:R-:W0:Y:S05]  /*0050*/  S2R R6, SR_CTAID.Y ;  /* 0x0000000000067919 */ /* 0x000e2a0000002600 */
[----:B------:R-:W3:Y:S01]  /*0060*/  LDC.64 R22, c[0x0][0x210] ;  /* 0x00008400ff167b82 */ /* 0x000ee20000000a00 */
[----:B-1----:R-:W-:-:S04]  /*0070*/  SHF.R.U32.HI R0, RZ, 0x7, R176 ;  /* 0x00000007ff007819 */ /* 0x002fc800000116b0 */
[----:B------:R-:W-:Y:S02]  /*0080*/  SGXT.U32 R2, R0, 0x1 ;  /* 0x000000010002781a */ /* 0x000fe40000000000 */
[----:B------:R-:W1:Y:S03]  /*0090*/  S2R R0, SR_CTAID.X ;  /* 0x0000000000007919 */ /* 0x000e660000002500 */
[----:B--2---:R-:W-:Y:S02]  /*00a0*/  IMAD R5, R2, R64, RZ ;  /* 0x0000004002057224 */ /* 0x004fe400078e02ff */
[----:B------:R-:W0:Y:S02]  /*00b0*/  LDC.64 R2, c[0x0][0x240] ;  /* 0x00009000ff027b82 */ /* 0x000e240000000a00 */
[----:B------:R-:W-:-:S04]  /*00c0*/  IMAD R7, R64, 0x2, R5 ;  /* 0x0000000240077824 */ /* 0x000fc800078e0205 */
[----:B------:R-:W-:-:S04]  /*00d0*/  IMAD R172, R64, 0x2, R7 ;  /* 0x0000000240ac7824 */ /* 0x000fc800078e0207 */
[----:B------:R-:W-:-:S04]  /*00e0*/  IMAD R63, R64, 0x2, R172 ;  /* 0x00000002403f7824 */ /* 0x000fc800078e02ac */
[----:B------:R-:W-:-:S04]  /*00f0*/  IMAD R9, R64, 0x2, R63 ;  /* 0x0000000240097824 */ /* 0x000fc800078e023f */
[----:B------:R-:W-:-:S04]  /*0100*/  IMAD R11, R64, 0x2, R9 ;  /* 0x00000002400b7824 */ /* 0x000fc800078e0209 */
[----:B------:R-:W-:Y:S02]  /*0110*/  IMAD R171, R64, 0x2, R11 ;  /* 0x0000000240ab7824 */ /* 0x000fe400078e020b */
[----:B-1----:R-:W-:-:S03]  /*0120*/  IMAD.SHL.U32 R4, R0, 0x80, RZ ;  /* 0x0000008000047824 */ /* 0x002fc600078e00ff */
[----:B------:R-:W-:Y:S01]  /*0130*/  LEA R62, R64, R171, 0x1 ;  /* 0x000000ab403e7211 */ /* 0x000fe200078e08ff */
[----:B0-----:R-:W-:Y:S01]  /*0140*/  IMAD R0, R6, R2, RZ ;  /* 0x0000000206007224 */ /* 0x001fe200078e02ff */
[----:B------:R-:W-:-:S03]  /*0150*/  LOP3.LUT R4, R4, 0x7f, R176, 0xf8, !PT ;  /* 0x0000007f04047812 */ /* 0x000fc600078ef8b0 */
[----:B------:R-:W-:-:S04]  /*0160*/  IMAD.HI R74, R0, 0x2, RZ ;  /* 0x00000002004a7827 */ /* 0x000fc800078e02ff */
[----:B------:R-:W-:Y:S02]  /*0170*/  IMAD R2, R4, R3, RZ ;  /* 0x0000000304027224 */ /* 0x000fe400078e02ff */
[----:B------:R-:W-:Y:S02]  /*0180*/  IMAD.SHL.U32 R3, R0, 0x2, RZ ;  /* 0x0000000200037824 */ /* 0x000fe400078e00ff */
[C---:B------:R-:W-:Y:S02]  /*0190*/  IMAD.SHL.U32 R4, R2.reuse, 0x2, RZ ;  /* 0x0000000202047824 */ /* 0x040fe400078e00ff */
[----:B------:R-:W-:-:S03]  /*01a0*/  IMAD.HI R2, R2, 0x2, RZ ;  /* 0x0000000202027827 */ /* 0x000fc600078e02ff */
[----:B---3--:R-:W-:Y:S01]  /*01b0*/  IADD3 R3, P0, P1, R4, R22, R3 ;  /* 0x0000001604037210 */ /* 0x008fe2000791e003 */
[----:B------:R-:W-:-:S03]  /*01c0*/  IMAD R13, R64, 0x2, R62 ;  /* 0x00000002400d7824 */ /* 0x000fc600078e023e */
[----:B------:R-:W-:Y:S01]  /*01d0*/  IADD3.X R74, R2, R23, R74, P0, P1 ;  /* 0x00000017024a7210 */ /* 0x000fe200007e244a */
[C---:B------:R-:W-:Y:S01]  /*01e0*/  IMAD R15, R64.reuse, 0x2, R13 ;  /* 0x00000002400f7824 */ /* 0x040fe200078e020d */
[-C--:B------:R-:W-:Y:S02]  /*01f0*/  LEA R124, P0, R5, R3.reuse, 0x1 ;  /* 0x00000003057c7211 */ /* 0x080fe400078008ff */
[-C--:B------:R-:W-:Y:S01]  /*0200*/  LEA R4, P1, R7, R3.reuse, 0x1 ;  /* 0x0000000307047211 */ /* 0x080fe200078208ff */
[C---:B------:R-:W-:Y:S01]  /*0210*/  IMAD R170, R64.reuse, 0x2, R15 ;  /* 0x0000000240aa7824 */ /* 0x040fe200078e020f */
[-C--:B------:R-:W-:Y:S02]  /*0220*/  LEA.HI.X.SX32 R125, R5, R74.reuse, 0x1, P0 ;  /* 0x0000004a057d7211 */ /* 0x080fe400000f0eff */
[-C--:B------:R-:W-:Y:S01]  /*0230*/  LEA.HI.X.SX32 R5, R7, R74.reuse, 0x1, P1 ;  /* 0x0000004a07057211 */ /* 0x080fe200008f0eff */
[C---:B------:R-:W-:Y:S01]  /*0240*/  IMAD R61, R64.reuse, 0x2, R170 ;  /* 0x00000002403d7824 */ /* 0x040fe200078e02aa */
[CC--:B------:R-:W-:Y:S01]  /*0250*/  LEA R212, P0, R9.reuse, R3.reuse, 0x1 ;  /* 0x0000000309d47211 */ /* 0x0c0fe200078008ff */
[----:B------:R-:W2:Y:S02]  /*0260*/  LDG.E.U16 R124, desc[UR60][R124.64] ;  /* 0x0000003c7c7c7981 */ /* 0x000ea4000c1e1500 */
[C---:B------:R-:W-:Y:S01]  /*0270*/  IMAD R17, R64.reuse, 0x2, R61 ;  /* 0x0000000240117824 */ /* 0x040fe200078e023d */
[-C--:B------:R-:W-:Y:S01]  /*0280*/  LEA.HI.X.SX32 R213, R9, R74.reuse, 0x1, P0 ;  /* 0x0000004a09d57211 */ /* 0x080fe200000f0eff */
[----:B------:R0:W3:Y:S01]  /*0290*/  LDG.E.U16 R14, desc[UR60][R4.64] ;  /* 0x0000003c040e7981 */ /* 0x0000e2000c1e1500 */
[-C--:B------:R-:W-:Y:S01]  /*02a0*/  LEA R6, P0, R11, R3.reuse, 0x1 ;  /* 0x000000030b067211 */ /* 0x080fe200078008ff */
[C---:B------:R-:W-:Y:S01]  /*02b0*/  IMAD R19, R64.reuse, 0x2, R17 ;  /* 0x0000000240137824 */ /* 0x040fe200078e0211 */
[----:B------:R-:W-:Y:S01]  /*02c0*/  LEA R8, P1, R13, R3, 0x1 ;  /* 0x000000030d087211 */ /* 0x000fe200078208ff */
[----:B------:R-:W4:Y:S01]  /*02d0*/  LDG.E.U16 R212, desc[UR60][R212.64] ;  /* 0x0000003cd4d47981 */ /* 0x000f22000c1e1500 */
[----:B------:R-:W-:Y:S01]  /*02e0*/  LEA.HI.X.SX32 R7, R11, R74, 0x1, P0 ;  /* 0x0000004a0b077211 */ /* 0x000fe200000f0eff */
[----:B------:R-:W-:-:S04]  /*02f0*/  IMAD R169, R64, 0x2, R19 ;  /* 0x0000000240a97824 */ /* 0x000fc800078e0213 */
[----:B------:R1:W5:Y:S01]  /*0300*/  LDG.E.U16 R2, desc[UR60][R6.64] ;  /* 0x0000003c06027981 */ /* 0x000362000c1e1500 */
[C---:B------:R-:W-:Y:S02]  /*0310*/  LEA R10, P0, R15.reuse, R3, 0x1 ;  /* 0x000000030f0a7211 */ /* 0x040fe400078008ff */
[----:B------:R-:W-:Y:S02]  /*0320*/  LEA R60, R64, R169, 0x1 ;  /* 0x000000a9403c7211 */ /* 0x000fe400078e08ff */
[----:B------:R-:W-:-:S03]  /*0330*/  LEA.HI.X.SX32 R11, R15, R74, 0x1, P0 ;  /* 0x0000004a0f0b7211 */ /* 0x000fc600000f0eff */
[C---:B------:R-:W-:Y:S02]  /*0340*/  IMAD R25, R64.reuse, 0x2, R60 ;  /* 0x0000000240197824 */ /* 0x040fe400078e023c */
[----:B------:R-:W2:Y:S02]  /*0350*/  LDG.E.U16 R0, desc[UR60][R10.64] ;  /* 0x0000003c0a007981 */ /* 0x000ea4000c1e1500 */
[----:B------:R-:W-:Y:S01]  /*0360*/  IMAD R27, R64, 0x2, R25 ;  /* 0x00000002401b7824 */ /* 0x000fe200078e0219 */
[----:B0-----:R-:W-:-:S03]  /*0370*/  LEA R4, P0, R17, R3, 0x1 ;  /* 0x0000000311047211 */ /* 0x001fc600078008ff */
[C---:B------:R-:W-:Y:S01]  /*0380*/  IMAD R168, R64.reuse, 0x2, R27 ;  /* 0x0000000240a87824 */ /* 0x040fe200078e021b */
[-C--:B------:R-:W-:Y:S02]  /*0390*/  LEA.HI.X.SX32 R5, R17, R74.reuse, 0x1, P0 ;  /* 0x0000004a11057211 */ /* 0x080fe400000f0eff */
[-C--:B------:R-:W-:Y:S01]  /*03a0*/  LEA R208, P0, R25, R3.reuse, 0x1 ;  /* 0x0000000319d07211 */ /* 0x080fe200078008ff */
[C---:B------:R-:W-:Y:S01]  /*03b0*/  IMAD R59, R64.reuse, 0x2, R168 ;  /* 0x00000002403b7824 */ /* 0x040fe200078e02a8 */
[-C--:B------:R-:W-:Y:S01]  /*03c0*/  LEA.HI.X.SX32 R9, R13, R74.reuse, 0x1, P1 ;  /* 0x0000004a0d097211 */ /* 0x080fe200008f0eff */
[----:B------:R0:W4:Y:S01]  /*03d0*/  LDG.E.U16 R210, desc[UR60][R4.64] ;  /* 0x0000003c04d27981 */ /* 0x000122000c1e1500 */
[-C--:B------:R-:W-:Y:S01]  /*03e0*/  LEA R12, P1, R19, R3.reuse, 0x1 ;  /* 0x00000003130c7211 */ /* 0x080fe200078208ff */
[C---:B------:R-:W-:Y:S01]  /*03f0*/  IMAD R31, R64.reuse, 0x2, R59 ;  /* 0x00000002401f7824 */ /* 0x040fe200078e023b */
[-C--:B------:R-:W-:Y:S01]  /*0400*/  LEA.HI.X.SX32 R209, R25, R74.reuse, 0x1, P0 ;  /* 0x0000004a19d17211 */ /* 0x080fe200000f0eff */
[----:B------:R3:W4:Y:S01]  /*0410*/  LDG.E.U16 R211, desc[UR60][R8.64] ;  /* 0x0000003c08d37981 */ /* 0x000722000c1e1500 */
[-C--:B-1----:R-:W-:Y:S01]  /*0420*/  LEA R6, P0, R27, R3.reuse, 0x1 ;  /* 0x000000031b067211 */ /* 0x082fe200078008ff */
[C---:B------:R-:W-:Y:S01]  /*0430*/  IMAD R33, R64.reuse, 0x2, R31 ;  /* 0x0000000240217824 */ /* 0x040fe200078e021f */
[-C--:B------:R-:W-:Y:S01]  /*0440*/  LEA.HI.X.SX32 R13, R19, R74.reuse, 0x1, P1 ;  /* 0x0000004a130d7211 */ /* 0x080fe200008f0eff */
[----:B------:R-:W4:Y:S01]  /*0450*/  LDG.E.U16 R208, desc[UR60][R208.64] ;  /* 0x0000003cd0d07981 */ /* 0x000f22000c1e1500 */
[-C--:B------:R-:W-:Y:S01]  /*0460*/  LEA.HI.X.SX32 R7, R27, R74.reuse, 0x1, P0 ;  /* 0x0000004a1b077211 */ /* 0x080fe200000f0eff */
[----:B------:R-:W-:Y:S01]  /*0470*/  IMAD R167, R64, 0x2, R33 ;  /* 0x0000000240a77824 */ /* 0x000fe200078e0221 */
[C---:B0-----:R-:W-:Y:S01]  /*0480*/  LEA R4, P0, R33.reuse, R3, 0x1 ;  /* 0x0000000321047211 */ /* 0x041fe200078008ff */
[----:B------:R-:W4:Y:S03]  /*0490*/  LDG.E.U16 R15, desc[UR60][R12.64] ;  /* 0x0000003c0c0f7981 */ /* 0x000f26000c1e1500 */
[----:B------:R-:W-:-:S02]  /*04a0*/  LEA.HI.X.SX32 R5, R33, R74, 0x1, P0 ;  /* 0x0000004a21057211 */ /* 0x000fc400000f0eff */
[----:B------:R-:W-:-:S05]  /*04b0*/  LEA R58, R64, R167, 0x1 ;  /* 0x000000a7403a7211 */ /* 0x000fca00078e08ff */
[----:B------:R-:W-:Y:S01]  /*04c0*/  IMAD R37, R64, 0x2, R58 ;  /* 0x0000000240257824 */ /* 0x000fe200078e023a */
[----:B------:R-:W-:-:S03]  /*04d0*/  LEA R206, P1, R31, R3, 0x1 ;  /* 0x000000031fce7211 */ /* 0x000fc600078208ff */
[----:B------:R-:W-:Y:S01]  /*04e0*/  IMAD R39, R64, 0x2, R37 ;  /* 0x0000000240277824 */ /* 0x000fe200078e0225 */
[----:B------:R-:W-:-:S03]  /*04f0*/  LEA.HI.X.SX32 R207, R31, R74, 0x1, P1 ;  /* 0x0000004a1fcf7211 */ /* 0x000fc600008f0eff */
[----:B------:R-:W-:Y:S01]  /*0500*/  IMAD R166, R64, 0x2, R39 ;  /* 0x0000000240a67824 */ /* 0x000fe200078e0227 */
[CC--:B------:R-:W-:Y:S01]  /*0510*/  LEA R10, P1, R39.reuse, R3.reuse, 0x1 ;  /* 0x00000003270a7211 */ /* 0x0c0fe200078208ff */
[----:B------:R-:W-:Y:S01]  /*0520*/  IMAD.SHL.U32 R177, R176, 0x2, RZ ;  /* 0x00000002b0b17824 */ /* 0x000fe200078e00ff */
[----:B---3--:R0:W-:Y:S01]  /*0530*/  STL [R1+0x58], R14 ;  /* 0x0000580e01007387 */ /* 0x0081e20000100800 */
[C---:B------:R-:W-:Y:S01]  /*0540*/  IMAD R57, R64.reuse, 0x2, R166 ;  /* 0x0000000240397824 */ /* 0x040fe200078e02a6 */
[-C--:B------:R-:W-:Y:S02]  /*0550*/  LEA.HI.X.SX32 R11, R39, R74.reuse, 0x1, P1 ;  /* 0x0000004a270b7211 */ /* 0x080fe400008f0eff */
[C---:B------:R-:W-:Y:S01]  /*0560*/  LEA R8, P0, R37.reuse, R3, 0x1 ;  /* 0x0000000325087211 */ /* 0x040fe200078008ff */
[C---:B------:R-:W-:Y:S01]  /*0570*/  IMAD R43, R64.reuse, 0x2, R57 ;  /* 0x00000002402b7824 */ /* 0x040fe200078e0239 */
[----:B------:R-:W3:Y:S04]  /*0580*/  LDG.E.U16 R206, desc[UR60][R206.64] ;  /* 0x0000003ccece7981 */ /* 0x000ee8000c1e1500 */
[----:B0-----:R0:W3:Y:S04]  /*0590*/  LDG.E.U16 R14, desc[UR60][R6.64] ;  /* 0x0000003c060e7981 */ /* 0x0010e8000c1e1500 */
[----:B-----5:R1:W-:Y:S01]  /*05a0*/  STL [R1+0x54], R2 ;  /* 0x0000540201007387 */ /* 0x0203e20000100800 */
[----:B------:R-:W-:Y:S01]  /*05b0*/  LEA.HI.X.SX32 R9, R37, R74, 0x1, P0 ;  /* 0x0000004a25097211 */ /* 0x000fe200000f0eff */
[----:B------:R-:W-:-:S02]  /*05c0*/  IMAD R65, R64, 0x2, R43 ;  /* 0x0000000240417824 */ /* 0x000fc400078e022b */
[----:B-1----:R-:W5:Y:S04]  /*05d0*/  LDG.E.U16 R2, desc[UR60][R4.64] ;  /* 0x0000003c04027981 */ /* 0x002f68000c1e1500 */
[----:B--2---:R1:W-:Y:S01]  /*05e0*/  STL [R1+0x50], R0 ;  /* 0x0000500001007387 */ /* 0x0043e20000100800 */
[C---:B0-----:R-:W-:Y:S01]  /*05f0*/  LEA R6, P0, R43.reuse, R3, 0x1 ;  /* 0x000000032b067211 */ /* 0x041fe200078008ff */
[----:B------:R-:W-:Y:S02]  /*0600*/  IMAD R165, R64, 0x2, R65 ;  /* 0x0000000240a57824 */ /* 0x000fe400078e0241 */
[----:B------:R0:W2:Y:S04]  /*0610*/  LDG.E.U16 R205, desc[UR60][R8.64] ;  /* 0x0000003c08cd7981 */ /* 0x0000a8000c1e1500 */
[----:B-1----:R1:W2:Y:S01]  /*0620*/  LDG.E.U16 R0, desc[UR60][R10.64] ;  /* 0x0000003c0a007981 */ /* 0x0022a2000c1e1500 */
[----:B------:R-:W-:-:S02]  /*0630*/  LEA.HI.X.SX32 R7, R43, R74, 0x1, P0 ;  /* 0x0000004a2b077211 */ /* 0x000fc400000f0eff */
[C---:B------:R-:W-:Y:S02]  /*0640*/  LEA R12, P0, R65.reuse, R3, 0x1 ;  /* 0x00000003410c7211 */ /* 0x040fe400078008ff */
[----:B------:R-:W-:Y:S01]  /*0650*/  LEA R56, R64, R165, 0x1 ;  /* 0x000000a540387211 */ /* 0x000fe200078e08ff */
[----:B----4-:R-:W-:Y:S01]  /*0660*/  STL [R1+0x4c], R15 ;  /* 0x00004c0f01007387 */ /* 0x010fe20000100800 */
[----:B------:R-:W-:-:S03]  /*0670*/  LEA.HI.X.SX32 R13, R65, R74, 0x1, P0 ;  /* 0x0000004a410d7211 */ /* 0x000fc600000f0eff */
[C---:B------:R-:W-:Y:S01]  /*0680*/  IMAD R67, R64.reuse, 0x2, R56 ;  /* 0x0000000240437824 */ /* 0x040fe200078e0238 */
[----:B------:R4:W2:Y:S03]  /*0690*/  LDG.E.U16 R204, desc[UR60][R6.64] ;  /* 0x0000003c06cc7981 */ /* 0x0008a6000c1e1500 */
[C---:B------:R-:W-:Y:S01]  /*06a0*/  IMAD R71, R64.reuse, 0x2, R67 ;  /* 0x0000000240477824 */ /* 0x040fe200078e0243 */
[----:B------:R3:W2:Y:S03]  /*06b0*/  LDG.E.U16 R16, desc[UR60][R12.64] ;  /* 0x0000003c0c107981 */ /* 0x0006a6000c1e1500 */
[----:B------:R-:W-:-:S04]  /*06c0*/  IMAD R164, R64, 0x2, R71 ;  /* 0x0000000240a47824 */ /* 0x000fc800078e0247 */
[----:B------:R-:W-:Y:S01]  /*06d0*/  IMAD R72, R64, 0x2, R164 ;  /* 0x0000000240487824 */ /* 0x000fe200078e02a4 */
[----:B0-----:R-:W-:-:S03]  /*06e0*/  LEA R8, P0, R71, R3, 0x1 ;  /* 0x0000000347087211 */ /* 0x001fc600078008ff */
[C---:B------:R-:W-:Y:S01]  /*06f0*/  IMAD R87, R64.reuse, 0x2, R72 ;  /* 0x0000000240577824 */ /* 0x040fe200078e0248 */
[----:B------:R-:W-:Y:S02]  /*0700*/  LEA R200, P1, R67, R3, 0x1 ;  /* 0x0000000343c87211 */ /* 0x000fe400078208ff */
[-C--:B------:R-:W-:Y:S01]  /*0710*/  LEA.HI.X.SX32 R9, R71, R74.reuse, 0x1, P0 ;  /* 0x0000004a47097211 */ /* 0x080fe200000f0eff */
[----:B------:R-:W-:Y:S01]  /*0720*/  IMAD R89, R64, 0x2, R87 ;  /* 0x0000000240597824 */ /* 0x000fe200078e0257 */
[----:B------:R-:W-:-:S03]  /*0730*/  LEA.HI.X.SX32 R201, R67, R74, 0x1, P1 ;  /* 0x0000004a43c97211 */ /* 0x000fc600008f0eff */
[----:B------:R-:W2:Y:S01]  /*0740*/  LDG.E.U16 R8, desc[UR60][R8.64] ;  /* 0x0000003c08087981 */ /* 0x000ea2000c1e1500 */
[C---:B------:R-:W-:Y:S01]  /*0750*/  IMAD R163, R64.reuse, 0x2, R89 ;  /* 0x0000000240a37824 */ /* 0x040fe200078e0259 */
[----:B-1----:R-:W-:Y:S02]  /*0760*/  LEA R10, P0, R87, R3, 0x1 ;  /* 0x00000003570a7211 */ /* 0x002fe400078008ff */
[----:B------:R-:W-:Y:S01]  /*0770*/  MOV R202, 0x400 ;  /* 0x0000040000ca7802 */ /* 0x000fe20000000f00 */
[----:B------:R-:W2:Y:S01]  /*0780*/  LDG.E.U16 R200, desc[UR60][R200.64] ;  /* 0x0000003cc8c87981 */ /* 0x000ea2000c1e1500 */
[----:B------:R-:W-:-:S05]  /*0790*/  LEA R75, R64, R163, 0x1 ;  /* 0x000000a3404b7211 */ /* 0x000fca00078e08ff */
[----:B------:R-:W-:Y:S01]  /*07a0*/  IMAD R95, R64, 0x2, R75 ;  /* 0x00000002405f7824 */ /* 0x000fe200078e024b */
[----:B------:R-:W-:-:S03]  /*07b0*/  LEA.HI.X.SX32 R11, R87, R74, 0x1, P0 ;  /* 0x0000004a570b7211 */ /* 0x000fc600000f0eff */
[C---:B------:R-:W-:Y:S01]  /*07c0*/  IMAD R97, R64.reuse, 0x2, R95 ;  /* 0x0000000240617824 */ /* 0x040fe200078e025f */
[CC--:B----4-:R-:W-:Y:S01]  /*07d0*/  LEA R6, P0, R95.reuse, R3.reuse, 0x1 ;  /* 0x000000035f067211 */ /* 0x0d0fe200078008ff */
[----:B------:R-:W4:Y:S02]  /*07e0*/  LDG.E.U16 R199, desc[UR60][R10.64] ;  /* 0x0000003c0ac77981 */ /* 0x000f24000c1e1500 */
[C---:B------:R-:W-:Y:S01]  /*07f0*/  IMAD R162, R64.reuse, 0x2, R97 ;  /* 0x0000000240a27824 */ /* 0x040fe200078e0261 */
[-C--:B------:R-:W-:Y:S02]  /*0800*/  LEA.HI.X.SX32 R7, R95, R74.reuse, 0x1, P0 ;  /* 0x0000004a5f077211 */ /* 0x080fe400000f0eff */
[C---:B------:R-:W-:Y:S01]  /*0810*/  LEA R18, P0, R97.reuse, R3, 0x1 ;  /* 0x0000000361127211 */ /* 0x040fe200078008ff */
[C---:B------:R-:W-:Y:S02]  /*0820*/  IMAD R52, R64.reuse, 0x2, R162 ;  /* 0x0000000240347824 */ /* 0x040fe400078e02a2 */
[----:B------:R0:W4:Y:S01]  /*0830*/  LDG.E.U16 R198, desc[UR60][R6.64] ;  /* 0x0000003c06c67981 */ /* 0x000122000c1e1500 */
[----:B------:R-:W-:Y:S01]  /*0840*/  LEA.HI.X.SX32 R19, R97, R74, 0x1, P0 ;  /* 0x0000004a61137211 */ /* 0x000fe200000f0eff */
[----:B------:R-:W-:-:S04]  /*0850*/  IMAD R109, R64, 0x2, R52 ;  /* 0x00000002406d7824 */ /* 0x000fc800078e0234 */
[----:B------:R-:W-:-:S04]  /*0860*/  IMAD R111, R64, 0x2, R109 ;  /* 0x00000002406f7824 */ /* 0x000fc800078e026d */
[----:B------:R-:W-:Y:S01]  /*0870*/  IMAD R130, R64, 0x2, R111 ;  /* 0x0000000240827824 */ /* 0x000fe200078e026f */
[----:B---3--:R1:W-:Y:S01]  /*0880*/  STL [R1+0x48], R14 ;  /* 0x0000480e01007387 */ /* 0x0083e20000100800 */
[----:B------:R-:W-:-:S03]  /*0890*/  LEA R12, P0, R111, R3, 0x1 ;  /* 0x000000036f0c7211 */ /* 0x000fc600078008ff */
[----:B------:R-:W-:Y:S02]  /*08a0*/  LEA R53, R64, R130, 0x1 ;  /* 0x0000008240357211 */ /* 0x000fe400078e08ff */
[----:B-1----:R-:W-:-:S03]  /*08b0*/  LEA R14, P1, R89, R3, 0x1 ;  /* 0x00000003590e7211 */ /* 0x002fc600078208ff */
[C---:B------:R-:W-:Y:S01]  /*08c0*/  IMAD R113, R64.reuse, 0x2, R53 ;  /* 0x0000000240717824 */ /* 0x040fe200078e0235 */
[-C--:B------:R-:W-:Y:S01]  /*08d0*/  LEA.HI.X.SX32 R15, R89, R74.reuse, 0x1, P1 ;  /* 0x0000004a590f7211 */ /* 0x080fe200008f0eff */
[----:B-----5:R1:W-:Y:S01]  /*08e0*/  STL [R1+0x44], R2 ;  /* 0x0000440201007387 */ /* 0x0203e20000100800 */
[----:B------:R-:W-:Y:S01]  /*08f0*/  LEA.HI.X.SX32 R13, R111, R74, 0x1, P0 ;  /* 0x0000004a6f0d7211 */ /* 0x000fe200000f0eff */
[----:B------:R-:W-:-:S04]  /*0900*/  IMAD R115, R64, 0x2, R113 ;  /* 0x0000000240737824 */ /* 0x000fc800078e0271 */
[C---:B------:R-:W-:Y:S01]  /*0910*/  IMAD R131, R64.reuse, 0x2, R115 ;  /* 0x0000000240837824 */ /* 0x040fe200078e0273 */
[----:B-1----:R1:W3:Y:S03]  /*0920*/  LDG.E.U16 R2, desc[UR60][R14.64] ;  /* 0x0000003c0e027981 */ /* 0x0022e6000c1e1500 */
[C---:B------:R-:W-:Y:S01]  /*0930*/  IMAD R54, R64.reuse, 0x2, R131 ;  /* 0x0000000240367824 */ /* 0x040fe200078e0283 */
[----:B--2---:R2:W-:Y:S03]  /*0940*/  STL [R1+0x40], R0 ;  /* 0x0000400001007387 */ /* 0x0045e60000100800 */
[C---:B------:R-:W-:Y:S01]  /*0950*/  IMAD R117, R64.reuse, 0x2, R54 ;  /* 0x0000000240757824 */ /* 0x040fe200078e0236 */
[-C--:B------:R-:W-:Y:S02]  /*0960*/  LEA R194, P0, R113, R3.reuse, 0x1 ;  /* 0x0000000371c27211 */ /* 0x080fe400078008ff */
[----:B------:R-:W-:Y:S01]  /*0970*/  LEA R4, P1, R109, R3, 0x1 ;  /* 0x000000036d047211 */ /* 0x000fe200078208ff */
[C---:B------:R-:W-:Y:S01]  /*0980*/  IMAD R119, R64.reuse, 0x2, R117 ;  /* 0x0000000240777824 */ /* 0x040fe200078e0275 */
[----:B--2---:R-:W2:Y:S04]  /*0990*/  LDG.E.U16 R0, desc[UR60][R18.64] ;  /* 0x0000003c12007981 */ /* 0x004ea8000c1e1500 */
[----:B------:R5:W-:Y:S01]  /*09a0*/  STL [R1+0x3c], R16 ;  /* 0x00003c1001007387 */ /* 0x000be20000100800 */
[----:B------:R-:W-:Y:S01]  /*09b0*/  LEA.HI.X.SX32 R195, R113, R74, 0x1, P0 ;  /* 0x0000004a71c37211 */ /* 0x000fe200000f0eff */
[----:B------:R-:W-:-:S02]  /*09c0*/  IMAD R132, R64, 0x2, R119 ;  /* 0x0000000240847824 */ /* 0x000fc400078e0277 */
[----:B-----5:R-:W5:Y:S01]  /*09d0*/  LDG.E.U16 R16, desc[UR60][R12.64] ;  /* 0x0000003c0c107981 */ /* 0x020f62000c1e1500 */
[-C--:B0-----:R-:W-:Y:S02]  /*09e0*/  LEA R6, P0, R117, R3.reuse, 0x1 ;  /* 0x0000000375067211 */ /* 0x081fe400078008ff */
[-C--:B------:R-:W-:Y:S01]  /*09f0*/  LEA.HI.X.SX32 R5, R109, R74.reuse, 0x1, P1 ;  /* 0x0000004a6d057211 */ /* 0x080fe200008f0eff */
[----:B------:R-:W4:Y:S01]  /*0a00*/  LDG.E.U16 R194, desc[UR60][R194.64] ;  /* 0x0000003cc2c27981 */ /* 0x000f22000c1e1500 */
[----:B------:R-:W-:Y:S02]  /*0a10*/  LEA R10, P1, R115, R3, 0x1 ;  /* 0x00000003730a7211 */ /* 0x000fe400078208ff */
[-C--:B------:R-:W-:Y:S01]  /*0a20*/  LEA.HI.X.SX32 R7, R117, R74.reuse, 0x1, P0 ;  /* 0x0000004a75077211 */ /* 0x080fe200000f0eff */
[----:B------:R0:W4:Y:S04]  /*0a30*/  LDG.E.U16 R197, desc[UR60][R4.64] ;  /* 0x0000003c04c57981 */ /* 0x000128000c1e1500 */
[----:B------:R1:W-:Y:S01]  /*0a40*/  STL [R1+0x38], R8 ;  /* 0x0000380801007387 */ /* 0x0003e20000100800 */
[----:B------:R-:W-:-:S02]  /*0a50*/  LEA.HI.X.SX32 R11, R115, R74, 0x1, P1 ;  /* 0x0000004a730b7211 */ /* 0x000fc400008f0eff */
[C---:B------:R-:W-:Y:S01]  /*0a60*/  LEA R55, R64.reuse, R132, 0x1 ;  /* 0x0000008440377211 */ /* 0x040fe200078e08ff */
[----:B------:R-:W4:Y:S04]  /*0a70*/  LDG.E.U16 R193, desc[UR60][R6.64] ;  /* 0x0000003c06c17981 */ /* 0x000f28000c1e1500 */
[----:B------:R2:W4:Y:S01]  /*0a80*/  LDG.E.U16 R18, desc[UR60][R10.64] ;  /* 0x0000003c0a127981 */ /* 0x000522000c1e1500 */
[----:B------:R-:W-:Y:S01]  /*0a90*/  IMAD R121, R64, 0x2, R55 ;  /* 0x0000000240797824 */ /* 0x000fe200078e0237 */
[----:B-1----:R-:W-:-:S03]  /*0aa0*/  LEA R8, P0, R119, R3, 0x1 ;  /* 0x0000000377087211 */ /* 0x002fc600078008ff */
[----:B------:R-:W-:Y:S01]  /*0ab0*/  IMAD R123, R64, 0x2, R121 ;  /* 0x00000002407b7824 */ /* 0x000fe200078e0279 */
[----:B------:R-:W-:-:S03]  /*0ac0*/  LEA.HI.X.SX32 R9, R119, R74, 0x1, P0 ;  /* 0x0000004a77097211 */ /* 0x000fc600000f0eff */
[----:B------:R-:W-:Y:S01]  /*0ad0*/  IMAD R133, R64, 0x2, R123 ;  /* 0x0000000240857824 */ /* 0x000fe200078e027b */
[----:B------:R-:W-:-:S03]  /*0ae0*/  LEA R14, P0, R123, R3, 0x1 ;  /* 0x000000037b0e7211 */ /* 0x000fc600078008ff */
[----:B------:R-:W-:Y:S01]  /*0af0*/  IMAD R48, R64, 0x2, R133 ;  /* 0x0000000240307824 */ /* 0x000fe200078e0285 */
[----:B------:R-:W-:-:S03]  /*0b00*/  LEA.HI.X.SX32 R15, R123, R74, 0x1, P0 ;  /* 0x0000004a7b0f7211 */ /* 0x000fc600000f0eff */
[C---:B------:R-:W-:Y:S01]  /*0b10*/  IMAD R127, R64.reuse, 0x2, R48 ;  /* 0x00000002407f7824 */ /* 0x040fe200078e0230 */
[----:B---3--:R1:W-:Y:S03]  /*0b20*/  STL [R1+0x34], R2 ;  /* 0x0000340201007387 */ /* 0x0083e60000100800 */
[----:B------:R-:W-:Y:S01]  /*0b30*/  IMAD R129, R64, 0x2, R127 ;  /* 0x0000000240817824 */ /* 0x000fe200078e027f */
[----:B0-----:R-:W-:-:S03]  /*0b40*/  LEA R4, P1, R121, R3, 0x1 ;  /* 0x0000000379047211 */ /* 0x001fc600078208ff */
[C---:B------:R-:W-:Y:S01]  /*0b50*/  IMAD R134, R64.reuse, 0x2, R129 ;  /* 0x0000000240867824 */ /* 0x040fe200078e0281 */
[----:B-1----:R0:W3:Y:S04]  /*0b60*/  LDG.E.U16 R2, desc[UR60][R8.64] ;  /* 0x0000003c08027981 */ /* 0x0020e8000c1e1500 */
[----:B--2---:R1:W-:Y:S01]  /*0b70*/  STL [R1+0x30], R0 ;  /* 0x0000300001007387 */ /* 0x0043e20000100800 */
[----:B------:R-:W-:Y:S02]  /*0b80*/  LEA.HI.X.SX32 R5, R121, R74, 0x1, P1 ;  /* 0x0000004a79057211 */ /* 0x000fe400008f0eff */
[----:B------:R-:W-:Y:S01]  /*0b90*/  LEA R49, R64, R134, 0x1 ;  /* 0x0000008640317211 */ /* 0x000fe200078e08ff */
[----:B-1----:R1:W2:Y:S01]  /*0ba0*/  LDG.E.U16 R0, desc[UR60][R14.64] ;  /* 0x0000003c0e007981 */ /* 0x0022a2000c1e1500 */
[----:B------:R-:W-:-:S03]  /*0bb0*/  LEA R10, P1, R129, R3, 0x1 ;  /* 0x00000003810a7211 */ /* 0x000fc600078208ff */
[C---:B------:R-:W-:Y:S01]  /*0bc0*/  IMAD R151, R64.reuse, 0x2, R49 ;  /* 0x0000000240977824 */ /* 0x040fe200078e0231 */
[----:B-----5:R5:W-:Y:S01]  /*0bd0*/  STL [R1+0x2c], R16 ;  /* 0x00002c1001007387 */ /* 0x020be20000100800 */
[-C--:B------:R-:W-:Y:S02]  /*0be0*/  LEA.HI.X.SX32 R11, R129, R74.reuse, 0x1, P1 ;  /* 0x0000004a810b7211 */ /* 0x080fe400008f0eff */
[C---:B------:R-:W-:Y:S01]  /*0bf0*/  IMAD R153, R64.reuse, 0x2, R151 ;  /* 0x0000000240997824 */ /* 0x040fe200078e0297 */
[C---:B------:R-:W-:Y:S01]  /*0c00*/  LEA R12, P0, R127.reuse, R3, 0x1 ;  /* 0x000000037f0c7211 */ /* 0x040fe200078008ff */
[----:B------:R1:W2:Y:S02]  /*0c10*/  LDG.E.U16 R192, desc[UR60][R4.64] ;  /* 0x0000003c04c07981 */ /* 0x0002a4000c1e1500 */
[C---:B------:R-:W-:Y:S02]  /*0c20*/  IMAD R135, R64.reuse, 0x2, R153 ;  /* 0x0000000240877824 */ /* 0x040fe400078e0299 */
[----:B-----5:R5:W2:Y:S02]  /*0c30*/  LDG.E.U16 R16, desc[UR60][R10.64] ;  /* 0x0000003c0a107981 */ /* 0x020aa4000c1e1500 */
[----:B------:R-:W-:Y:S01]  /*0c40*/  IMAD R50, R64, 0x2, R135 ;  /* 0x0000000240327824 */ /* 0x000fe200078e0287 */
[----:B------:R-:W-:-:S02]  /*0c50*/  LEA.HI.X.SX32 R13, R127, R74, 0x1, P0 ;  /* 0x0000004a7f0d7211 */ /* 0x000fc400000f0eff */
[CC--:B0-----:R-:W-:Y:S01]  /*0c60*/  LEA R8, P0, R151.reuse, R3.reuse, 0x1 ;  /* 0x0000000397087211 */ /* 0x0c1fe200078008ff */
[C---:B------:R-:W-:Y:S02]  /*0c70*/  IMAD R155, R64.reuse, 0x2, R50 ;  /* 0x00000002409b7824 */ /* 0x040fe400078e0232 */
[----:B------:R0:W2:Y:S01]  /*0c80*/  LDG.E.U16 R185, desc[UR60][R12.64] ;  /* 0x0000003c0cb97981 */ /* 0x0000a2000c1e1500 */
[-C--:B------:R-:W-:Y:S01]  /*0c90*/  LEA.HI.X.SX32 R9, R151, R74.reuse, 0x1, P0 ;  /* 0x0000004a97097211 */ /* 0x080fe200000f0eff */
[C---:B------:R-:W-:Y:S01]  /*0ca0*/  IMAD R69, R64.reuse, 0x2, R155 ;  /* 0x0000000240457824 */ /* 0x040fe200078e029b */
[CC--:B------:R-:W-:Y:S01]  /*0cb0*/  LEA R6, P0, R153.reuse, R3.reuse, 0x1 ;  /* 0x0000000399067211 */ /* 0x0c0fe200078008ff */
[----:B----4-:R4:W-:Y:S02]  /*0cc0*/  STL [R1+0x28], R18 ;  /* 0x0000281201007387 */ /* 0x0109e40000100800 */
[----:B------:R-:W-:Y:S01]  /*0cd0*/  IMAD R136, R64, 0x2, R69 ;  /* 0x0000000240887824 */ /* 0x000fe200078e0245 */
[----:B------:R-:W-:Y:S01]  /*0ce0*/  LEA.HI.X.SX32 R7, R153, R74, 0x1, P0 ;  /* 0x0000004a99077211 */ /* 0x000fe200000f0eff */
[----:B------:R0:W2:Y:S01]  /*0cf0*/  LDG.E.U16 R184, desc[UR60][R8.64] ;  /* 0x0000003c08b87981 */ /* 0x0000a2000c1e1500 */
[----:B-1----:R-:W-:-:S02]  /*0d00*/  LEA R14, P0, R69, R3, 0x1 ;  /* 0x00000003450e7211 */ /* 0x002fc400078008ff */
[C---:B------:R-:W-:Y:S02]  /*0d10*/  LEA R51, R64.reuse, R136, 0x1 ;  /* 0x0000008840337211 */ /* 0x040fe400078e08ff */
[----:B------:R-:W-:Y:S01]  /*0d20*/  LEA.HI.X.SX32 R15, R69, R74, 0x1, P0 ;  /* 0x0000004a450f7211 */ /* 0x000fe200000f0eff */
[----:B----4-:R1:W4:Y:S02]  /*0d30*/  LDG.E.U16 R18, desc[UR60][R6.64] ;  /* 0x0000003c06127981 */ /* 0x010324000c1e1500 */
[----:B------:R-:W-:Y:S01]  /*0d40*/  IMAD R93, R64, 0x2, R51 ;  /* 0x00000002405d7824 */ /* 0x000fe200078e0233 */
[----:B------:R-:W-:-:S03]  /*0d50*/  LEA R4, P1, R155, R3, 0x1 ;  /* 0x000000039b047211 */ /* 0x000fc600078208ff */
[----:B------:R-:W-:Y:S01]  /*0d60*/  IMAD R85, R64, 0x2, R93 ;  /* 0x0000000240557824 */ /* 0x000fe200078e025d */
[----:B------:R-:W-:-:S03]  /*0d70*/  LEA.HI.X.SX32 R5, R155, R74, 0x1, P1 ;  /* 0x0000004a9b057211 */ /* 0x000fc600008f0eff */
[C---:B------:R-:W-:Y:S01]  /*0d80*/  IMAD R137, R64.reuse, 0x2, R85 ;  /* 0x0000000240897824 */ /* 0x040fe200078e0255 */
[C---:B-----5:R-:W-:Y:S01]  /*0d90*/  LEA R10, P1, R85.reuse, R3, 0x1 ;  /* 0x00000003550a7211 */ /* 0x060fe200078208ff */
[----:B------:R5:W4:Y:S02]  /*0da0*/  LDG.E.U16 R183, desc[UR60][R4.64] ;  /* 0x0000003c04b77981 */ /* 0x000b24000c1e1500 */
[----:B------:R-:W-:Y:S01]  /*0db0*/  IMAD R44, R64, 0x2, R137 ;  /* 0x00000002402c7824 */ /* 0x000fe200078e0289 */
[----:B------:R-:W-:-:S03]  /*0dc0*/  LEA.HI.X.SX32 R11, R85, R74, 0x1, P1 ;  /* 0x0000004a550b7211 */ /* 0x000fc600008f0eff */
[----:B------:R-:W-:-:S04]  /*0dd0*/  IMAD R91, R64, 0x2, R44 ;  /* 0x00000002405b7824 */ /* 0x000fc800078e022c */
[----:B------:R-:W-:-:S05]  /*0de0*/  IMAD R35, R64, 0x2, R91 ;  /* 0x0000000240237824 */ /* 0x000fca00078e025b */
[----:B------:R-:W-:-:S05]  /*0df0*/  LEA R138, R64, R35, 0x1 ;  /* 0x00000023408a7211 */ /* 0x000fca00078e08ff */
[----:B------:R-:W-:-:S04]  /*0e00*/  IMAD R45, R64, 0x2, R138 ;  /* 0x00000002402d7824 */ /* 0x000fc800078e028a */
[----:B------:R-:W-:-:S04]  /*0e10*/  IMAD R83, R64, 0x2, R45 ;  /* 0x0000000240537824 */ /* 0x000fc800078e022d */
[----:B------:R-:W-:-:S04]  /*0e20*/  IMAD R21, R64, 0x2, R83 ;  /* 0x0000000240157824 */ /* 0x000fc800078e0253 */
[----:B------:R-:W-:-:S04]  /*0e30*/  IMAD R139, R64, 0x2, R21 ;  /* 0x00000002408b7824 */ /* 0x000fc800078e0215 */
[----:B------:R-:W-:-:S05]  /*0e40*/  IMAD R46, R64, 0x2, R139 ;  /* 0x00000002402e7824 */ /* 0x000fca00078e028b */
[----:B------:R-:W-:-:S05]  /*0e50*/  LEA R29, R64, R46, 0x1 ;  /* 0x0000002e401d7211 */ /* 0x000fca00078e08ff */
[----:B------:R-:W-:-:S04]  /*0e60*/  IMAD R73, R64, 0x2, R29 ;  /* 0x0000000240497824 */ /* 0x000fc800078e021d */
[----:B------:R-:W-:-:S04]  /*0e70*/  IMAD R140, R64, 0x2, R73 ;  /* 0x00000002408c7824 */ /* 0x000fc800078e0249 */
[----:B------:R-:W-:-:S04]  /*0e80*/  IMAD R47, R64, 0x2, R140 ;  /* 0x00000002402f7824 */ /* 0x000fc800078e028c */
[----:B------:R-:W-:-:S04]  /*0e90*/  IMAD R81, R64, 0x2, R47 ;  /* 0x0000000240517824 */ /* 0x000fc800078e022f */
[----:B------:R-:W-:-:S04]  /*0ea0*/  IMAD R23, R64, 0x2, R81 ;  /* 0x0000000240177824 */ /* 0x000fc800078e0251 */
[----:B------:R-:W-:-:S04]  /*0eb0*/  IMAD R141, R64, 0x2, R23 ;  /* 0x00000002408d7824 */ /* 0x000fc800078e0217 */
[----:B------:R-:W-:-:S05]  /*0ec0*/  IMAD R40, R64, 0x2, R141 ;  /* 0x0000000240287824 */ /* 0x000fca00078e028d */
[C---:B------:R-:W-:Y:S01]  /*0ed0*/  LEA R103, R64.reuse, R40, 0x1 ;  /* 0x0000002840677211 */ /* 0x040fe200078e08ff */
[----:B---3--:R3:W-:Y:S04]  /*0ee0*/  STL [R1+0x24], R2 ;  /* 0x0000240201007387 */ /* 0x0087e80000100800 */
[----:B---3--:R3:W3:Y:S04]  /*0ef0*/  LDG.E.U16 R2, desc[UR60][R14.64] ;  /* 0x0000003c0e027981 */ /* 0x0086e8000c1e1500 */
[----:B--2---:R2:W-:Y:S04]  /*0f00*/  STL [R1+0x20], R0 ;  /* 0x0000200001007387 */ /* 0x0045e80000100800 */
[----:B--2---:R2:W2:Y:S01]  /*0f10*/  LDG.E.U16 R0, desc[UR60][R10.64] ;  /* 0x0000003c0a007981 */ /* 0x0044a2000c1e1500 */
[----:B------:R-:W-:-:S04]  /*0f20*/  IMAD R79, R64, 0x2, R103 ;  /* 0x00000002404f7824 */ /* 0x000fc800078e0267 */
[----:B------:R-:W-:-:S04]  /*0f30*/  IMAD R142, R64, 0x2, R79 ;  /* 0x00000002408e7824 */ /* 0x000fc800078e024f */
        /* <DEDUP_REMOVED lines=15> */
[----:B------:R-:W-:Y:S01]  /*1030*/  IMAD R146, R64, 0x2, R99 ;  /* 0x0000000240927824 */ /* 0x000fe200078e0263 */
[----:B0-----:R-:W-:-:S03]  /*1040*/  LEA R12, P0, R93, R3, 0x1 ;  /* 0x000000035d0c7211 */ /* 0x001fc600078008ff */
[----:B------:R-:W-:Y:S01]  /*1050*/  IMAD R37, R64, 0x2, R146 ;  /* 0x0000000240257824 */ /* 0x000fe200078e0292 */
[----:B------:R-:W-:-:S03]  /*1060*/  LEA.HI.X.SX32 R13, R93, R74, 0x1, P0 ;  /* 0x0000004a5d0d7211 */ /* 0x000fc600000f0eff */
[C---:B------:R-:W-:Y:S01]  /*1070*/  IMAD R65, R64.reuse, 0x2, R37 ;  /* 0x0000000240417824 */ /* 0x040fe200078e0225 */
[CC--:B------:R-:W-:Y:S01]  /*1080*/  LEA R8, P0, R91.reuse, R3.reuse, 0x1 ;  /* 0x000000035b087211 */ /* 0x0c0fe200078008ff */
[----:B------:R0:W-:Y:S02]  /*1090*/  STL [R1+0x1c], R16 ;  /* 0x00001c1001007387 */ /* 0x0001e40000100800 */
[C---:B------:R-:W-:Y:S01]  /*10a0*/  IMAD R25, R64.reuse, 0x2, R65 ;  /* 0x0000000240197824 */ /* 0x040fe200078e0241 */
[-C--:B------:R-:W-:Y:S01]  /*10b0*/  LEA.HI.X.SX32 R9, R91, R74.reuse, 0x1, P0 ;  /* 0x0000004a5b097211 */ /* 0x080fe200000f0eff */
[----:B------:R2:W2:Y:S01]  /*10c0*/  LDG.E.U16 R182, desc[UR60][R12.64] ;  /* 0x0000003c0cb67981 */ /* 0x0004a2000c1e1500 */
[-C--:B-1----:R-:W-:Y:S01]  /*10d0*/  LEA R6, P0, R35, R3.reuse, 0x1 ;  /* 0x0000000323067211 */ /* 0x082fe200078008ff */
[C---:B------:R-:W-:Y:S01]  /*10e0*/  IMAD R147, R64.reuse, 0x2, R25 ;  /* 0x0000000240937824 */ /* 0x040fe200078e0219 */
[----:B-----5:R-:W-:Y:S01]  /*10f0*/  LEA R4, P1, R83, R3, 0x1 ;  /* 0x0000000353047211 */ /* 0x020fe200078208ff */
[----:B----4-:R-:W-:Y:S01]  /*1100*/  STL [R1+0x18], R18 ;  /* 0x0000181201007387 */ /* 0x010fe20000100800 */
[----:B------:R-:W-:Y:S01]  /*1110*/  LEA.HI.X.SX32 R7, R35, R74, 0x1, P0 ;  /* 0x0000004a23077211 */ /* 0x000fe200000f0eff */
[----:B------:R-:W-:-:S02]  /*1120*/  IMAD R38, R64, 0x2, R147 ;  /* 0x0000000240267824 */ /* 0x000fc400078e0293 */
[----:B------:R-:W4:Y:S03]  /*1130*/  LDG.E.U16 R181, desc[UR60][R8.64] ;  /* 0x0000003c08b57981 */ /* 0x000f26000c1e1500 */
[C---:B------:R-:W-:Y:S01]  /*1140*/  LEA R89, R64.reuse, R38, 0x1 ;  /* 0x0000002640597211 */ /* 0x040fe200078e08ff */
[----:B0-----:R0:W5:Y:S04]  /*1150*/  LDG.E.U16 R16, desc[UR60][R6.64] ;  /* 0x0000003c06107981 */ /* 0x001168000c1e1500 */
[----:B------:R-:W-:-:S04]  /*1160*/  IMAD R97, R64, 0x2, R89 ;  /* 0x0000000240617824 */ /* 0x000fc800078e0259 */
[----:B------:R-:W-:-:S04]  /*1170*/  IMAD R148, R64, 0x2, R97 ;  /* 0x0000000240947824 */ /* 0x000fc800078e0261 */
[----:B------:R-:W-:-:S04]  /*1180*/  IMAD R39, R64, 0x2, R148 ;  /* 0x0000000240277824 */ /* 0x000fc800078e0294 */
[----:B------:R-:W-:-:S04]  /*1190*/  IMAD R87, R64, 0x2, R39 ;  /* 0x0000000240577824 */ /* 0x000fc800078e0227 */
[----:B------:R-:W-:-:S04]  /*11a0*/  IMAD R27, R64, 0x2, R87 ;  /* 0x00000002401b7824 */ /* 0x000fc800078e0257 */
[----:B------:R-:W-:-:S04]  /*11b0*/  IMAD R149, R64, 0x2, R27 ;  /* 0x0000000240957824 */ /* 0x000fc800078e021b */
[C---:B------:R-:W-:Y:S01]  /*11c0*/  IMAD R32, R64.reuse, 0x2, R149 ;  /* 0x0000000240207824 */ /* 0x040fe200078e0295 */
[----:B------:R-:W-:Y:S02]  /*11d0*/  LEA.HI.X.SX32 R5, R83, R74, 0x1, P1 ;  /* 0x0000004a53057211 */ /* 0x000fe400008f0eff */
[-C--:B---3--:R-:W-:Y:S02]  /*11e0*/  LEA R14, P0, R21, R3.reuse, 0x1 ;  /* 0x00000003150e7211 */ /* 0x088fe400078008ff */
[C---:B------:R-:W-:Y:S01]  /*11f0*/  LEA R67, R64.reuse, R32, 0x1 ;  /* 0x0000002040437211 */ /* 0x040fe200078e08ff */
[----:B------:R1:W3:Y:S01]  /*1200*/  LDG.E.U16 R180, desc[UR60][R4.64] ;  /* 0x0000003c04b47981 */ /* 0x0002e2000c1e1500 */
[----:B--2---:R-:W-:Y:S02]  /*1210*/  LEA R10, P1, R73, R3, 0x1 ;  /* 0x00000003490a7211 */ /* 0x004fe400078208ff */
[-C--:B------:R-:W-:Y:S01]  /*1220*/  LEA.HI.X.SX32 R15, R21, R74.reuse, 0x1, P0 ;  /* 0x0000004a150f7211 */ /* 0x080fe200000f0eff */
[----:B------:R-:W-:Y:S01]  /*1230*/  IMAD R19, R64, 0x2, R67 ;  /* 0x0000000240137824 */ /* 0x000fe200078e0243 */
[----:B------:R-:W-:-:S03]  /*1240*/  LEA.HI.X.SX32 R11, R73, R74, 0x1, P1 ;  /* 0x0000004a490b7211 */ /* 0x000fc600008f0eff */
[C---:B------:R-:W-:Y:S01]  /*1250*/  IMAD R150, R64.reuse, 0x2, R19 ;  /* 0x0000000240967824 */ /* 0x040fe200078e0213 */
[----:B------:R-:W2:Y:S03]  /*1260*/  LDG.E.U16 R14, desc[UR60][R14.64] ;  /* 0x0000003c0e0e7981 */ /* 0x000ea6000c1e1500 */
[----:B------:R-:W-:Y:S01]  /*1270*/  IMAD R33, R64, 0x2, R150 ;  /* 0x0000000240217824 */ /* 0x000fe200078e0296 */
[----:B------:R-:W-:-:S03]  /*1280*/  LEA R12, P0, R29, R3, 0x1 ;  /* 0x000000031d0c7211 */ /* 0x000fc600078008ff */
[----:B------:R-:W-:Y:S01]  /*1290*/  IMAD R95, R64, 0x2, R33 ;  /* 0x00000002405f7824 */ /* 0x000fe200078e0221 */
[----:B------:R-:W-:-:S03]  /*12a0*/  LEA.HI.X.SX32 R13, R29, R74, 0x1, P0 ;  /* 0x0000004a1d0d7211 */ /* 0x000fc600000f0eff */
[C---:B------:R-:W-:Y:S01]  /*12b0*/  IMAD R69, R64.reuse, 0x2, R95 ;  /* 0x0000000240457824 */ /* 0x040fe200078e025f */
[CC--:B0-----:R-:W-:Y:S01]  /*12c0*/  LEA R6, P0, R81.reuse, R3.reuse, 0x1 ;  /* 0x0000000351067211 */ /* 0x0c1fe200078008ff */
[----:B------:R-:W3:Y:S02]  /*12d0*/  LDG.E.U16 R179, desc[UR60][R12.64] ;  /* 0x0000003c0cb37981 */ /* 0x000ee4000c1e1500 */
[C---:B------:R-:W-:Y:S01]  /*12e0*/  IMAD R151, R64.reuse, 0x2, R69 ;  /* 0x0000000240977824 */ /* 0x040fe200078e0245 */
[-C--:B------:R-:W-:Y:S02]  /*12f0*/  LEA.HI.X.SX32 R7, R81, R74.reuse, 0x1, P0 ;  /* 0x0000004a51077211 */ /* 0x080fe400000f0eff */
[-C--:B------:R-:W-:Y:S01]  /*1300*/  LEA R8, P0, R23, R3.reuse, 0x1 ;  /* 0x0000000317087211 */ /* 0x080fe200078008ff */
[----:B------:R-:W-:Y:S01]  /*1310*/  IMAD R34, R64, 0x2, R151 ;  /* 0x0000000240227824 */ /* 0x000fe200078e0297 */
[----:B-1----:R-:W-:Y:S01]  /*1320*/  LEA R4, P1, R103, R3, 0x1 ;  /* 0x0000000367047211 */ /* 0x002fe200078208ff */
[----:B------:R0:W3:Y:S01]  /*1330*/  LDG.E.U16 R178, desc[UR60][R6.64] ;  /* 0x0000003c06b27981 */ /* 0x0000e2000c1e1500 */
[----:B------:R-:W-:-:S02]  /*1340*/  LEA.HI.X.SX32 R9, R23, R74, 0x1, P0 ;  /* 0x0000004a17097211 */ /* 0x000fc400000f0eff */
        /* <DEDUP_REMOVED lines=11> */
[C---:B------:R-:W-:Y:S01]  /*1400*/  IMAD R29, R64.reuse, 0x2, R154 ;  /* 0x00000002401d7824 */ /* 0x040fe200078e029a */
[----:B------:R1:W-:Y:S04]  /*1410*/  STL [R1+0x14], R2 ;  /* 0x0000140201007387 */ /* 0x0003e80000100800 */
[----:B-1----:R-:W4:Y:S04]  /*1420*/  LDG.E.U16 R2, desc[UR60][R10.64] ;  /* 0x0000003c0a027981 */ /* 0x002f28000c1e1500 */
[----:B------:R1:W-:Y:S04]  /*1430*/  STL [R1+0x10], R0 ;  /* 0x0000100001007387 */ /* 0x0003e80000100800 */
[----:B-1----:R1:W3:Y:S01]  /*1440*/  LDG.E.U16 R0, desc[UR60][R8.64] ;  /* 0x0000003c08007981 */ /* 0x0022e2000c1e1500 */
[----:B------:R-:W-:Y:S01]  /*1450*/  IMAD R23, R64, 0x2, R29 ;  /* 0x0000000240177824 */ /* 0x000fe200078e021d */
[----:B0-----:R-:W-:-:S03]  /*1460*/  LEA R6, P0, R79, R3, 0x1 ;  /* 0x000000034f067211 */ /* 0x001fc600078008ff */
[----:B------:R-:W-:Y:S01]  /*1470*/  IMAD R73, R64, 0x2, R23 ;  /* 0x0000000240497824 */ /* 0x000fe200078e0217 */
[----:B------:R-:W-:-:S03]  /*1480*/  LEA.HI.X.SX32 R5, R103, R74, 0x1, P1 ;  /* 0x0000004a67057211 */ /* 0x000fc600008f0eff */
[C---:B------:R-:W-:Y:S01]  /*1490*/  IMAD R155, R64.reuse, 0x2, R73 ;  /* 0x00000002409b7824 */ /* 0x040fe200078e0249 */
[-C--:B------:R-:W-:Y:S01]  /*14a0*/  LEA.HI.X.SX32 R7, R79, R74.reuse, 0x1, P0 ;  /* 0x0000004a4f077211 */ /* 0x080fe200000f0eff */
[----:B------:R0:W3:Y:S01]  /*14b0*/  LDG.E.U16 R175, desc[UR60][R4.64] ;  /* 0x0000003c04af7981 */ /* 0x0000e2000c1e1500 */
[CC--:B-1----:R-:W-:Y:S01]  /*14c0*/  LEA R8, P0, R77.reuse, R3.reuse, 0x1 ;  /* 0x000000034d087211 */ /* 0x0c2fe200078008ff */
[C---:B------:R-:W-:Y:S02]  /*14d0*/  IMAD R30, R64.reuse, 0x2, R155 ;  /* 0x00000002401e7824 */ /* 0x040fe400078e029b */
[----:B------:R1:W3:Y:S01]  /*14e0*/  LDG.E.U16 R252, desc[UR60][R6.64] ;  /* 0x0000003c06fc7981 */ /* 0x0002e2000c1e1500 */
[----:B------:R-:W-:Y:S02]  /*14f0*/  LEA.HI.X.SX32 R9, R77, R74, 0x1, P0 ;  /* 0x0000004a4d097211 */ /* 0x000fe400000f0eff */
[----:B------:R-:W-:Y:S02]  /*1500*/  LEA R77, R64, R30, 0x1 ;  /* 0x0000001e404d7211 */ /* 0x000fe400078e08ff */
[C---:B0-----:R-:W-:Y:S01]  /*1510*/  LEA R4, P1, R101.reuse, R3, 0x1 ;  /* 0x0000000365047211 */ /* 0x041fe200078208ff */
[----:B------:R-:W3:Y:S03]  /*1520*/  LDG.E.U16 R174, desc[UR60][R8.64] ;  /* 0x0000003c08ae7981 */ /* 0x000ee6000c1e1500 */
[----:B------:R-:W-:-:S02]  /*1530*/  LEA.HI.X.SX32 R5, R101, R74, 0x1, P1 ;  /* 0x0000004a65057211 */ /* 0x000fc400008f0eff */
[CC--:B-1----:R-:W-:Y:S01]  /*1540*/  LEA R6, P0, R105.reuse, R3.reuse, 0x1 ;  /* 0x0000000369067211 */ /* 0x0c2fe200078008ff */
[C---:B------:R-:W-:Y:S02]  /*1550*/  IMAD R13, R64.reuse, 0x2, R77 ;  /* 0x00000002400d7824 */ /* 0x040fe400078e024d */
[----:B------:R0:W3:Y:S01]  /*1560*/  LDG.E.U16 R251, desc[UR60][R4.64] ;  /* 0x0000003c04fb7981 */ /* 0x0000e2000c1e1500 */
[----:B------:R-:W-:Y:S01]  /*1570*/  LEA.HI.X.SX32 R7, R105, R74, 0x1, P0 ;  /* 0x0000004a69077211 */ /* 0x000fe200000f0eff */
[----:B------:R-:W-:Y:S01]  /*1580*/  IMAD R156, R64, 0x2, R13 ;  /* 0x00000002409c7824 */ /* 0x000fe200078e020d */
[----:B------:R-:W-:-:S03]  /*1590*/  LEA R112, P1, R107, R3, 0x1 ;  /* 0x000000036b707211 */ /* 0x000fc600078208ff */
[----:B------:R1:W3:Y:S01]  /*15a0*/  LDG.E.U16 R173, desc[UR60][R6.64] ;  /* 0x0000003c06ad7981 */ /* 0x0002e2000c1e1500 */
[----:B0-----:R-:W-:-:S04]  /*15b0*/  LEA R4, P0, R31, R3, 0x1 ;  /* 0x000000031f047211 */ /* 0x001fc800078008ff */
[----:B------:R-:W-:Y:S01]  /*15c0*/  LEA.HI.X.SX32 R5, R31, R74, 0x1, P0 ;  /* 0x0000004a1f057211 */ /* 0x000fe200000f0eff */
[----:B------:R-:W-:Y:S01]  /*15d0*/  IMAD R31, R64, 0x2, R156 ;  /* 0x00000002401f7824 */ /* 0x000fe200078e029c */
[----:B------:R-:W-:-:S03]  /*15e0*/  LEA R8, P0, R71, R3, 0x1 ;  /* 0x0000000347087211 */ /* 0x000fc600078008ff */
[C---:B------:R-:W-:Y:S01]  /*15f0*/  IMAD R79, R64.reuse, 0x2, R31 ;  /* 0x00000002404f7824 */ /* 0x040fe200078e021f */
[----:B------:R-:W-:Y:S01]  /*1600*/  LEA.HI.X.SX32 R9, R71, R74, 0x1, P0 ;  /* 0x0000004a47097211 */ /* 0x000fe200000f0eff */
[----:B------:R-:W3:Y:S02]  /*1610*/  LDG.E.U16 R250, desc[UR60][R4.64] ;  /* 0x0000003c04fa7981 */ /* 0x000ee4000c1e1500 */
[C---:B------:R-:W-:Y:S01]  /*1620*/  IMAD R71, R64.reuse, 0x2, R79 ;  /* 0x0000000240477824 */ /* 0x040fe200078e024f */
[----:B-1----:R-:W-:Y:S01]  /*1630*/  LEA R6, P0, R17, R3, 0x1 ;  /* 0x0000000311067211 */ /* 0x002fe200078008ff */
[----:B------:R0:W3:Y:S02]  /*1640*/  LDG.E.U16 R249, desc[UR60][R8.64] ;  /* 0x0000003c08f97981 */ /* 0x0000e4000c1e1500 */
[----:B------:R-:W-:-:S04]  /*1650*/  IMAD R157, R64, 0x2, R71 ;  /* 0x00000002409d7824 */ /* 0x000fc800078e0247 */
[C---:B------:R-:W-:Y:S01]  /*1660*/  IMAD R24, R64.reuse, 0x2, R157 ;  /* 0x0000000240187824 */ /* 0x040fe200078e029d */
[-C--:B------:R-:W-:Y:S02]  /*1670*/  LEA.HI.X.SX32 R7, R17, R74.reuse, 0x1, P0 ;  /* 0x0000004a11077211 */ /* 0x080fe400000f0eff */
[----:B------:R-:W-:Y:S02]  /*1680*/  LEA.HI.X.SX32 R113, R107, R74, 0x1, P1 ;  /* 0x0000004a6b717211 */ /* 0x000fe400008f0eff */
[-C--:B0-----:R-:W-:Y:S01]  /*1690*/  LEA R8, P0, R65, R3.reuse, 0x1 ;  /* 0x0000000341087211 */ /* 0x081fe200078008ff */
[----:B------:R0:W3:Y:S01]  /*16a0*/  LDG.E.U16 R111, desc[UR60][R6.64] ;  /* 0x0000003c066f7981 */ /* 0x0000e2000c1e1500 */
[C---:B------:R-:W-:Y:S02]  /*16b0*/  LEA R17, R64.reuse, R24, 0x1 ;  /* 0x0000001840117211 */ /* 0x040fe400078e08ff */
[----:B------:R-:W-:Y:S01]  /*16c0*/  LEA R4, P1, R99, R3, 0x1 ;  /* 0x0000000363047211 */ /* 0x000fe200078208ff */
[----:B------:R-:W3:Y:S01]  /*16d0*/  LDG.E.U16 R112, desc[UR60][R112.64] ;  /* 0x0000003c70707981 */ /* 0x000ee2000c1e1500 */
[-C--:B------:R-:W-:Y:S01]  /*16e0*/  LEA.HI.X.SX32 R9, R65, R74.reuse, 0x1, P0 ;  /* 0x0000004a41097211 */ /* 0x080fe200000f0eff */
[----:B------:R-:W-:Y:S01]  /*16f0*/  IMAD R65, R64, 0x2, R17 ;  /* 0x0000000240417824 */ /* 0x000fe200078e0211 */
[----:B------:R-:W-:-:S02]  /*1700*/  LEA.HI.X.SX32 R5, R99, R74, 0x1, P1 ;  /* 0x0000004a63057211 */ /* 0x000fc400008f0eff */
[CC--:B0-----:R-:W-:Y:S01]  /*1710*/  LEA R6, P0, R25.reuse, R3.reuse, 0x1 ;  /* 0x0000000319067211 */ /* 0x0c1fe200078008ff */
[C---:B------:R-:W-:Y:S02]  /*1720*/  IMAD R158, R64.reuse, 0x2, R65 ;  /* 0x00000002409e7824 */ /* 0x040fe400078e0241 */
[----:B------:R0:W3:Y:S01]  /*1730*/  LDG.E.U16 R248, desc[UR60][R4.64] ;  /* 0x0000003c04f87981 */ /* 0x0000e2000c1e1500 */
[----:B------:R-:W-:Y:S01]  /*1740*/  LEA.HI.X.SX32 R7, R25, R74, 0x1, P0 ;  /* 0x0000004a19077211 */ /* 0x000fe200000f0eff */
[----:B------:R-:W-:Y:S02]  /*1750*/  IMAD R25, R64, 0x2, R158 ;  /* 0x0000000240197824 */ /* 0x000fe400078e029e */
[----:B------:R1:W3:Y:S04]  /*1760*/  LDG.E.U16 R110, desc[UR60][R8.64] ;  /* 0x0000003c086e7981 */ /* 0x0002e8000c1e1500 */
[----:B------:R5:W3:Y:S01]  /*1770*/  LDG.E.U16 R247, desc[UR60][R6.64] ;  /* 0x0000003c06f77981 */ /* 0x000ae2000c1e1500 */
[----:B0-----:R-:W-:-:S04]  /*1780*/  LEA R4, P1, R89, R3, 0x1 ;  /* 0x0000000359047211 */ /* 0x001fc800078208ff */
[----:B------:R-:W-:Y:S01]  /*1790*/  LEA.HI.X.SX32 R5, R89, R74, 0x1, P1 ;  /* 0x0000004a59057211 */ /* 0x000fe200008f0eff */
[----:B------:R-:W-:Y:S01]  /*17a0*/  IMAD R89, R64, 0x2, R25 ;  /* 0x0000000240597824 */ /* 0x000fe200078e0219 */
[----:B-1----:R-:W-:-:S03]  /*17b0*/  LEA R8, P0, R97, R3, 0x1 ;  /* 0x0000000361087211 */ /* 0x002fc600078008ff */
[C---:B------:R-:W-:Y:S01]  /*17c0*/  IMAD R15, R64.reuse, 0x2, R89 ;  /* 0x00000002400f7824 */ /* 0x040fe200078e0259 */
[-C--:B------:R-:W-:Y:S01]  /*17d0*/  LEA.HI.X.SX32 R9, R97, R74.reuse, 0x1, P0 ;  /* 0x0000004a61097211 */ /* 0x080fe200000f0eff */
[----:B------:R-:W3:Y:S02]  /*17e0*/  LDG.E.U16 R109, desc[UR60][R4.64] ;  /* 0x0000003c046d7981 */ /* 0x000ee4000c1e1500 */
[C---:B------:R-:W-:Y:S01]  /*17f0*/  IMAD R159, R64.reuse, 0x2, R15 ;  /* 0x00000002409f7824 */ /* 0x040fe200078e020f */
[C---:B-----5:R-:W-:Y:S01]  /*1800*/  LEA R6, P0, R87.reuse, R3, 0x1 ;  /* 0x0000000357067211 */ /* 0x060fe200078008ff */
[----:B------:R0:W5:Y:S02]  /*1810*/  LDG.E.U16 R246, desc[UR60][R8.64] ;  /* 0x0000003c08f67981 */ /* 0x000164000c1e1500 */
[----:B------:R-:W-:Y:S01]  /*1820*/  IMAD R26, R64, 0x2, R159 ;  /* 0x00000002401a7824 */ /* 0x000fe200078e029f */
[----:B------:R-:W-:-:S04]  /*1830*/  LEA.HI.X.SX32 R7, R87, R74, 0x1, P0 ;  /* 0x0000004a57077211 */ /* 0x000fc800000f0eff */
[----:B------:R-:W-:Y:S01]  /*1840*/  LEA R87, R64, R26, 0x1 ;  /* 0x0000001a40577211 */ /* 0x000fe200078e08ff */
[----:B------:R1:W5:Y:S01]  /*1850*/  LDG.E.U16 R108, desc[UR60][R6.64] ;  /* 0x0000003c066c7981 */ /* 0x000362000c1e1500 */
[----:B0-----:R-:W-:-:S04]  /*1860*/  LEA R8, P0, R67, R3, 0x1 ;  /* 0x0000000343087211 */ /* 0x001fc800078008ff */
[----:B------:R-:W-:Y:S01]  /*1870*/  LEA.HI.X.SX32 R9, R67, R74, 0x1, P0 ;  /* 0x0000004a43097211 */ /* 0x000fe200000f0eff */
[----:B------:R-:W-:Y:S01]  /*1880*/  IMAD R67, R64, 0x2, R87 ;  /* 0x0000000240437824 */ /* 0x000fe200078e0257 */
[----:B------:R-:W-:-:S03]  /*1890*/  LEA R4, P1, R27, R3, 0x1 ;  /* 0x000000031b047211 */ /* 0x000fc600078208ff */
[C---:B------:R-:W-:Y:S01]  /*18a0*/  IMAD R160, R64.reuse, 0x2, R67 ;  /* 0x0000000240a07824 */ /* 0x040fe200078e0243 */
[-C--:B-1----:R-:W-:Y:S01]  /*18b0*/  LEA R6, P0, R19, R3.reuse, 0x1 ;  /* 0x0000000313067211 */ /* 0x082fe200078008ff */
[----:B------:R-:W5:Y:S01]  /*18c0*/  LDG.E.U16 R107, desc[UR60][R8.64] ;  /* 0x0000003c086b7981 */ /* 0x000f62000c1e1500 */
[-C--:B------:R-:W-:Y:S01]  /*18d0*/  LEA.HI.X.SX32 R5, R27, R74.reuse, 0x1, P1 ;  /* 0x0000004a1b057211 */ /* 0x080fe200008f0eff */
[C---:B------:R-:W-:Y:S01]  /*18e0*/  IMAD R27, R64.reuse, 0x2, R160 ;  /* 0x00000002401b7824 */ /* 0x040fe200078e02a0 */
[-C--:B------:R-:W-:Y:S02]  /*18f0*/  LEA.HI.X.SX32 R7, R19, R74.reuse, 0x1, P0 ;  /* 0x0000004a13077211 */ /* 0x080fe400000f0eff */
[CC--:B------:R-:W-:Y:S01]  /*1900*/  LEA R242, P0, R69.reuse, R3.reuse, 0x1 ;  /* 0x0000000345f27211 */ /* 0x0c0fe200078008ff */
[C---:B------:R-:W-:Y:S01]  /*1910*/  IMAD R19, R64.reuse, 0x2, R27 ;  /* 0x0000000240137824 */ /* 0x040fe200078e021b */
[----:B------:R0:W5:Y:S02]  /*1920*/  LDG.E.U16 R245, desc[UR60][R4.64] ;  /* 0x0000003c04f57981 */ /* 0x000164000c1e1500 */
[----:B------:R-:W-:Y:S01]  /*1930*/  LEA.HI.X.SX32 R243, R69, R74, 0x1, P0 ;  /* 0x0000004a45f37211 */ /* 0x000fe200000f0eff */
[C---:B------:R-:W-:Y:S01]  /*1940*/  IMAD R69, R64.reuse, 0x2, R19 ;  /* 0x0000000240457824 */ /* 0x040fe200078e0213 */
[----:B------:R1:W5:Y:S03]  /*1950*/  LDG.E.U16 R244, desc[UR60][R6.64] ;  /* 0x0000003c06f47981 */ /* 0x000366000c1e1500 */
[----:B------:R-:W-:Y:S01]  /*1960*/  IMAD R161, R64, 0x2, R69 ;  /* 0x0000000240a17824 */ /* 0x000fe200078e0245 */
[----:B------:R2:W-:Y:S01]  /*1970*/  STL [R1+0xc], R16 ;  /* 0x00000c1001007387 */ /* 0x0005e20000100800 */
[----:B0-----:R-:W-:-:S02]  /*1980*/  LEA R4, P1, R95, R3, 0x1 ;  /* 0x000000035f047211 */ /* 0x001fc400078208ff */
[C---:B------:R-:W-:Y:S01]  /*1990*/  IMAD R20, R64.reuse, 0x2, R161 ;  /* 0x0000000240147824 */ /* 0x040fe200078e02a1 */
[----:B------:R-:W0:Y:S01]  /*19a0*/  S2R R113, SR_CgaCtaId ;  /* 0x0000000000717919 */ /* 0x000e220000008800 */
[-C--:B-1----:R-:W-:Y:S02]  /*19b0*/  LEA R6, P0, R85, R3.reuse, 0x1 ;  /* 0x0000000355067211 */ /* 0x082fe400078008ff */
[-C--:B------:R-:W-:Y:S01]  /*19c0*/  LEA.HI.X.SX32 R5, R95, R74.reuse, 0x1, P1 ;  /* 0x0000004a5f057211 */ /* 0x080fe200008f0eff */
[----:B------:R-:W5:Y:S01]  /*19d0*/  LDG.E.U16 R242, desc[UR60][R242.64] ;  /* 0x0000003cf2f27981 */ /* 0x000f62000c1e1500 */
[----:B------:R-:W-:Y:S02]  /*19e0*/  LEA.HI.X.SX32 R7, R85, R74, 0x1, P0 ;  /* 0x0000004a55077211 */ /* 0x000fe400000f0eff */
[----:B------:R-:W-:Y:S01]  /*19f0*/  LEA R85, R64, R20, 0x1 ;  /* 0x0000001440557211 */ /* 0x000fe200078e08ff */
[----:B------:R1:W5:Y:S01]  /*1a00*/  LDG.E.U16 R106, desc[UR60][R4.64] ;  /* 0x0000003c046a7981 */ /* 0x000362000c1e1500 */
[----:B------:R-:W-:-:S03]  /*1a10*/  LEA R240, P1, R91, R3, 0x1 ;  /* 0x000000035bf07211 */ /* 0x000fc600078208ff */
[C---:B------:R-:W-:Y:S01]  /*1a20*/  IMAD R11, R64.reuse, 0x2, R85 ;  /* 0x00000002400b7824 */ /* 0x040fe200078e0255 */
[----:B------:R2:W5:Y:S01]  /*1a30*/  LDG.E.U16 R105, desc[UR60][R6.64] ;  /* 0x0000003c06697981 */ /* 0x000562000c1e1500 */
[CC--:B-1----:R-:W-:Y:S02]  /*1a40*/  LEA R4, P0, R93.reuse, R3.reuse, 0x1 ;  /* 0x000000035d047211 */ /* 0x0c2fe400078008ff */
[----:B------:R-:W-:Y:S02]  /*1a50*/  IMAD R129, R64, 0x2, R11 ;  /* 0x0000000240817824 */ /* 0x000fe400078e020b */
[-C--:B------:R-:W-:Y:S02]  /*1a60*/  LEA.HI.X.SX32 R5, R93, R74.reuse, 0x1, P0 ;  /* 0x0000004a5d057211 */ /* 0x080fe400000f0eff */
[-C--:B--2---:R-:W-:Y:S02]  /*1a70*/  LEA R6, P0, R21, R3.reuse, 0x1 ;  /* 0x0000000315067211 */ /* 0x084fe400078008ff */
[----:B------:R-:W-:Y:S01]  /*1a80*/  LEA.HI.X.SX32 R241, R91, R74, 0x1, P1 ;  /* 0x0000004a5bf17211 */ /* 0x000fe200008f0eff */
[----:B------:R1:W2:Y:S01]  /*1a90*/  LDG.E.U16 R104, desc[UR60][R4.64] ;  /* 0x0000003c04687981 */ /* 0x0002a2000c1e1500 */
[----:B------:R-:W-:-:S02]  /*1aa0*/  LEA R8, P1, R83, R3, 0x1 ;  /* 0x0000000353087211 */ /* 0x000fc400078208ff */
[-C--:B------:R-:W-:Y:S01]  /*1ab0*/  LEA.HI.X.SX32 R7, R21, R74.reuse, 0x1, P0 ;  /* 0x0000004a15077211 */ /* 0x080fe200000f0eff */
[C---:B------:R-:W-:Y:S01]  /*1ac0*/  IMAD R21, R64.reuse, 0x2, R129 ;  /* 0x0000000240157824 */ /* 0x040fe200078e0281 */
[-C--:B------:R-:W-:Y:S01]  /*1ad0*/  LEA.HI.X.SX32 R9, R83, R74.reuse, 0x1, P1 ;  /* 0x0000004a53097211 */ /* 0x080fe200008f0eff */
[----:B------:R-:W-:Y:S02]  /*1ae0*/  STL [R1+0x8], R14 ;  /* 0x0000080e01007387 */ /* 0x000fe40000100800 */
[C---:B------:R-:W-:Y:S01]  /*1af0*/  IMAD R83, R64.reuse, 0x2, R21 ;  /* 0x0000000240537824 */ /* 0x040fe200078e0215 */
[CC--:B-1----:R-:W-:Y:S01]  /*1b00*/  LEA R4, P0, R81.reuse, R3.reuse, 0x1 ;  /* 0x0000000351047211 */ /* 0x0c2fe200078008ff */
[----:B------:R1:W2:Y:S03]  /*1b10*/  LDG.E.U16 R239, desc[UR60][R6.64] ;  /* 0x0000003c06ef7981 */ /* 0x0002a6000c1e1500 */
[----:B------:R-:W-:Y:S01]  /*1b20*/  LEA.HI.X.SX32 R5, R81, R74, 0x1, P0 ;  /* 0x0000004a51057211 */ /* 0x000fe200000f0eff */
[C---:B------:R-:W-:Y:S01]  /*1b30*/  IMAD R81, R64.reuse, 0x2, R83 ;  /* 0x0000000240517824 */ /* 0x040fe200078e0253 */
[----:B------:R0:W5:Y:S03]  /*1b40*/  LDG.E.U16 R103, desc[UR60][R8.64] ;  /* 0x0000003c08677981 */ /* 0x000166000c1e1500 */
[----:B------:R-:W-:Y:S01]  /*1b50*/  IMAD R128, R64, 0x2, R81 ;  /* 0x0000000240807824 */ /* 0x000fe200078e0251 */
[----:B------:R0:W2:Y:S01]  /*1b60*/  LDG.E.U16 R238, desc[UR60][R4.64] ;  /* 0x0000003c04ee7981 */ /* 0x0000a2000c1e1500 */
[----:B-1----:R-:W-:-:S02]  /*1b70*/  LEA R6, P1, R73, R3, 0x1 ;  /* 0x0000000349067211 */ /* 0x002fc400078208ff */
[C---:B------:R-:W-:Y:S01]  /*1b80*/  IMAD R22, R64.reuse, 0x2, R128 ;  /* 0x0000000240167824 */ /* 0x040fe200078e0280 */
[----:B------:R-:W2:Y:S01]  /*1b90*/  LDG.E.U16 R240, desc[UR60][R240.64] ;  /* 0x0000003cf0f07981 */ /* 0x000ea2000c1e1500 */
[-C--:B0-----:R-:W-:Y:S02]  /*1ba0*/  LEA R8, P0, R23, R3.reuse, 0x1 ;  /* 0x0000000317087211 */ /* 0x081fe400078008ff */
[-C--:B------:R-:W-:Y:S02]  /*1bb0*/  LEA.HI.X.SX32 R7, R73, R74.reuse, 0x1, P1 ;  /* 0x0000004a49077211 */ /* 0x080fe400008f0eff */
[----:B------:R-:W-:Y:S02]  /*1bc0*/  LEA.HI.X.SX32 R9, R23, R74, 0x1, P0 ;  /* 0x0000004a17097211 */ /* 0x000fe400000f0eff */
[----:B------:R-:W-:Y:S01]  /*1bd0*/  LEA R4, P0, R77, R3, 0x1 ;  /* 0x000000034d047211 */ /* 0x000fe200078008ff */
[----:B------:R-:W2:Y:S01]  /*1be0*/  LDG.E.U16 R237, desc[UR60][R6.64] ;  /* 0x0000003c06ed7981 */ /* 0x000ea2000c1e1500 */
[----:B------:R-:W-:-:S02]  /*1bf0*/  LEA R73, R64, R22, 0x1 ;  /* 0x0000001640497211 */ /* 0x000fc400078e08ff */
[----:B------:R-:W-:Y:S01]  /*1c00*/  LEA.HI.X.SX32 R5, R77, R74, 0x1, P0 ;  /* 0x0000004a4d057211 */ /* 0x000fe200000f0eff */
[----:B------:R0:W5:Y:S02]  /*1c10*/  LDG.E.U16 R102, desc[UR60][R8.64] ;  /* 0x0000003c08667981 */ /* 0x000164000c1e1500 */
[C---:B------:R-:W-:Y:S02]  /*1c20*/  IMAD R77, R64.reuse, 0x2, R73 ;  /* 0x00000002404d7824 */ /* 0x040fe400078e0249 */
[----:B------:R1:W2:Y:S02]  /*1c30*/  LDG.E.U16 R101, desc[UR60][R4.64] ;  /* 0x0000003c04657981 */ /* 0x0002a4000c1e1500 */
[----:B------:R-:W-:Y:S01]  /*1c40*/  IMAD R127, R64, 0x2, R77 ;  /* 0x00000002407f7824 */ /* 0x000fe200078e024d */
[----:B0-----:R-:W-:-:S03]  /*1c50*/  LEA R8, P1, R79, R3, 0x1 ;  /* 0x000000034f087211 */ /* 0x001fc600078208ff */
[C---:B------:R-:W-:Y:S01]  /*1c60*/  IMAD R23, R64.reuse, 0x2, R127 ;  /* 0x0000000240177824 */ /* 0x040fe200078e027f */
[----:B------:R-:W-:Y:S02]  /*1c70*/  LEA R6, P0, R13, R3, 0x1 ;  /* 0x000000030d067211 */ /* 0x000fe400078008ff */
[-C--:B------:R-:W-:Y:S01]  /*1c80*/  LEA.HI.X.SX32 R9, R79, R74.reuse, 0x1, P1 ;  /* 0x0000004a4f097211 */ /* 0x080fe200008f0eff */
[----:B------:R-:W-:Y:S01]  /*1c90*/  IMAD R79, R64, 0x2, R23 ;  /* 0x00000002404f7824 */ /* 0x000fe200078e0217 */
[----:B------:R-:W-:-:S03]  /*1ca0*/  LEA.HI.X.SX32 R7, R13, R74, 0x1, P0 ;  /* 0x0000004a0d077211 */ /* 0x000fc600000f0eff */
[C---:B------:R-:W-:Y:S01]  /*1cb0*/  IMAD R13, R64.reuse, 0x2, R79 ;  /* 0x00000002400d7824 */ /* 0x040fe200078e024f */
[CC--:B-1----:R-:W-:Y:S01]  /*1cc0*/  LEA R4, P0, R71.reuse, R3.reuse, 0x1 ;  /* 0x0000000347047211 */ /* 0x0c2fe200078008ff */
[----:B------:R0:W2:Y:S02]  /*1cd0*/  LDG.E.U16 R236, desc[UR60][R6.64] ;  /* 0x0000003c06ec7981 */ /* 0x0000a4000c1e1500 */
[C---:B------:R-:W-:Y:S02]  /*1ce0*/  IMAD R126, R64.reuse, 0x2, R13 ;  /* 0x00000002407e7824 */ /* 0x040fe400078e020d */
[----:B------:R1:W2:Y:S02]  /*1cf0*/  LDG.E.U16 R100, desc[UR60][R8.64] ;  /* 0x0000003c08647981 */ /* 0x0002a4000c1e1500 */
[----:B------:R-:W-:Y:S01]  /*1d00*/  IMAD R16, R64, 0x2, R126 ;  /* 0x0000000240107824 */ /* 0x000fe200078e027e */
[----:B------:R-:W-:Y:S02]  /*1d10*/  LEA.HI.X.SX32 R5, R71, R74, 0x1, P0 ;  /* 0x0000004a47057211 */ /* 0x000fe400000f0eff */
[----:B0-----:R-:W-:-:S02]  /*1d20*/  LEA R6, P1, R65, R3, 0x1 ;  /* 0x0000000341067211 */ /* 0x001fc400078208ff */
[C---:B------:R-:W-:Y:S01]  /*1d30*/  LEA R71, R64.reuse, R16, 0x1 ;  /* 0x0000001040477211 */ /* 0x040fe200078e08ff */
[----:B------:R0:W2:Y:S01]  /*1d40*/  LDG.E.U16 R235, desc[UR60][R4.64] ;  /* 0x0000003c04eb7981 */ /* 0x0000a2000c1e1500 */
[----:B-1----:R-:W-:Y:S02]  /*1d50*/  LEA R8, P0, R17, R3, 0x1 ;  /* 0x0000000311087211 */ /* 0x002fe400078008ff */
[-C--:B------:R-:W-:Y:S01]  /*1d60*/  LEA.HI.X.SX32 R7, R65, R74.reuse, 0x1, P1 ;  /* 0x0000004a41077211 */ /* 0x080fe200008f0eff */
[----:B------:R-:W-:Y:S01]  /*1d70*/  IMAD R65, R64, 0x2, R71 ;  /* 0x0000000240417824 */ /* 0x000fe200078e0247 */
[----:B------:R-:W-:-:S03]  /*1d80*/  LEA.HI.X.SX32 R9, R17, R74, 0x1, P0 ;  /* 0x0000004a11097211 */ /* 0x000fc600000f0eff */
[----:B------:R1:W2:Y:S01]  /*1d90*/  LDG.E.U16 R234, desc[UR60][R6.64] ;  /* 0x0000003c06ea7981 */ /* 0x0002a2000c1e1500 */
[CC--:B0-----:R-:W-:Y:S01]  /*1da0*/  LEA R4, P0, R89.reuse, R3.reuse, 0x1 ;  /* 0x0000000359047211 */ /* 0x0c1fe200078008ff */
[C---:B------:R-:W-:Y:S02]  /*1db0*/  IMAD R123, R64.reuse, 0x2, R65 ;  /* 0x00000002407b7824 */ /* 0x040fe400078e0241 */
[----:B------:R0:W5:Y:S01]  /*1dc0*/  LDG.E.U16 R99, desc[UR60][R8.64] ;  /* 0x0000003c08637981 */ /* 0x000162000c1e1500 */
[----:B------:R-:W-:Y:S01]  /*1dd0*/  LEA.HI.X.SX32 R5, R89, R74, 0x1, P0 ;  /* 0x0000004a59057211 */ /* 0x000fe200000f0eff */
[----:B------:R-:W-:Y:S01]  /*1de0*/  IMAD R17, R64, 0x2, R123 ;  /* 0x0000000240117824 */ /* 0x000fe200078e027b */
[----:B-1----:R-:W-:-:S03]  /*1df0*/  LEA R6, P0, R15, R3, 0x1 ;  /* 0x000000030f067211 */ /* 0x002fc600078008ff */
[----:B------:R1:W2:Y:S01]  /*1e00*/  LDG.E.U16 R98, desc[UR60][R4.64] ;  /* 0x0000003c04627981 */ /* 0x0002a2000c1e1500 */
[----:B------:R-:W-:Y:S01]  /*1e10*/  LEA.HI.X.SX32 R7, R15, R74, 0x1, P0 ;  /* 0x0000004a0f077211 */ /* 0x000fe200000f0eff */
[----:B------:R-:W-:Y:S01]  /*1e20*/  IMAD R15, R64, 0x2, R17 ;  /* 0x00000002400f7824 */ /* 0x000fe200078e0211 */
[----:B0-----:R-:W-:-:S03]  /*1e30*/  LEA R8, P1, R87, R3, 0x1 ;  /* 0x0000000357087211 */ /* 0x001fc600078208ff */
[----:B------:R0:W5:Y:S01]  /*1e40*/  LDG.E.U16 R233, desc[UR60][R6.64] ;  /* 0x0000003c06e97981 */ /* 0x000162000c1e1500 */
[----:B-1----:R-:W-:-:S04]  /*1e50*/  LEA R4, P0, R67, R3, 0x1 ;  /* 0x0000000343047211 */ /* 0x002fc800078008ff */
[-C--:B------:R-:W-:Y:S01]  /*1e60*/  LEA.HI.X.SX32 R5, R67, R74.reuse, 0x1, P0 ;  /* 0x0000004a43057211 */ /* 0x080fe200000f0eff */
[----:B------:R-:W-:Y:S01]  /*1e70*/  IMAD R67, R64, 0x2, R15 ;  /* 0x0000000240437824 */ /* 0x000fe200078e020f */
[----:B------:R-:W-:-:S03]  /*1e80*/  LEA.HI.X.SX32 R9, R87, R74, 0x1, P1 ;  /* 0x0000004a57097211 */ /* 0x000fc600008f0eff */
[C---:B------:R-:W-:Y:S01]  /*1e90*/  IMAD R122, R64.reuse, 0x2, R67 ;  /* 0x00000002407a7824 */ /* 0x040fe200078e0243 */
[CC--:B0-----:R-:W-:Y:S01]  /*1ea0*/  LEA R6, P1, R69.reuse, R3.reuse, 0x1 ;  /* 0x0000000345067211 */ /* 0x0c1fe200078208ff */
[----:B------:R0:W5:Y:S02]  /*1eb0*/  LDG.E.U16 R97, desc[UR60][R8.64] ;  /* 0x0000003c08617981 */ /* 0x000164000c1e1500 */
[C---:B------:R-:W-:Y:S01]  /*1ec0*/  IMAD R18, R64.reuse, 0x2, R122 ;  /* 0x0000000240127824 */ /* 0x040fe200078e027a */
[----:B------:R-:W-:Y:S01]  /*1ed0*/  LEA.HI.X.SX32 R7, R69, R74, 0x1, P1 ;  /* 0x0000004a45077211 */ /* 0x000fe200008f0eff */
[----:B----4-:R1:W-:Y:S03]  /*1ee0*/  STL [R1+0x4], R2 ;  /* 0x0000040201007387 */ /* 0x0103e60000100800 */
[----:B------:R-:W-:Y:S01]  /*1ef0*/  LEA R69, R64, R18, 0x1 ;  /* 0x0000001240457211 */ /* 0x000fe200078e08ff */
[----:B------:R4:W5:Y:S01]  /*1f00*/  LDG.E.U16 R232, desc[UR60][R4.64] ;  /* 0x0000003c04e87981 */ /* 0x000962000c1e1500 */
[----:B0-----:R-:W-:-:S03]  /*1f10*/  LEA R8, P0, R19, R3, 0x1 ;  /* 0x0000000313087211 */ /* 0x001fc600078008ff */
[----:B------:R0:W5:Y:S01]  /*1f20*/  LDG.E.U16 R231, desc[UR60][R6.64] ;  /* 0x0000003c06e77981 */ /* 0x000162000c1e1500 */
[C---:B-1----:R-:W-:Y:S01]  /*1f30*/  IMAD R2, R64.reuse, 0x2, R69 ;  /* 0x0000000240027824 */ /* 0x042fe200078e0245 */
[-C--:B------:R-:W-:Y:S02]  /*1f40*/  LEA.HI.X.SX32 R9, R19, R74.reuse, 0x1, P0 ;  /* 0x0000004a13097211 */ /* 0x080fe400000f0eff */
[CC--:B----4-:R-:W-:Y:S01]  /*1f50*/  LEA R4, P0, R85.reuse, R3.reuse, 0x1 ;  /* 0x0000000355047211 */ /* 0x0d0fe200078008ff */
[C---:B------:R-:W-:Y:S02]  /*1f60*/  IMAD R121, R64.reuse, 0x2, R2 ;  /* 0x0000000240797824 */ /* 0x040fe400078e0202 */
[----:B------:R1:W4:Y:S01]  /*1f70*/  LDG.E.U16 R96, desc[UR60][R8.64] ;  /* 0x0000003c08607981 */ /* 0x000322000c1e1500 */
[----:B------:R-:W-:Y:S01]  /*1f80*/  LEA.HI.X.SX32 R5, R85, R74, 0x1, P0 ;  /* 0x0000004a55057211 */ /* 0x000fe200000f0eff */
[----:B------:R-:W-:Y:S01]  /*1f90*/  IMAD R19, R64, 0x2, R121 ;  /* 0x0000000240137824 */ /* 0x000fe200078e0279 */
[----:B0-----:R-:W-:-:S03]  /*1fa0*/  LEA R6, P0, R11, R3, 0x1 ;  /* 0x000000030b067211 */ /* 0x001fc600078008ff */
[----:B------:R0:W2:Y:S01]  /*1fb0*/  LDG.E.U16 R95, desc[UR60][R4.64] ;  /* 0x0000003c045f7981 */ /* 0x0000a2000c1e1500 */
[----:B------:R-:W-:Y:S01]  /*1fc0*/  LEA.HI.X.SX32 R7, R11, R74, 0x1, P0 ;  /* 0x0000004a0b077211 */ /* 0x000fe200000f0eff */
[----:B------:R-:W-:Y:S01]  /*1fd0*/  IMAD R11, R64, 0x2, R19 ;  /* 0x00000002400b7824 */ /* 0x000fe200078e0213 */
[----:B-1----:R-:W-:-:S03]  /*1fe0*/  LEA R8, P1, R83, R3, 0x1 ;  /* 0x0000000353087211 */ /* 0x002fc600078208ff */
[C---:B------:R-:W-:Y:S01]  /*1ff0*/  IMAD R10, R64.reuse, 0x2, R11 ;  /* 0x00000002400a7824 */ /* 0x040fe200078e020b */
[-C--:B------:R-:W-:Y:S01]  /*2000*/  LEA.HI.X.SX32 R9, R83, R74.reuse, 0x1, P1 ;  /* 0x0000004a53097211 */ /* 0x080fe200008f0eff */
[----:B------:R1:W5:Y:S02]  /*2010*/  LDG.E.U16 R230, desc[UR60][R6.64] ;  /* 0x0000003c06e67981 */ /* 0x000364000c1e1500 */
[C---:B------:R-:W-:Y:S01]  /*2020*/  IMAD R120, R64.reuse, 0x2, R10 ;  /* 0x0000000240787824 */ /* 0x040fe200078e020a */
[CC--:B0-----:R-:W-:Y:S01]  /*2030*/  LEA R4, P0, R81.reuse, R3.reuse, 0x1 ;  /* 0x0000000351047211 */ /* 0x0c1fe200078008ff */
[----:B------:R0:W4:Y:S02]  /*2040*/  LDG.E.U16 R94, desc[UR60][R8.64] ;  /* 0x0000003c085e7981 */ /* 0x000124000c1e1500 */
[----:B------:R-:W-:Y:S01]  /*2050*/  IMAD R12, R64, 0x2, R120 ;  /* 0x00000002400c7824 */ /* 0x000fe200078e0278 */
[----:B------:R-:W-:Y:S01]  /*2060*/  LEA.HI.X.SX32 R5, R81, R74, 0x1, P0 ;  /* 0x0000004a51057211 */ /* 0x000fe200000f0eff */
[----:B---3--:R3:W-:Y:S01]  /*2070*/  STL [R1], R0 ;  /* 0x0000000001007387 */ /* 0x0087e20000100800 */
[----:B-1----:R-:W-:-:S03]  /*2080*/  LEA R6, P1, R77, R3, 0x1 ;  /* 0x000000034d067211 */ /* 0x002fc600078208ff */
[----:B------:R1:W5:Y:S01]  /*2090*/  LDG.E.U16 R229, desc[UR60][R4.64] ;  /* 0x0000003c04e57981 */ /* 0x000362000c1e1500 */
[-C--:B0-----:R-:W-:Y:S02]  /*20a0*/  LEA R8, P0, R73, R3.reuse, 0x1 ;  /* 0x0000000349087211 */ /* 0x081fe400078008ff */
[----:B------:R-:W-:Y:S01]  /*20b0*/  LEA.HI.X.SX32 R7, R77, R74, 0x1, P1 ;  /* 0x0000004a4d077211 */ /* 0x000fe200008f0eff */
[----:B------:R-:W5:Y:S01]  /*20c0*/  LDL.LU R243, [R1] ;  /* 0x0000000001f37983 */ /* 0x000f620000300800 */
[C---:B---3--:R-:W-:Y:S02]  /*20d0*/  LEA R0, R64.reuse, R12, 0x1 ;  /* 0x0000000c40007211 */ /* 0x048fe400078e08ff */
[----:B------:R-:W-:Y:S01]  /*20e0*/  LEA.HI.X.SX32 R9, R73, R74, 0x1, P0 ;  /* 0x0000004a49097211 */ /* 0x000fe200000f0eff */
[----:B------:R0:W3:Y:S01]  /*20f0*/  LDG.E.U16 R228, desc[UR60][R6.64] ;  /* 0x0000003c06e47981 */ /* 0x0000e2000c1e1500 */
[----:B-1----:R-:W-:Y:S01]  /*2100*/  LEA R4, P0, R79, R3, 0x1 ;  /* 0x000000034f047211 */ /* 0x002fe200078008ff */
[----:B------:R-:W-:-:S02]  /*2110*/  IMAD R66, R64, 0x2, R0 ;  /* 0x0000000240427824 */ /* 0x000fc400078e0200 */
[----:B------:R1:W5:Y:S01]  /*2120*/  LDG.E.U16 R93, desc[UR60][R8.64] ;  /* 0x0000003c085d7981 */ /* 0x000362000c1e1500 */
[----:B------:R-:W-:Y:S01]  /*2130*/  LEA.HI.X.SX32 R5, R79, R74, 0x1, P0 ;  /* 0x0000004a4f057211 */ /* 0x000fe200000f0eff */
[----:B------:R-:W-:Y:S01]  /*2140*/  IMAD R119, R64, 0x2, R66 ;  /* 0x0000000240777824 */ /* 0x000fe200078e0242 */
[----:B0-----:R-:W-:-:S03]  /*2150*/  LEA R6, P0, R13, R3, 0x1 ;  /* 0x000000030d067211 */ /* 0x001fc600078008ff */
[----:B------:R0:W2:Y:S01]  /*2160*/  LDG.E.U16 R92, desc[UR60][R4.64] ;  /* 0x0000003c045c7981 */ /* 0x0000a2000c1e1500 */
[----:B------:R-:W-:Y:S01]  /*2170*/  LEA.HI.X.SX32 R7, R13, R74, 0x1, P0 ;  /* 0x0000004a0d077211 */ /* 0x000fe200000f0eff */
[----:B------:R-:W-:-:S04]  /*2180*/  IMAD R13, R64, 0x2, R119 ;  /* 0x00000002400d7824 */ /* 0x000fc800078e0277 */
[----:B------:R-:W-:Y:S01]  /*2190*/  IMAD R68, R64, 0x2, R13 ;  /* 0x0000000240447824 */ /* 0x000fe200078e020d */
[-C--:B-1----:R-:W-:Y:S01]  /*21a0*/  LEA R8, P1, R71, R3.reuse, 0x1 ;  /* 0x0000000347087211 */ /* 0x082fe200078208ff */
[----:B------:R1:W3:Y:S01]  /*21b0*/  LDG.E.U16 R227, desc[UR60][R6.64] ;  /* 0x0000003c06e37981 */ /* 0x0002e2000c1e1500 */
[----:B0-----:R-:W-:-:S04]  /*21c0*/  LEA R4, P0, R65, R3, 0x1 ;  /* 0x0000000341047211 */ /* 0x001fc800078008ff */
[-C--:B------:R-:W-:Y:S01]  /*21d0*/  LEA.HI.X.SX32 R5, R65, R74.reuse, 0x1, P0 ;  /* 0x0000004a41057211 */ /* 0x080fe200000f0eff */
[----:B------:R-:W-:Y:S01]  /*21e0*/  IMAD R65, R64, 0x2, R68 ;  /* 0x0000000240417824 */ /* 0x000fe200078e0244 */
[----:B------:R-:W-:-:S03]  /*21f0*/  LEA.HI.X.SX32 R9, R71, R74, 0x1, P1 ;  /* 0x0000004a47097211 */ /* 0x000fc600008f0eff */
[C---:B------:R-:W-:Y:S01]  /*2200*/  IMAD R118, R64.reuse, 0x2, R65 ;  /* 0x0000000240767824 */ /* 0x040fe200078e0241 */
[CC--:B-1----:R-:W-:Y:S01]  /*2210*/  LEA R6, P1, R67.reuse, R3.reuse, 0x1 ;  /* 0x0000000343067211 */ /* 0x0c2fe200078208ff */
[----:B------:R0:W4:Y:S02]  /*2220*/  LDG.E.U16 R91, desc[UR60][R8.64] ;  /* 0x0000003c085b7981 */ /* 0x000124000c1e1500 */
[C---:B------:R-:W-:Y:S01]  /*2230*/  IMAD R14, R64.reuse, 0x2, R118 ;  /* 0x00000002400e7824 */ /* 0x040fe200078e0276 */
[----:B------:R-:W-:Y:S01]  /*2240*/  LEA.HI.X.SX32 R7, R67, R74, 0x1, P1 ;  /* 0x0000004a43077211 */ /* 0x000fe200008f0eff */
[----:B------:R1:W3:Y:S03]  /*2250*/  LDG.E.U16 R226, desc[UR60][R4.64] ;  /* 0x0000003c04e27981 */ /* 0x0002e6000c1e1500 */
[----:B------:R-:W-:Y:S01]  /*2260*/  LEA R67, R64, R14, 0x1 ;  /* 0x0000000e40437211 */ /* 0x000fe200078e08ff */
[----:B------:R1:W3:Y:S01]  /*2270*/  LDG.E.U16 R225, desc[UR60][R6.64] ;  /* 0x0000003c06e17981 */ /* 0x0002e2000c1e1500 */
[----:B0-----:R-:W-:-:S03]  /*2280*/  LEA R8, P0, R15, R3, 0x1 ;  /* 0x000000030f087211 */ /* 0x001fc600078008ff */
[C---:B------:R-:W-:Y:S01]  /*2290*/  IMAD R70, R64.reuse, 0x2, R67 ;  /* 0x0000000240467824 */ /* 0x040fe200078e0243 */
[-C--:B------:R-:W-:Y:S02]  /*22a0*/  LEA.HI.X.SX32 R9, R15, R74.reuse, 0x1, P0 ;  /* 0x0000004a0f097211 */ /* 0x080fe400000f0eff */
[CC--:B-1----:R-:W-:Y:S01]  /*22b0*/  LEA R4, P0, R69.reuse, R3.reuse, 0x1 ;  /* 0x0000000345047211 */ /* 0x0c2fe200078008ff */
[C---:B------:R-:W-:Y:S02]  /*22c0*/  IMAD R117, R64.reuse, 0x2, R70 ;  /* 0x0000000240757824 */ /* 0x040fe400078e0246 */
[----:B------:R0:W5:Y:S01]  /*22d0*/  LDG.E.U16 R90, desc[UR60][R8.64] ;  /* 0x0000003c085a7981 */ /* 0x000162000c1e1500 */
[----:B------:R-:W-:Y:S01]  /*22e0*/  LEA.HI.X.SX32 R5, R69, R74, 0x1, P0 ;  /* 0x0000004a45057211 */ /* 0x000fe200000f0eff */
[----:B------:R-:W-:Y:S01]  /*22f0*/  IMAD R15, R64, 0x2, R117 ;  /* 0x00000002400f7824 */ /* 0x000fe200078e0275 */
[----:B------:R-:W-:-:S03]  /*2300*/  LEA R6, P0, R2, R3, 0x1 ;  /* 0x0000000302067211 */ /* 0x000fc600078008ff */
[----:B------:R1:W2:Y:S01]  /*2310*/  LDG.E.U16 R89, desc[UR60][R4.64] ;  /* 0x0000003c04597981 */ /* 0x0002a2000c1e1500 */
[----:B------:R-:W-:Y:S01]  /*2320*/  LEA.HI.X.SX32 R7, R2, R74, 0x1, P0 ;  /* 0x0000004a02077211 */ /* 0x000fe200000f0eff */
[----:B------:R-:W-:Y:S01]  /*2330*/  IMAD R2, R64, 0x2, R15 ;  /* 0x0000000240027824 */ /* 0x000fe200078e020f */
[----:B0-----:R-:W-:-:S03]  /*2340*/  LEA R8, P1, R11, R3, 0x1 ;  /* 0x000000030b087211 */ /* 0x001fc600078208ff */
[C---:B------:R-:W-:Y:S01]  /*2350*/  IMAD R69, R64.reuse, 0x2, R2 ;  /* 0x0000000240457824 */ /* 0x040fe200078e0202 */
[----:B------:R0:W3:Y:S01]  /*2360*/  LDG.E.U16 R224, desc[UR60][R6.64] ;  /* 0x0000003c06e07981 */ /* 0x0000e2000c1e1500 */
[-C--:B------:R-:W-:Y:S02]  /*2370*/  LEA.HI.X.SX32 R9, R11, R74.reuse, 0x1, P1 ;  /* 0x0000004a0b097211 */ /* 0x080fe400008f0eff */
[----:B------:R-:W-:Y:S01]  /*2380*/  IMAD R116, R64, 0x2, R69 ;  /* 0x0000000240747824 */ /* 0x000fe200078e0245 */
[CC--:B-1----:R-:W-:Y:S02]  /*2390*/  LEA R4, P0, R10.reuse, R3.reuse, 0x1 ;  /* 0x000000030a047211 */ /* 0x0c2fe400078008ff */
[----:B------:R1:W4:Y:S02]  /*23a0*/  LDG.E.U16 R88, desc[UR60][R8.64] ;  /* 0x0000003c08587981 */ /* 0x000324000c1e1500 */
[----:B------:R-:W-:Y:S02]  /*23b0*/  LEA.HI.X.SX32 R5, R10, R74, 0x1, P0 ;  /* 0x0000004a0a057211 */ /* 0x000fe400000f0eff */
[----:B------:R-:W-:-:S02]  /*23c0*/  LEA R10, P0, R0, R3, 0x1 ;  /* 0x00000003000a7211 */ /* 0x000fc400078008ff */
[----:B0-----:R-:W-:Y:S01]  /*23d0*/  LEA R6, P1, R66, R3, 0x1 ;  /* 0x0000000342067211 */ /* 0x001fe200078208ff */
[----:B------:R0:W3:Y:S01]  /*23e0*/  LDG.E.U16 R223, desc[UR60][R4.64] ;  /* 0x0000003c04df7981 */ /* 0x0000e2000c1e1500 */
[----:B-1----:R-:W-:Y:S01]  /*23f0*/  IMAD R9, R64, 0x2, R116 ;  /* 0x0000000240097824 */ /* 0x002fe200078e0274 */
[----:B------:R-:W-:-:S04]  /*2400*/  LEA.HI.X.SX32 R11, R0, R74, 0x1, P0 ;  /* 0x0000004a000b7211 */ /* 0x000fc800000f0eff */
[C---:B------:R-:W-:Y:S01]  /*2410*/  LEA R8, R64.reuse, R9, 0x1 ;  /* 0x0000000940087211 */ /* 0x040fe200078e08ff */
[----:B------:R1:W5:Y:S04]  /*2420*/  LDG.E.U16 R87, desc[UR60][R10.64] ;  /* 0x0000003c0a577981 */ /* 0x000368000c1e1500 */
[----:B------:R-:W-:Y:S01]  /*2430*/  IMAD R0, R64, 0x2, R8 ;  /* 0x0000000240007824 */ /* 0x000fe200078e0208 */
[-C--:B------:R-:W-:Y:S02]  /*2440*/  LEA.HI.X.SX32 R7, R66, R74.reuse, 0x1, P1 ;  /* 0x0000004a42077211 */ /* 0x080fe400008f0eff */
[-C--:B0-----:R-:W-:Y:S01]  /*2450*/  LEA R4, P0, R68, R3.reuse, 0x1 ;  /* 0x0000000344047211 */ /* 0x081fe200078008ff */
[----:B------:R-:W-:Y:S02]  /*2460*/  IMAD R71, R64, 0x2, R0 ;  /* 0x0000000240477824 */ /* 0x000fe400078e0200 */
[----:B------:R0:W3:Y:S01]  /*2470*/  LDG.E.U16 R222, desc[UR60][R6.64] ;  /* 0x0000003c06de7981 */ /* 0x0000e2000c1e1500 */
[----:B------:R-:W-:Y:S01]  /*2480*/  LEA.HI.X.SX32 R5, R68, R74, 0x1, P0 ;  /* 0x0000004a44057211 */ /* 0x000fe200000f0eff */
[----:B-1----:R-:W-:Y:S01]  /*2490*/  IMAD R10, R64, 0x2, R71 ;  /* 0x00000002400a7824 */ /* 0x002fe200078e0247 */
[----:B------:R-:W-:-:S03]  /*24a0*/  LEA R66, P1, R67, R3, 0x1 ;  /* 0x0000000343427211 */ /* 0x000fc600078208ff */
[----:B------:R-:W-:Y:S01]  /*24b0*/  IMAD R68, R64, 0x2, R10 ;  /* 0x0000000240447824 */ /* 0x000fe200078e020a */
[----:B------:R1:W2:Y:S01]  /*24c0*/  LDG.E.U16 R86, desc[UR60][R4.64] ;  /* 0x0000003c04567981 */ /* 0x0002a2000c1e1500 */
[----:B0-----:R-:W-:-:S04]  /*24d0*/  LEA R6, P0, R65, R3, 0x1 ;  /* 0x0000000341067211 */ /* 0x001fc800078008ff */
[-C--:B------:R-:W-:Y:S01]  /*24e0*/  LEA.HI.X.SX32 R7, R65, R74.reuse, 0x1, P0 ;  /* 0x0000004a41077211 */ /* 0x080fe200000f0eff */
[----:B------:R-:W-:Y:S01]  /*24f0*/  IMAD R65, R64, 0x2, R68 ;  /* 0x0000000240417824 */ /* 0x000fe200078e0244 */
[C---:B-1----:R-:W-:Y:S02]  /*2500*/  LEA R4, P0, R70.reuse, R3, 0x1 ;  /* 0x0000000346047211 */ /* 0x042fe400078008ff */
[-C--:B------:R-:W-:Y:S01]  /*2510*/  LEA.HI.X.SX32 R67, R67, R74.reuse, 0x1, P1 ;  /* 0x0000004a43437211 */ /* 0x080fe200008f0eff */
[----:B------:R-:W3:Y:S01]  /*2520*/  LDG.E.U16 R221, desc[UR60][R6.64] ;  /* 0x0000003c06dd7981 */ /* 0x000ee2000c1e1500 */
[----:B------:R-:W-:Y:S01]  /*2530*/  LEA.HI.X.SX32 R5, R70, R74, 0x1, P0 ;  /* 0x0000004a46057211 */ /* 0x000fe200000f0eff */
[C---:B------:R-:W-:Y:S02]  /*2540*/  IMAD R70, R64.reuse, 0x2, R65 ;  /* 0x0000000240467824 */ /* 0x040fe400078e0241 */
[----:B------:R0:W4:Y:S02]  /*2550*/  LDG.E.U16 R85, desc[UR60][R66.64] ;  /* 0x0000003c42557981 */ /* 0x000124000c1e1500 */
[----:B------:R-:W-:-:S02]  /*2560*/  IMAD R11, R64, 0x2, R70 ;  /* 0x00000002400b7824 */ /* 0x000fc400078e0246 */
[----:B------:R1:W3:Y:S01]  /*2570*/  LDG.E.U16 R220, desc[UR60][R4.64] ;  /* 0x0000003c04dc7981 */ /* 0x0002e2000c1e1500 */
[----:B0-----:R-:W-:-:S04]  /*2580*/  LEA R66, P0, R2, R3, 0x1 ;  /* 0x0000000302427211 */ /* 0x001fc800078008ff */
[-C--:B------:R-:W-:Y:S02]  /*2590*/  LEA.HI.X.SX32 R67, R2, R74.reuse, 0x1, P0 ;  /* 0x0000004a02437211 */ /* 0x080fe400000f0eff */
[----:B-1----:R-:W-:Y:S02]  /*25a0*/  LEA R4, P0, R8, R3, 0x1 ;  /* 0x0000000308047211 */ /* 0x002fe400078008ff */
[----:B------:R-:W-:Y:S01]  /*25b0*/  LEA R2, R64, R11, 0x1 ;  /* 0x0000000b40027211 */ /* 0x000fe200078e08ff */
[----:B------:R0:W5:Y:S01]  /*25c0*/  LDG.E.U16 R84, desc[UR60][R66.64] ;  /* 0x0000003c42547981 */ /* 0x000162000c1e1500 */
[C---:B------:R-:W-:Y:S02]  /*25d0*/  LEA R6, P1, R69.reuse, R3, 0x1 ;  /* 0x0000000345067211 */ /* 0x040fe400078208ff */
[-C--:B------:R-:W-:Y:S01]  /*25e0*/  LEA.HI.X.SX32 R5, R8, R74.reuse, 0x1, P0 ;  /* 0x0000004a08057211 */ /* 0x080fe200000f0eff */
[----:B------:R-:W-:Y:S01]  /*25f0*/  IMAD R8, R64, 0x2, R2 ;  /* 0x0000000240087824 */ /* 0x000fe200078e0202 */
[----:B------:R-:W-:-:S03]  /*2600*/  LEA.HI.X.SX32 R7, R69, R74, 0x1, P1 ;  /* 0x0000004a45077211 */ /* 0x000fc600008f0eff */
[----:B------:R-:W-:Y:S01]  /*2610*/  IMAD R69, R64, 0x2, R8 ;  /* 0x0000000240457824 */ /* 0x000fe200078e0208 */
[----:B------:R-:W3:Y:S01]  /*2620*/  LDG.E.U16 R83, desc[UR60][R4.64] ;  /* 0x0000003c04537981 */ /* 0x000ee2000c1e1500 */
[----:B0-----:R-:W-:-:S03]  /*2630*/  LEA R66, P0, R0, R3, 0x1 ;  /* 0x0000000300427211 */ /* 0x001fc600078008ff */
[----:B------:R0:W3:Y:S01]  /*2640*/  LDG.E.U16 R219, desc[UR60][R6.64] ;  /* 0x0000003c06db7981 */ /* 0x0000e2000c1e1500 */
[----:B------:R-:W-:Y:S01]  /*2650*/  LEA.HI.X.SX32 R67, R0, R74, 0x1, P0 ;  /* 0x0000004a00437211 */ /* 0x000fe200000f0eff */
[----:B0-----:R-:W-:Y:S01]  /*2660*/  IMAD R6, R64, 0x2, R69 ;  /* 0x0000000240067824 */ /* 0x001fe200078e0245 */
[----:B------:R-:W-:-:S03]  /*2670*/  LEA R4, P0, R65, R3, 0x1 ;  /* 0x0000000341047211 */ /* 0x000fc600078008ff */
[----:B------:R0:W3:Y:S01]  /*2680*/  LDG.E.U16 R218, desc[UR60][R66.64] ;  /* 0x0000003c42da7981 */ /* 0x0000e2000c1e1500 */
[----:B------:R-:W-:Y:S01]  /*2690*/  IMAD R73, R64, 0x2, R6 ;  /* 0x0000000240497824 */ /* 0x000fe200078e0206 */
[----:B------:R-:W-:-:S03]  /*26a0*/  LEA R76, P1, R68, R3, 0x1 ;  /* 0x00000003444c7211 */ /* 0x000fc600078208ff */
[----:B------:R-:W-:Y:S01]  /*26b0*/  IMAD R0, R64, 0x2, R73 ;  /* 0x0000000240007824 */ /* 0x000fe200078e0249 */
[----:B------:R-:W-:-:S03]  /*26c0*/  LEA.HI.X.SX32 R5, R65, R74, 0x1, P0 ;  /* 0x0000004a41057211 */ /* 0x000fc600000f0eff */
[----:B------:R-:W-:Y:S01]  /*26d0*/  IMAD R65, R64, 0x2, R0 ;  /* 0x0000000240417824 */ /* 0x000fe200078e0200 */
[-C--:B------:R-:W-:Y:S01]  /*26e0*/  LEA.HI.X.SX32 R77, R68, R74.reuse, 0x1, P1 ;  /* 0x0000004a444d7211 */ /* 0x080fe200008f0eff */
[----:B------:R-:W3:Y:S02]  /*26f0*/  LDG.E.U16 R217, desc[UR60][R4.64] ;  /* 0x0000003c04d97981 */ /* 0x000ee4000c1e1500 */
[----:B------:R-:W-:Y:S01]  /*2700*/  IMAD R7, R64, 0x2, R65 ;  /* 0x0000000240077824 */ /* 0x000fe200078e0241 */
[----:B0-----:R-:W-:Y:S01]  /*2710*/  LEA R66, P1, R8, R3, 0x1 ;  /* 0x0000000308427211 */ /* 0x001fe200078208ff */
[----:B------:R0:W3:Y:S03]  /*2720*/  LDG.E.U16 R82, desc[UR60][R76.64] ;  /* 0x0000003c4c527981 */ /* 0x0000e6000c1e1500 */
[----:B------:R-:W-:Y:S02]  /*2730*/  LEA R68, R64, R7, 0x1 ;  /* 0x0000000740447211 */ /* 0x000fe400078e08ff */
[----:B------:R-:W-:-:S02]  /*2740*/  LEA.HI.X.SX32 R67, R8, R74, 0x1, P1 ;  /* 0x0000004a08437211 */ /* 0x000fc400008f0eff */
[----:B0-----:R-:W-:-:S03]  /*2750*/  LEA R76, P0, R2, R3, 0x1 ;  /* 0x00000003024c7211 */ /* 0x001fc600078008ff */
[----:B------:R0:W3:Y:S01]  /*2760*/  LDG.E.U16 R216, desc[UR60][R66.64] ;  /* 0x0000003c42d87981 */ /* 0x0000e2000c1e1500 */
[----:B------:R-:W-:Y:S01]  /*2770*/  LEA.HI.X.SX32 R77, R2, R74, 0x1, P0 ;  /* 0x0000004a024d7211 */ /* 0x000fe200000f0eff */
[----:B------:R-:W-:Y:S01]  /*2780*/  IMAD R2, R64, 0x2, R68 ;  /* 0x0000000240027824 */ /* 0x000fe200078e0244 */
[----:B------:R-:W-:-:S03]  /*2790*/  LEA R4, P0, R73, R3, 0x1 ;  /* 0x0000000349047211 */ /* 0x000fc600078008ff */
[----:B------:R1:W3:Y:S01]  /*27a0*/  LDG.E.U16 R81, desc[UR60][R76.64] ;  /* 0x0000003c4c517981 */ /* 0x0002e2000c1e1500 */
[----:B0-----:R-:W-:Y:S01]  /*27b0*/  IMAD R67, R64, 0x2, R2 ;  /* 0x0000000240437824 */ /* 0x001fe200078e0202 */
[----:B------:R-:W-:-:S03]  /*27c0*/  LEA.HI.X.SX32 R5, R73, R74, 0x1, P0 ;  /* 0x0000004a49057211 */ /* 0x000fc600000f0eff */
[----:B------:R-:W-:Y:S02]  /*27d0*/  IMAD R8, R64, 0x2, R67 ;  /* 0x0000000240087824 */ /* 0x000fe400078e0243 */
[----:B------:R0:W3:Y:S01]  /*27e0*/  LDG.E.U16 R80, desc[UR60][R4.64] ;  /* 0x0000003c04507981 */ /* 0x0000e2000c1e1500 */
[----:B-1----:R-:W-:-:S04]  /*27f0*/  LEA R76, P0, R0, R3, 0x1 ;  /* 0x00000003004c7211 */ /* 0x002fc800078008ff */
[----:B------:R-:W-:Y:S01]  /*2800*/  LEA.HI.X.SX32 R77, R0, R74, 0x1, P0 ;  /* 0x0000004a004d7211 */ /* 0x000fe200000f0eff */
[----:B------:R-:W-:Y:S01]  /*2810*/  IMAD R0, R64, 0x2, R8 ;  /* 0x0000000240007824 */ /* 0x000fe200078e0208 */
[----:B0-----:R-:W-:-:S03]  /*2820*/  LEA R4, P0, R2, R3, 0x1 ;  /* 0x0000000302047211 */ /* 0x001fc600078008ff */
[----:B------:R0:W3:Y:S01]  /*2830*/  LDG.E.U16 R215, desc[UR60][R76.64] ;  /* 0x0000003c4cd77981 */ /* 0x0000e2000c1e1500 */
[----:B------:R-:W-:Y:S01]  /*2840*/  IMAD R66, R64, 0x2, R0 ;  /* 0x0000000240427824 */ /* 0x000fe200078e0200 */
[----:B------:R-:W-:-:S05]  /*2850*/  LEA.HI.X.SX32 R5, R2, R74, 0x1, P0 ;  /* 0x0000004a02057211 */ /* 0x000fca00000f0eff */
[----:B------:R1:W3:Y:S01]  /*2860*/  LDG.E.U16 R214, desc[UR60][R4.64] ;  /* 0x0000003c04d67981 */ /* 0x0002e2000c1e1500 */
[----:B0-----:R-:W-:-:S04]  /*2870*/  LEA R76, P0, R0, R3, 0x1 ;  /* 0x00000003004c7211 */ /* 0x001fc800078008ff */
[----:B------:R-:W-:Y:S02]  /*2880*/  LEA.HI.X.SX32 R77, R0, R74, 0x1, P0 ;  /* 0x0000004a004d7211 */ /* 0x000fe400000f0eff */
[----:B-1----:R-:W-:-:S04]  /*2890*/  LEA R4, P0, R66, R3, 0x1 ;  /* 0x0000000342047211 */ /* 0x002fc800078008ff */
[----:B------:R-:W-:Y:S01]  /*28a0*/  LEA.HI.X.SX32 R5, R66, R74, 0x1, P0 ;  /* 0x0000004a42057211 */ /* 0x000fe200000f0eff */
[----:B------:R-:W-:-:S04]  /*28b0*/  IMAD R66, R64, 0x2, R66 ;  /* 0x0000000240427824 */ /* 0x000fc800078e0242 */
[----:B------:R-:W-:Y:S01]  /*28c0*/  IMAD R2, R64, 0x2, R66 ;  /* 0x0000000240027824 */ /* 0x000fe200078e0242 */
[-C--:B------:R-:W-:Y:S01]  /*28d0*/  LEA R78, P1, R68, R3.reuse, 0x1 ;  /* 0x00000003444e7211 */ /* 0x080fe200078208ff */
[----:B------:R0:W3:Y:S03]  /*28e0*/  LDG.E.U16 R213, desc[UR60][R4.64] ;  /* 0x0000003c04d57981 */ /* 0x0000e6000c1e1500 */
[----:B------:R-:W-:Y:S02]  /*28f0*/  LEA R0, R64, R2, 0x1 ;  /* 0x0000000240007211 */ /* 0x000fe400078e08ff */
[----:B------:R-:W-:Y:S02]  /*2900*/  LEA.HI.X.SX32 R79, R68, R74, 0x1, P1 ;  /* 0x0000004a444f7211 */ /* 0x000fe400008f0eff */
[----:B0-----:R-:W-:-:S04]  /*2910*/  LEA R4, P0, R0, R3, 0x1 ;  /* 0x0000000300047211 */ /* 0x001fc800078008ff */
[----:B------:R-:W3:Y:S01]  /*2920*/  LDG.E.U16 R79, desc[UR60][R78.64] ;  /* 0x0000003c4e4f7981 */ /* 0x000ee2000c1e1500 */
[----:B------:R-:W-:Y:S01]  /*2930*/  LEA.HI.X.SX32 R5, R0, R74, 0x1, P0 ;  /* 0x0000004a00057211 */ /* 0x000fe200000f0eff */
[----:B------:R-:W-:Y:S02]  /*2940*/  IMAD R0, R64, 0x2, R0 ;  /* 0x0000000240007824 */ /* 0x000fe400078e0200 */
[----:B------:R-:W3:Y:S04]  /*2950*/  LDG.E.U16 R78, desc[UR60][R76.64] ;  /* 0x0000003c4c4e7981 */ /* 0x000ee8000c1e1500 */
[----:B------:R0:W3:Y:S02]  /*2960*/  LDG.E.U16 R77, desc[UR60][R4.64] ;  /* 0x0000003c044d7981 */ /* 0x0000e4000c1e1500 */
[----:B0-----:R-:W-:-:S04]  /*2970*/  LEA R4, P0, R0, R3, 0x1 ;  /* 0x0000000300047211 */ /* 0x001fc800078008ff */
[----:B------:R-:W-:Y:S01]  /*2980*/  LEA.HI.X.SX32 R5, R0, R74, 0x1, P0 ;  /* 0x0000004a00057211 */ /* 0x000fe200000f0eff */
[----:B------:R-:W-:-:S04]  /*2990*/  IMAD R0, R64, 0x2, R0 ;  /* 0x0000000240007824 */ /* 0x000fc800078e0200 */
[----:B------:R0:W3:Y:S02]  /*29a0*/  LDG.E.U16 R209, desc[UR60][R4.64] ;  /* 0x0000003c04d17981 */ /* 0x0000e4000c1e1500 */
[----:B0-----:R-:W-:-:S04]  /*29b0*/  IMAD R4, R64, 0x2, R0 ;  /* 0x0000000240047824 */ /* 0x001fc800078e0200 */
[----:B------:R-:W-:-:S05]  /*29c0*/  IMAD R73, R64, 0x2, R4 ;  /* 0x0000000240497824 */ /* 0x000fca00078e0204 */
[----:B------:R-:W-:-:S04]  /*29d0*/  LEA R114, P0, R73, R3, 0x1 ;  /* 0x0000000349727211 */ /* 0x000fc800078008ff */
[----:B------:R-:W-:Y:S01]  /*29e0*/  LEA.HI.X.SX32 R115, R73, R74, 0x1, P0 ;  /* 0x0000004a49737211 */ /* 0x000fe200000f0eff */
[----:B------:R-:W-:-:S04]  /*29f0*/  IMAD R73, R64, 0x2, R73 ;  /* 0x0000000240497824 */ /* 0x000fc800078e0249 */
[----:B------:R0:W3:Y:S01]  /*2a00*/  LDG.E.U16 R76, desc[UR60][R114.64] ;  /* 0x0000003c724c7981 */ /* 0x0000e2000c1e1500 */
[----:B------:R-:W-:Y:S02]  /*2a10*/  SHF.R.S32.HI R68, RZ, 0x7, R176 ;  /* 0x00000007ff447819 */ /* 0x000fe400000114b0 */
[----:B0-----:R-:W-:-:S04]  /*2a20*/  LEA R114, P0, R73, R3, 0x1 ;  /* 0x0000000349727211 */ /* 0x001fc800078008ff */
[----:B------:R-:W-:Y:S01]  /*2a30*/  LEA.HI.X.SX32 R115, R73, R74, 0x1, P0 ;  /* 0x0000004a49737211 */ /* 0x000fe200000f0eff */
[----:B------:R-:W-:Y:S01]  /*2a40*/  IMAD R73, R64, 0x2, R73 ;  /* 0x0000000240497824 */ /* 0x000fe200078e0249 */
[----:B------:R-:W-:-:S03]  /*2a50*/  SGXT R68, R68, 0x1 ;  /* 0x000000014444781a */ /* 0x000fc60000000200 */
[----:B------:R-:W-:Y:S01]  /*2a60*/  IMAD R5, R64, 0x2, R73 ;  /* 0x0000000240057824 */ /* 0x000fe200078e0249 */
[----:B------:R-:W-:Y:S01]  /*2a70*/  LOP3.LUT R68, R68, 0x90, RZ, 0xc0, !PT ;  /* 0x0000009044447812 */ /* 0x000fe200078ec0ff */
[----:B------:R0:W3:Y:S03]  /*2a80*/  LDG.E.U16 R207, desc[UR60][R114.64] ;  /* 0x0000003c72cf7981 */ /* 0x0000e6000c1e1500 */
[----:B------:R-:W-:Y:S02]  /*2a90*/  LEA R125, R64, R5, 0x1 ;  /* 0x00000005407d7211 */ /* 0x000fe400078e08ff */
[----:B------:R-:W-:Y:S02]  /*2aa0*/  LOP3.LUT R68, R68, 0x7e, R177, 0x78, !PT ;  /* 0x0000007e44447812 */ /* 0x000fe400078e78b1 */
[----:B------:R-:W-:Y:S02]  /*2ab0*/  LOP3.LUT R241, R176, 0x40, RZ, 0xc0, !PT ;  /* 0x00000040b0f17812 */ /* 0x000fe400078ec0ff */
[----:B0-----:R-:W-:-:S02]  /*2ac0*/  LEA R114, P0, R125, R3, 0x1 ;  /* 0x000000037d727211 */ /* 0x001fc400078008ff */
[----:B------:R-:W-:Y:S01]  /*2ad0*/  LEA R202, R113, R202, 0x18 ;  /* 0x000000ca71ca7211 */ /* 0x000fe200078ec0ff */
[----:B------:R-:W-:Y:S01]  /*2ae0*/  IMAD R68, R241, 0x200, R68 ;  /* 0x00000200f1447824 */ /* 0x000fe200078e0244 */
[----:B------:R-:W-:-:S03]  /*2af0*/  LEA.HI.X.SX32 R115, R125, R74, 0x1, P0 ;  /* 0x0000004a7d737211 */ /* 0x000fc600000f0eff */
[----:B------:R-:W-:Y:S02]  /*2b00*/  IMAD.IADD R113, R68, 0x1, R202 ;  /* 0x0000000144717824 */ /* 0x000fe400078e02ca */
[----:B------:R0:W3:Y:S04]  /*2b10*/  LDG.E.U16 R114, desc[UR60][R114.64] ;  /* 0x0000003c72727981 */ /* 0x0000e8000c1e1500 */
[----:B------:R1:W-:Y:S01]  /*2b20*/  STS.U16 [R113], R124 ;  /* 0x0000007c71007388 */ /* 0x0003e20000000400 */
[----:B0-----:R-:W-:-:S05]  /*2b30*/  IMAD R115, R64, 0x2, R125 ;  /* 0x0000000240737824 */ /* 0x001fca00078e027d */
[----:B-1----:R-:W-:-:S04]  /*2b40*/  LEA R124, P0, R115, R3, 0x1 ;  /* 0x00000003737c7211 */ /* 0x002fc800078008ff */
[----:B------:R-:W-:-:S05]  /*2b50*/  LEA.HI.X.SX32 R125, R115, R74, 0x1, P0 ;  /* 0x0000004a737d7211 */ /* 0x000fca00000f0eff */
[----:B------:R0:W3:Y:S02]  /*2b60*/  LDG.E.U16 R203, desc[UR60][R124.64] ;  /* 0x0000003c7ccb7981 */ /* 0x0000e4000c1e1500 */
[----:B0-----:R-:W-:-:S04]  /*2b70*/  LEA R124, P0, R172, R3, 0x1 ;  /* 0x00000003ac7c7211 */ /* 0x001fc800078008ff */
        /* <DEDUP_REMOVED lines=144> */
[----:B------:R-:W-:Y:S02]  /*3480*/  LEA.HI.X.SX32 R125, R122, R74, 0x1, P0 ;  /* 0x0000004a7a7d7211 */ /* 0x000fe400000f0eff */
[----:B------:R-:W-:-:S03]  /*3490*/  LEA R122, P0, R121, R3, 0x1 ;  /* 0x00000003797a7211 */ /* 0x000fc600078008ff */
[----:B------:R-:W3:Y:S01]  /*34a0*/  LDG.E.U16 R124, desc[UR60][R124.64] ;  /* 0x0000003c7c7c7981 */ /* 0x000ee2000c1e1500 */
        /* <DEDUP_REMOVED lines=33> */
[-C--:B------:R-:W-:Y:S02]  /*36c0*/  LEA.HI.X.SX32 R71, R66, R74.reuse, 0x1, P0 ;  /* 0x0000004a42477211 */ /* 0x080fe400000f0eff */
[----:B------:R-:W-:Y:S01]  /*36d0*/  LEA R66, P0, R0, R3, 0x1 ;  /* 0x0000000300427211 */ /* 0x000fe200078008ff */
[----:B------:R-:W-:Y:S02]  /*36e0*/  IMAD R115, R64, 0x2, R115 ;  /* 0x0000000240737824 */ /* 0x000fe400078e0273 */
[----:B------:R-:W3:Y:S01]  /*36f0*/  LDG.E.U16 R70, desc[UR60][R70.64] ;  /* 0x0000003c46467981 */ /* 0x000ee2000c1e1500 */
[----:B------:R-:W-:-:S05]  /*3700*/  LEA.HI.X.SX32 R67, R0, R74, 0x1, P0 ;  /* 0x0000004a00437211 */ /* 0x000fca00000f0eff */
[----:B------:R0:W3:Y:S02]  /*3710*/  LDG.E.U16 R0, desc[UR60][R66.64] ;  /* 0x0000003c42007981 */ /* 0x0000e4000c1e1500 */
[----:B0-----:R-:W-:-:S04]  /*3720*/  LEA R66, P0, R73, R3, 0x1 ;  /* 0x0000000349427211 */ /* 0x001fc800078008ff */
[----:B------:R-:W-:-:S05]  /*3730*/  LEA.HI.X.SX32 R67, R73, R74, 0x1, P0 ;  /* 0x0000004a49437211 */ /* 0x000fca00000f0eff */
[----:B------:R0:W3:Y:S01]  /*3740*/  LDG.E.U16 R71, desc[UR60][R66.64] ;  /* 0x0000003c42477981 */ /* 0x0000e2000c1e1500 */
[----:B------:R-:W-:Y:S01]  /*3750*/  IMAD R73, R64, 0x2, R115 ;  /* 0x0000000240497824 */ /* 0x000fe200078e0273 */
        /* <DEDUP_REMOVED lines=19> */
[-C--:B------:R-:W-:Y:S02]  /*3890*/  LEA.HI.X.SX32 R61, R58, R74.reuse, 0x1, P0 ;  /* 0x0000004a3a3d7211 */ /* 0x080fe400000f0eff */
[CC--:B------:R-:W-:Y:S01]  /*38a0*/  LEA R58, P0, R57.reuse, R3.reuse, 0x1 ;  /* 0x00000003393a7211 */ /* 0x0c0fe200078008ff */
[----:B--2---:R-:W-:Y:S03]  /*38b0*/  STS.U16 [R113+0x15000], R86 ;  /* 0x0150005671007388 */ /* 0x004fe60000000400 */
[----:B------:R-:W-:Y:S01]  /*38c0*/  LEA.HI.X.SX32 R59, R57, R74, 0x1, P0 ;  /* 0x0000004a393b7211 */ /* 0x000fe200000f0eff */
[----:B-----5:R0:W-:Y:S04]  /*38d0*/  STS.U16 [R113+0x15800], R84 ;  /* 0x0158005471007388 */ /* 0x0201e80000000400 */
[----:B------:R1:W2:Y:S04]  /*38e0*/  LDG.E.U16 R57, desc[UR60][R58.64] ;  /* 0x0000003c3a397981 */ /* 0x0002a8000c1e1500 */
[----:B------:R-:W-:Y:S04]  /*38f0*/  STS.U16 [R113+0x14c00], R87 ;  /* 0x014c005771007388 */ /* 0x000fe80000000400 */
[----:B----4-:R4:W-:Y:S01]  /*3900*/  STS.U16 [R113+0x15400], R85 ;  /* 0x0154005571007388 */ /* 0x0109e20000000400 */
[----:B-1----:R-:W-:-:S02]  /*3910*/  LEA R58, P0, R56, R3, 0x1 ;  /* 0x00000003383a7211 */ /* 0x002fc400078008ff */
[CC--:B0-----:R-:W-:Y:S01]  /*3920*/  LEA R84, P1, R75.reuse, R3.reuse, 0x1 ;  /* 0x000000034b547211 */ /* 0x0c1fe200078208ff */
[----:B---3--:R0:W-:Y:S01]  /*3930*/  STS.U16 [R113+0x16000], R82 ;  /* 0x0160005271007388 */ /* 0x0081e20000000400 */
[-C--:B------:R-:W-:Y:S02]  /*3940*/  LEA.HI.X.SX32 R59, R56, R74.reuse, 0x1, P0 ;  /* 0x0000004a383b7211 */ /* 0x080fe400000f0eff */
[CC--:B------:R-:W-:Y:S01]  /*3950*/  LEA R86, P0, R72.reuse, R3.reuse, 0x1 ;  /* 0x0000000348567211 */ /* 0x0c0fe200078008ff */
[----:B------:R1:W-:Y:S01]  /*3960*/  STS.U16 [R113+0x16800], R80 ;  /* 0x0168005071007388 */ /* 0x0003e20000000400 */
[-C--:B----4-:R-:W-:Y:S02]  /*3970*/  LEA.HI.X.SX32 R85, R75, R74.reuse, 0x1, P1 ;  /* 0x0000004a4b557211 */ /* 0x090fe400008f0eff */
[----:B------:R-:W-:Y:S01]  /*3980*/  LEA.HI.X.SX32 R87, R72, R74, 0x1, P0 ;  /* 0x0000004a48577211 */ /* 0x000fe200000f0eff */
[----:B------:R3:W-:Y:S01]  /*3990*/  STS.U16 [R113+0x17000], R78 ;  /* 0x0170004e71007388 */ /* 0x0007e20000000400 */
[----:B0-----:R-:W-:-:S03]  /*39a0*/  LEA R82, P0, R52, R3, 0x1 ;  /* 0x0000000334527211 */ /* 0x001fc600078008ff */
[----:B------:R0:W-:Y:S01]  /*39b0*/  STS.U16 [R113+0x15c00], R83 ;  /* 0x015c005371007388 */ /* 0x0001e20000000400 */
[----:B-1----:R-:W-:-:S03]  /*39c0*/  LEA R80, P1, R53, R3, 0x1 ;  /* 0x0000000335507211 */ /* 0x002fc600078208ff */
[----:B------:R1:W-:Y:S01]  /*39d0*/  STS.U16 [R113+0x14000], R90 ;  /* 0x0140005a71007388 */ /* 0x0003e20000000400 */
[----:B---3--:R-:W-:-:S03]  /*39e0*/  LEA R78, P2, R54, R3, 0x1 ;  /* 0x00000003364e7211 */ /* 0x008fc600078408ff */
[----:B------:R3:W-:Y:S01]  /*39f0*/  STS.U16 [R113+0x16400], R81 ;  /* 0x0164005171007388 */ /* 0x0007e20000000400 */
[----:B0-----:R-:W-:-:S03]  /*3a00*/  LEA.HI.X.SX32 R83, R52, R74, 0x1, P0 ;  /* 0x0000004a34537211 */ /* 0x001fc600000f0eff */
[----:B------:R0:W-:Y:S01]  /*3a10*/  STS.U16 [R113+0x16c00], R79 ;  /* 0x016c004f71007388 */ /* 0x0001e20000000400 */
[----:B-1----:R-:W-:-:S03]  /*3a20*/  LEA R90, P0, R48, R3, 0x1 ;  /* 0x00000003305a7211 */ /* 0x002fc600078008ff */
[----:B------:R1:W-:Y:S01]  /*3a30*/  STS.U16 [R113+0x17800], R76 ;  /* 0x0178004c71007388 */ /* 0x0003e20000000400 */
[----:B---3--:R-:W-:-:S03]  /*3a40*/  LEA.HI.X.SX32 R81, R53, R74, 0x1, P1 ;  /* 0x0000004a35517211 */ /* 0x008fc600008f0eff */
[----:B------:R3:W-:Y:S01]  /*3a50*/  STS.U16 [R113+0x14800], R88 ;  /* 0x0148005871007388 */ /* 0x0007e20000000400 */
[----:B0-----:R-:W-:Y:S02]  /*3a60*/  LEA.HI.X.SX32 R79, R54, R74, 0x1, P2 ;  /* 0x0000004a364f7211 */ /* 0x001fe400010f0eff */
[-C--:B------:R-:W-:Y:S01]  /*3a70*/  LEA R54, P2, R50, R3.reuse, 0x1 ;  /* 0x0000000332367211 */ /* 0x080fe200078408ff */
[----:B------:R0:W-:Y:S01]  /*3a80*/  STS.U16 [R113+0x13c00], R91 ;  /* 0x013c005b71007388 */ /* 0x0001e20000000400 */
[----:B-1----:R-:W-:-:S03]  /*3a90*/  LEA R76, P3, R55, R3, 0x1 ;  /* 0x00000003374c7211 */ /* 0x002fc600078608ff */
[----:B------:R1:W-:Y:S01]  /*3aa0*/  STS.U16 [R113+0x17400], R77 ;  /* 0x0174004d71007388 */ /* 0x0003e20000000400 */
[----:B---3--:R-:W-:-:S03]  /*3ab0*/  LEA R88, P1, R49, R3, 0x1 ;  /* 0x0000000331587211 */ /* 0x008fc600078208ff */
[----:B------:R3:W-:Y:S01]  /*3ac0*/  STS.U16 [R113+0x13000], R94 ;  /* 0x0130005e71007388 */ /* 0x0007e20000000400 */
[----:B0-----:R-:W-:-:S03]  /*3ad0*/  LEA.HI.X.SX32 R91, R48, R74, 0x1, P0 ;  /* 0x0000004a305b7211 */ /* 0x001fc600000f0eff */
[----:B------:R0:W-:Y:S01]  /*3ae0*/  STS.U16 [R113+0x14400], R89 ;  /* 0x0144005971007388 */ /* 0x0001e20000000400 */
[----:B-1----:R-:W-:-:S03]  /*3af0*/  LEA.HI.X.SX32 R77, R55, R74, 0x1, P3 ;  /* 0x0000004a374d7211 */ /* 0x002fc600018f0eff */
[----:B------:R1:W-:Y:S01]  /*3b00*/  STS.U16 [R113+0x13800], R92 ;  /* 0x0138005c71007388 */ /* 0x0003e20000000400 */
[-C--:B------:R-:W-:Y:S02]  /*3b10*/  LEA R52, P3, R51, R3.reuse, 0x1 ;  /* 0x0000000333347211 */ /* 0x080fe400078608ff */
[-C--:B------:R-:W-:Y:S01]  /*3b20*/  LEA.HI.X.SX32 R55, R50, R74.reuse, 0x1, P2 ;  /* 0x0000004a32377211 */ /* 0x080fe200010f0eff */
[----:B------:R4:W-:Y:S01]  /*3b30*/  STS.U16 [R113+0x12c00], R95 ;  /* 0x012c005f71007388 */ /* 0x0009e20000000400 */
[-C--:B---3--:R-:W-:Y:S02]  /*3b40*/  LEA R94, P0, R44, R3.reuse, 0x1 ;  /* 0x000000032c5e7211 */ /* 0x088fe400078008ff */
[-C--:B0-----:R-:W-:Y:S01]  /*3b50*/  LEA.HI.X.SX32 R89, R49, R74.reuse, 0x1, P1 ;  /* 0x0000004a31597211 */ /* 0x081fe200008f0eff */
[----:B------:R0:W-:Y:S01]  /*3b60*/  STS.U16 [R113+0x12000], R98 ;  /* 0x0120006271007388 */ /* 0x0001e20000000400 */
[-C--:B------:R-:W-:Y:S02]  /*3b70*/  LEA R50, P2, R46, R3.reuse, 0x1 ;  /* 0x000000032e327211 */ /* 0x080fe400078408ff */
[----:B-1----:R-:W-:Y:S01]  /*3b80*/  LEA R92, P1, R45, R3, 0x1 ;  /* 0x000000032d5c7211 */ /* 0x002fe200078208ff */
[----:B------:R1:W-:Y:S01]  /*3b90*/  STS.U16 [R113+0x13400], R93 ;  /* 0x0134005d71007388 */ /* 0x0003e20000000400 */
[----:B------:R-:W-:-:S02]  /*3ba0*/  LEA.HI.X.SX32 R53, R51, R74, 0x1, P3 ;  /* 0x0000004a33357211 */ /* 0x000fc400018f0eff */
[-C--:B----4-:R-:W-:Y:S01]  /*3bb0*/  LEA.HI.X.SX32 R95, R44, R74.reuse, 0x1, P0 ;  /* 0x0000004a2c5f7211 */ /* 0x090fe200000f0eff */
[----:B------:R3:W-:Y:S01]  /*3bc0*/  STS.U16 [R113+0x12800], R96 ;  /* 0x0128006071007388 */ /* 0x0007e20000000400 */
[-C--:B------:R-:W-:Y:S02]  /*3bd0*/  LEA R48, P3, R47, R3.reuse, 0x1 ;  /* 0x000000032f307211 */ /* 0x080fe400078608ff */
[-C--:B------:R-:W-:Y:S01]  /*3be0*/  LEA.HI.X.SX32 R51, R46, R74.reuse, 0x1, P2 ;  /* 0x0000004a2e337211 */ /* 0x080fe200010f0eff */
[----:B------:R4:W-:Y:S01]  /*3bf0*/  STS.U16 [R113+0x11c00], R99 ;  /* 0x011c006371007388 */ /* 0x0009e20000000400 */
[-C--:B0-----:R-:W-:Y:S02]  /*3c00*/  LEA R98, P0, R40, R3.reuse, 0x1 ;  /* 0x0000000328627211 */ /* 0x081fe400078008ff */
[----:B-1----:R-:W-:Y:S01]  /*3c10*/  LEA.HI.X.SX32 R93, R45, R74, 0x1, P1 ;  /* 0x0000004a2d5d7211 */ /* 0x002fe200008f0eff */
[----:B------:R0:W-:Y:S01]  /*3c20*/  STS.U16 [R113+0x11000], R102 ;  /* 0x0110006671007388 */ /* 0x0001e20000000400 */
[----:B------:R-:W-:-:S02]  /*3c30*/  LEA R46, P2, R42, R3, 0x1 ;  /* 0x000000032a2e7211 */ /* 0x000fc400078408ff */
[-C--:B---3--:R-:W-:Y:S01]  /*3c40*/  LEA R96, P1, R41, R3.reuse, 0x1 ;  /* 0x0000000329607211 */ /* 0x088fe200078208ff */
[----:B------:R1:W-:Y:S01]  /*3c50*/  STS.U16 [R113+0x12400], R97 ;  /* 0x0124006171007388 */ /* 0x0003e20000000400 */
[-C--:B------:R-:W-:Y:S02]  /*3c60*/  LEA.HI.X.SX32 R49, R47, R74.reuse, 0x1, P3 ;  /* 0x0000004a2f317211 */ /* 0x080fe400018f0eff */
[-C--:B----4-:R-:W-:Y:S01]  /*3c70*/  LEA.HI.X.SX32 R99, R40, R74.reuse, 0x1, P0 ;  /* 0x0000004a28637211 */ /* 0x090fe200000f0eff */
[----:B------:R3:W-:Y:S01]  /*3c80*/  STS.U16 [R113+0x11800], R100 ;  /* 0x0118006471007388 */ /* 0x0007e20000000400 */
[-C--:B------:R-:W-:Y:S02]  /*3c90*/  LEA R44, P3, R43, R3.reuse, 0x1 ;  /* 0x000000032b2c7211 */ /* 0x080fe400078608ff */
[----:B------:R-:W-:Y:S01]  /*3ca0*/  LEA.HI.X.SX32 R47, R42, R74, 0x1, P2 ;  /* 0x0000004a2a2f7211 */ /* 0x000fe200010f0eff */
[----:B------:R4:W-:Y:S01]  /*3cb0*/  STS.U16 [R113+0x10c00], R103 ;  /* 0x010c006771007388 */ /* 0x0009e20000000400 */
[----:B0-----:R-:W-:-:S02]  /*3cc0*/  LEA R102, P0, R36, R3, 0x1 ;  /* 0x0000000324667211 */ /* 0x001fc400078008ff */
[-C--:B-1----:R-:W-:Y:S01]  /*3cd0*/  LEA.HI.X.SX32 R97, R41, R74.reuse, 0x1, P1 ;  /* 0x0000004a29617211 */ /* 0x082fe200008f0eff */
[----:B------:R0:W-:Y:S01]  /*3ce0*/  STS.U16 [R113+0x10000], R106 ;  /* 0x0100006a71007388 */ /* 0x0001e20000000400 */
[-C--:B------:R-:W-:Y:S02]  /*3cf0*/  LEA R42, P2, R38, R3.reuse, 0x1 ;  /* 0x00000003262a7211 */ /* 0x080fe400078408ff */
[-C--:B---3--:R-:W-:Y:S01]  /*3d00*/  LEA R100, P1, R37, R3.reuse, 0x1 ;  /* 0x0000000325647211 */ /* 0x088fe200078208ff */
[----:B------:R1:W-:Y:S01]  /*3d10*/  STS.U16 [R113+0x11400], R101 ;  /* 0x0114006571007388 */ /* 0x0003e20000000400 */
[-C--:B------:R-:W-:Y:S02]  /*3d20*/  LEA.HI.X.SX32 R45, R43, R74.reuse, 0x1, P3 ;  /* 0x0000004a2b2d7211 */ /* 0x080fe400018f0eff */
[----:B----4-:R-:W-:Y:S01]  /*3d30*/  LEA.HI.X.SX32 R103, R36, R74, 0x1, P0 ;  /* 0x0000004a24677211 */ /* 0x010fe200000f0eff */
[----:B------:R3:W-:Y:S01]  /*3d40*/  STS.U16 [R113+0x10800], R104 ;  /* 0x0108006871007388 */ /* 0x0007e20000000400 */
[----:B------:R-:W-:-:S02]  /*3d50*/  LEA R40, P3, R39, R3, 0x1 ;  /* 0x0000000327287211 */ /* 0x000fc400078608ff */
[-C--:B------:R-:W-:Y:S01]  /*3d60*/  LEA.HI.X.SX32 R43, R38, R74.reuse, 0x1, P2 ;  /* 0x0000004a262b7211 */ /* 0x080fe200010f0eff */
[----:B------:R4:W-:Y:S01]  /*3d70*/  STS.U16 [R113+0x7c00], R107 ;  /* 0x007c006b71007388 */ /* 0x0009e20000000400 */
[-C--:B0-----:R-:W-:Y:S02]  /*3d80*/  LEA R106, P0, R32, R3.reuse, 0x1 ;  /* 0x00000003206a7211 */ /* 0x081fe400078008ff */
[-C--:B-1----:R-:W-:Y:S01]  /*3d90*/  LEA.HI.X.SX32 R101, R37, R74.reuse, 0x1, P1 ;  /* 0x0000004a25657211 */ /* 0x082fe200008f0eff */
[----:B------:R0:W-:Y:S01]  /*3da0*/  STS.U16 [R113+0x7000], R110 ;  /* 0x0070006e71007388 */ /* 0x0001e20000000400 */
[-C--:B------:R-:W-:Y:S02]  /*3db0*/  LEA R38, P2, R34, R3.reuse, 0x1 ;  /* 0x0000000322267211 */ /* 0x080fe400078408ff */
[----:B---3--:R-:W-:Y:S01]  /*3dc0*/  LEA R104, P1, R33, R3, 0x1 ;  /* 0x0000000321687211 */ /* 0x008fe200078208ff */
        /* <DEDUP_REMOVED lines=16> */
[----:B------:R-:W-:Y:S02]  /*3ed0*/  LEA R32, P3, R31, R3, 0x1 ;  /* 0x000000031f207211 */ /* 0x000fe400078608ff */
[-C--:B0-----:R-:W-:Y:S01]  /*3ee0*/  LEA.HI.X.SX32 R109, R29, R74.reuse, 0x1, P1 ;  /* 0x0000004a1d6d7211 */ /* 0x081fe200008f0eff */
[----:B------:R-:W-:Y:S01]  /*3ef0*/  STS.U16 [R113+0x400], R212 ;  /* 0x000400d471007388 */ /* 0x000fe20000000400 */
[----:B------:R-:W-:-:S02]  /*3f00*/  LEA.HI.X.SX32 R35, R30, R74, 0x1, P2 ;  /* 0x0000004a1e237211 */ /* 0x000fc400010f0eff */
[-C--:B-1----:R-:W-:Y:S01]  /*3f10*/  LEA R114, P0, R24, R3.reuse, 0x1 ;  /* 0x0000000318727211 */ /* 0x082fe200078008ff */
[----:B------:R-:W-:Y:S01]  /*3f20*/  STS.U16 [R113+0x800], R211 ;  /* 0x000800d371007388 */ /* 0x000fe20000000400 */
[-C--:B------:R-:W-:Y:S02]  /*3f30*/  LEA R30, P2, R26, R3.reuse, 0x1 ;  /* 0x000000031a1e7211 */ /* 0x080fe400078408ff */
[-C--:B---3--:R-:W-:Y:S01]  /*3f40*/  LEA R112, P1, R25, R3.reuse, 0x1 ;  /* 0x0000000319707211 */ /* 0x088fe200078208ff */
[----:B------:R-:W-:Y:S01]  /*3f50*/  STS.U16 [R113+0xc00], R210 ;  /* 0x000c00d271007388 */ /* 0x000fe20000000400 */
[-C--:B------:R-:W-:Y:S02]  /*3f60*/  LEA.HI.X.SX32 R33, R31, R74.reuse, 0x1, P3 ;  /* 0x0000004a1f217211 */ /* 0x080fe400018f0eff */
[----:B------:R-:W-:Y:S01]  /*3f70*/  LEA.HI.X.SX32 R115, R24, R74, 0x1, P0 ;  /* 0x0000004a18737211 */ /* 0x000fe200000f0eff */
[----:B------:R-:W-:Y:S01]  /*3f80*/  STS.U16 [R113+0x1000], R208 ;  /* 0x001000d071007388 */ /* 0x000fe20000000400 */
[----:B------:R-:W-:-:S02]  /*3f90*/  LEA R28, P3, R27, R3, 0x1 ;  /* 0x000000031b1c7211 */ /* 0x000fc400078608ff */
[----:B------:R-:W-:Y:S01]  /*3fa0*/  LEA.HI.X.SX32 R31, R26, R74, 0x1, P2 ;  /* 0x0000004a1a1f7211 */ /* 0x000fe200010f0eff */
[----:B------:R-:W-:Y:S01]  /*3fb0*/  STS.U16 [R113+0x1400], R206 ;  /* 0x001400ce71007388 */ /* 0x000fe20000000400 */
[----:B------:R-:W-:-:S03]  /*3fc0*/  LEA R166, P0, R20, R3, 0x1 ;  /* 0x0000000314a67211 */ /* 0x000fc600078008ff */
[----:B------:R-:W-:Y:S01]  /*3fd0*/  STS.U16 [R113+0x1800], R205 ;  /* 0x001800cd71007388 */ /* 0x000fe20000000400 */
[----:B------:R-:W-:-:S03]  /*3fe0*/  LEA R26, P2, R22, R3, 0x1 ;  /* 0x00000003161a7211 */ /* 0x000fc600078408ff */
[----:B------:R-:W-:Y:S04]  /*3ff0*/  STS.U16 [R113+0x1c00], R204 ;  /* 0x001c00cc71007388 */ /* 0x000fe80000000400 */
        /* <DEDUP_REMOVED lines=17> */
[----:B------:R0:W-:Y:S01]  /*4110*/  STS.U16 [R113+0x6400], R173 ;  /* 0x006400ad71007388 */ /* 0x0001e20000000400 */
[----:B------:R-:W-:-:S02]  /*4120*/  LEA.HI.X.SX32 R29, R27, R74, 0x1, P3 ;  /* 0x0000004a1b1d7211 */ /* 0x000fc400018f0eff */
[----:B------:R-:W-:Y:S01]  /*4130*/  LEA.HI.X.SX32 R167, R20, R74, 0x1, P0 ;  /* 0x0000004a14a77211 */ /* 0x000fe200000f0eff */
[----:B------:R-:W3:Y:S01]  /*4140*/  LDG.E.U16 R60, desc[UR60][R60.64] ;  /* 0x0000003c3c3c7981 */ /* 0x000ee2000c1e1500 */
[----:B------:R-:W-:-:S03]  /*4150*/  LEA R24, P3, R23, R3, 0x1 ;  /* 0x0000000317187211 */ /* 0x000fc600078608ff */
[----:B------:R1:W4:Y:S01]  /*4160*/  LDG.E.U16 R58, desc[UR60][R58.64] ;  /* 0x0000003c3a3a7981 */ /* 0x000322000c1e1500 */
[-C--:B0-----:R-:W-:Y:S02]  /*4170*/  LEA.HI.X.SX32 R113, R25, R74.reuse, 0x1, P1 ;  /* 0x0000004a19717211 */ /* 0x081fe400008f0eff */
[CC--:B------:R-:W-:Y:S02]  /*4180*/  LEA R164, P1, R21.reuse, R3.reuse, 0x1 ;  /* 0x0000000315a47211 */ /* 0x0c0fe400078208ff */
[-C--:B------:R-:W-:Y:S01]  /*4190*/  LEA.HI.X.SX32 R27, R22, R74.reuse, 0x1, P2 ;  /* 0x0000004a161b7211 */ /* 0x080fe200010f0eff */
[----:B------:R-:W5:Y:S01]  /*41a0*/  LDL.LU R61, [R1+0x4] ;  /* 0x00000400013d7983 */ /* 0x000f620000300800 */
[----:B------:R-:W-:Y:S02]  /*41b0*/  LEA.HI.X.SX32 R165, R21, R74, 0x1, P1 ;  /* 0x0000004a15a57211 */ /* 0x000fe400008f0eff */
[-C--:B------:R-:W-:Y:S01]  /*41c0*/  LEA R170, P0, R16, R3.reuse, 0x1 ;  /* 0x0000000310aa7211 */ /* 0x080fe200078008ff */
[----:B------:R-:W2:Y:S01]  /*41d0*/  LDL.LU R212, [R1+0x8] ;  /* 0x0000080001d47983 */ /* 0x000ea20000300800 */
[----:B------:R-:W-:-:S02]  /*41e0*/  LEA R168, P1, R17, R3, 0x1 ;  /* 0x0000000311a87211 */ /* 0x000fc400078208ff */
[-C--:B------:R-:W-:Y:S01]  /*41f0*/  LEA R22, P2, R18, R3.reuse, 0x1 ;  /* 0x0000000312167211 */ /* 0x080fe200078408ff */
[----:B------:R-:W3:Y:S01]  /*4200*/  LDL.LU R211, [R1+0xc] ;  /* 0x00000c0001d37983 */ /* 0x000ee20000300800 */
[-C--:B------:R-:W-:Y:S02]  /*4210*/  LEA.HI.X.SX32 R25, R23, R74.reuse, 0x1, P3 ;  /* 0x0000004a17197211 */ /* 0x080fe400018f0eff */
[-C--:B------:R-:W-:Y:S01]  /*4220*/  LEA.HI.X.SX32 R171, R16, R74.reuse, 0x1, P0 ;  /* 0x0000004a10ab7211 */ /* 0x080fe200000f0eff */
[----:B------:R-:W4:Y:S01]  /*4230*/  LDL.LU R210, [R1+0x10] ;  /* 0x0000100001d27983 */ /* 0x000f220000300800 */
[----:B------:R-:W-:Y:S02]  /*4240*/  LEA R20, P3, R19, R3, 0x1 ;  /* 0x0000000313147211 */ /* 0x000fe400078608ff */
[-C--:B------:R-:W-:Y:S01]  /*4250*/  LEA.HI.X.SX32 R169, R17, R74.reuse, 0x1, P1 ;  /* 0x0000004a11a97211 */ /* 0x080fe200008f0eff */
[----:B------:R-:W4:Y:S01]  /*4260*/  LDL.LU R208, [R1+0x14] ;  /* 0x0000140001d07983 */ /* 0x000f220000300800 */
[----:B------:R-:W-:-:S02]  /*4270*/  LEA.HI.X.SX32 R23, R18, R74, 0x1, P2 ;  /* 0x0000004a12177211 */ /* 0x000fc400010f0eff */
[-C--:B------:R-:W-:Y:S01]  /*4280*/  LEA R16, P0, R12, R3.reuse, 0x1 ;  /* 0x000000030c107211 */ /* 0x080fe200078008ff */
[----:B------:R-:W4:Y:S01]  /*4290*/  LDL.LU R206, [R1+0x18] ;  /* 0x0000180001ce7983 */ /* 0x000f220000300800 */
[-C--:B------:R-:W-:Y:S02]  /*42a0*/  LEA R18, P1, R13, R3.reuse, 0x1 ;  /* 0x000000030d127211 */ /* 0x080fe400078208ff */
[-C--:B------:R-:W-:Y:S01]  /*42b0*/  LEA R172, P2, R14, R3.reuse, 0x1 ;  /* 0x000000030eac7211 */ /* 0x080fe200078408ff */
[----:B------:R-:W4:Y:S01]  /*42c0*/  LDL.LU R205, [R1+0x1c] ;  /* 0x00001c0001cd7983 */ /* 0x000f220000300800 */
[-C--:B------:R-:W-:Y:S02]  /*42d0*/  LEA.HI.X.SX32 R21, R19, R74.reuse, 0x1, P3 ;  /* 0x0000004a13157211 */ /* 0x080fe400018f0eff */
[----:B------:R-:W-:Y:S01]  /*42e0*/  LEA.HI.X.SX32 R17, R12, R74, 0x1, P0 ;  /* 0x0000004a0c117211 */ /* 0x000fe200000f0eff */
[----:B------:R-:W4:Y:S01]  /*42f0*/  LDL.LU R204, [R1+0x20] ;  /* 0x0000200001cc7983 */ /* 0x000f220000300800 */
[----:B------:R-:W-:-:S02]  /*4300*/  LEA R174, P3, R15, R3, 0x1 ;  /* 0x000000030fae7211 */ /* 0x000fc400078608ff */
[-C--:B------:R-:W-:Y:S01]  /*4310*/  LEA.HI.X.SX32 R19, R13, R74.reuse, 0x1, P1 ;  /* 0x0000004a0d137211 */ /* 0x080fe200008f0eff */
[----:B------:R-:W4:Y:S01]  /*4320*/  LDL.LU R200, [R1+0x24] ;  /* 0x0000240001c87983 */ /* 0x000f220000300800 */
[-C--:B------:R-:W-:Y:S02]  /*4330*/  LEA.HI.X.SX32 R173, R14, R74.reuse, 0x1, P2 ;  /* 0x0000004a0ead7211 */ /* 0x080fe400010f0eff */
[-C--:B------:R-:W-:Y:S01]  /*4340*/  LEA R178, P0, R9, R3.reuse, 0x1 ;  /* 0x0000000309b27211 */ /* 0x080fe200078008ff */
[----:B------:R-:W4:Y:S01]  /*4350*/  LDL.LU R199, [R1+0x28] ;  /* 0x0000280001c77983 */ /* 0x000f220000300800 */
[-C--:B------:R-:W-:Y:S02]  /*4360*/  LEA R14, P1, R10, R3.reuse, 0x1 ;  /* 0x000000030a0e7211 */ /* 0x080fe400078208ff */
[----:B------:R-:W-:Y:S01]  /*4370*/  LEA R12, P2, R11, R3, 0x1 ;  /* 0x000000030b0c7211 */ /* 0x000fe200078408ff */
[----:B------:R-:W4:Y:S01]  /*4380*/  LDL.LU R198, [R1+0x2c] ;  /* 0x00002c0001c67983 */ /* 0x000f220000300800 */
[----:B------:R-:W-:-:S02]  /*4390*/  LEA.HI.X.SX32 R175, R15, R74, 0x1, P3 ;  /* 0x0000004a0faf7211 */ /* 0x000fc400018f0eff */
[-C--:B------:R-:W-:Y:S01]  /*43a0*/  LEA.HI.X.SX32 R179, R9, R74.reuse, 0x1, P0 ;  /* 0x0000004a09b37211 */ /* 0x080fe200000f0eff */
[----:B------:R-:W4:Y:S01]  /*43b0*/  LDL.LU R197, [R1+0x30] ;  /* 0x0000300001c57983 */ /* 0x000f220000300800 */
[-C--:B------:R-:W-:Y:S02]  /*43c0*/  LEA.HI.X.SX32 R15, R10, R74.reuse, 0x1, P1 ;  /* 0x0000004a0a0f7211 */ /* 0x080fe400008f0eff */
[----:B------:R-:W-:Y:S01]  /*43d0*/  LEA.HI.X.SX32 R13, R11, R74, 0x1, P2 ;  /* 0x0000004a0b0d7211 */ /* 0x000fe200010f0eff */
[----:B------:R-:W4:Y:S01]  /*43e0*/  LDL.LU R194, [R1+0x34] ;  /* 0x0000340001c27983 */ /* 0x000f220000300800 */
[-C--:B------:R-:W-:Y:S02]  /*43f0*/  LEA R182, P0, R6, R3.reuse, 0x1 ;  /* 0x0000000306b67211 */ /* 0x080fe400078008ff */
[----:B-1----:R-:W-:Y:S01]  /*4400*/  LOP3.LUT R59, R68, 0x20, RZ, 0x3c, !PT ;  /* 0x00000020443b7812 */ /* 0x002fe200078e3cff */
[----:B------:R-:W4:Y:S01]  /*4410*/  LDL.LU R193, [R1+0x38] ;  /* 0x0000380001c17983 */ /* 0x000f220000300800 */
[----:B------:R-:W-:-:S02]  /*4420*/  LEA R180, P1, R7, R3, 0x1 ;  /* 0x0000000307b47211 */ /* 0x000fc400078208ff */
[-C--:B------:R-:W-:Y:S01]  /*4430*/  LEA R10, P2, R8, R3.reuse, 0x1 ;  /* 0x00000003080a7211 */ /* 0x080fe200078408ff */
[----:B------:R-:W4:Y:S01]  /*4440*/  LDL.LU R192, [R1+0x3c] ;  /* 0x00003c0001c07983 */ /* 0x000f220000300800 */
[-C--:B------:R-:W-:Y:S01]  /*4450*/  LEA.HI.X.SX32 R183, R6, R74.reuse, 0x1, P0 ;  /* 0x0000004a06b77211 */ /* 0x080fe200000f0eff */
[----:B------:R-:W-:Y:S01]  /*4460*/  IMAD.IADD R56, R202, 0x1, R59 ;  /* 0x00000001ca387824 */ /* 0x000fe200078e023b */
[-C--:B------:R-:W-:Y:S01]  /*4470*/  LEA.HI.X.SX32 R181, R7, R74.reuse, 0x1, P1 ;  /* 0x0000004a07b57211 */ /* 0x080fe200008f0eff */
[----:B------:R-:W4:Y:S01]  /*4480*/  LDL.LU R59, [R1+0x40] ;  /* 0x00004000013b7983 */ /* 0x000f220000300800 */
[----:B------:R-:W-:Y:S02]  /*4490*/  LEA.HI.X.SX32 R11, R8, R74, 0x1, P2 ;  /* 0x0000004a080b7211 */ /* 0x000fe400010f0eff */
[-C--:B------:R-:W-:Y:S01]  /*44a0*/  LEA R184, P0, R2, R3.reuse, 0x1 ;  /* 0x0000000302b87211 */ /* 0x080fe200078008ff */
[----:B------:R-:W4:Y:S01]  /*44b0*/  LDL.LU R75, [R1+0x44] ;  /* 0x00004400014b7983 */ /* 0x000f220000300800 */
[----:B------:R-:W-:-:S02]  /*44c0*/  LEA R8, P1, R4, R3, 0x1 ;  /* 0x0000000304087211 */ /* 0x000fc400078208ff */
[-C--:B------:R-:W-:Y:S02]  /*44d0*/  LEA R6, P2, R5, R3.reuse, 0x1 ;  /* 0x0000000305067211 */ /* 0x080fe400078408ff */
[----:B------:R-:W-:Y:S02]  /*44e0*/  LEA R72, P3, R73, R3, 0x1 ;  /* 0x0000000349487211 */ /* 0x000fe400078608ff */
[----:B------:R-:W4:Y:S01]  /*44f0*/  LDL.LU R3, [R1+0x48] ;  /* 0x0000480001037983 */ /* 0x000f220000300800 */
[-C--:B------:R-:W-:Y:S02]  /*4500*/  LEA.HI.X.SX32 R185, R2, R74.reuse, 0x1, P0 ;  /* 0x0000004a02b97211 */ /* 0x080fe400000f0eff */
[-C--:B------:R-:W-:Y:S01]  /*4510*/  LEA.HI.X.SX32 R9, R4, R74.reuse, 0x1, P1 ;  /* 0x0000004a04097211 */ /* 0x080fe200008f0eff */
[----:B------:R-:W4:Y:S01]  /*4520*/  LDL.LU R2, [R1+0x4c] ;  /* 0x00004c0001027983 */ /* 0x000f220000300800 */
[----:B------:R-:W-:-:S03]  /*4530*/  LEA.HI.X.SX32 R7, R5, R74, 0x1, P2 ;  /* 0x0000004a05077211 */ /* 0x000fc600010f0eff */
[----:B------:R-:W4:Y:S04]  /*4540*/  LDL.LU R4, [R1+0x50] ;  /* 0x0000500001047983 */ /* 0x000f280000300800 */
[----:B------:R-:W4:Y:S01]  /*4550*/  LDL.LU R5, [R1+0x54] ;  /* 0x0000540001057983 */ /* 0x000f220000300800 */
[----:B------:R-:W-:-:S03]  /*4560*/  LEA.HI.X.SX32 R73, R73, R74, 0x1, P3 ;  /* 0x0000004a49497211 */ /* 0x000fc600018f0eff */
[----:B------:R-:W4:Y:S04]  /*4570*/  LDL.LU R74, [R1+0x58] ;  /* 0x00005800014a7983 */ /* 0x000f280000300800 */
        /* <DEDUP_REMOVED lines=42> */
[----:B-----5:R-:W-:Y:S04]  /*4820*/  STS.U16 [R56+0x5500], R61 ;  /* 0x0055003d38007388 */ /* 0x020fe80000000400 */
[----:B--2---:R-:W-:Y:S04]  /*4830*/  STS.U16 [R56+0x5100], R212 ;  /* 0x005100d438007388 */ /* 0x004fe80000000400 */
[----:B---3--:R-:W-:Y:S04]  /*4840*/  STS.U16 [R56+0x4d00], R211 ;  /* 0x004d00d338007388 */ /* 0x008fe80000000400 */
[----:B----4-:R-:W-:Y:S04]  /*4850*/  STS.U16 [R56+0x4900], R210 ;  /* 0x004900d238007388 */ /* 0x010fe80000000400 */
        /* <DEDUP_REMOVED lines=12> */
[----:B------:R0:W-:Y:S02]  /*4920*/  STS.U16 [R56+0x1100], R3 ;  /* 0x0011000338007388 */ /* 0x0001e40000000400 */
[----:B0-----:R-:W-:-:S02]  /*4930*/  LOP3.LUT R3, R68, 0x40, RZ, 0x3c, !PT ;  /* 0x0000004044037812 */ /* 0x001fc400078e3cff */
[----:B------:R0:W-:Y:S02]  /*4940*/  STS.U16 [R56+0x500], R5 ;  /* 0x0005000538007388 */ /* 0x0001e40000000400 */
[----:B------:R-:W-:Y:S02]  /*4950*/  IADD3 R3, R202, R3, RZ ;  /* 0x00000003ca037210 */ /* 0x000fe40007ffe0ff */
[----:B0-----:R-:W-:Y:S01]  /*4960*/  LOP3.LUT R5, R68, 0x60, RZ, 0x3c, !PT ;  /* 0x0000006044057812 */ /* 0x001fe200078e3cff */
[----:B------:R-:W-:Y:S04]  /*4970*/  STS.U16 [R56+0x100], R74 ;  /* 0x0001004a38007388 */ /* 0x000fe80000000400 */
[----:B------:R-:W-:Y:S01]  /*4980*/  IMAD.IADD R5, R202, 0x1, R5 ;  /* 0x00000001ca057824 */ /* 0x000fe200078e0205 */
        /* <DEDUP_REMOVED lines=64> */
[----:B------:R0:W-:Y:S04]  /*4d90*/  STS.U16 [R3+0x17600], R0 ;  /* 0x0176000003007388 */ /* 0x0001e80000000400 */
        /* <DEDUP_REMOVED lines=9> */
[----:B------:R2:W-:Y:S04]  /*4e30*/  STS.U16 [R5+0x1f00], R58 ;  /* 0x001f003a05007388 */ /* 0x0005e80000000400 */
[----:B------:R-:W3:Y:S04]  /*4e40*/  LDG.E.U16 R86, desc[UR60][R86.64] ;  /* 0x0000003c56567981 */ /* 0x000ee8000c1e1500 */
[----:B------:R-:W4:Y:S04]  /*4e50*/  LDG.E.U16 R166, desc[UR60][R166.64] ;  /* 0x0000003ca6a67981 */ /* 0x000f28000c1e1500 */
[----:B------:R-:W5:Y:S04]  /*4e60*/  LDG.E.U16 R164, desc[UR60][R164.64] ;  /* 0x0000003ca4a47981 */ /* 0x000f68000c1e1500 */
[----:B------:R-:W2:Y:S04]  /*4e70*/  LDG.E.U16 R170, desc[UR60][R170.64] ;  /* 0x0000003caaaa7981 */ /* 0x000ea8000c1e1500 */
        /* <DEDUP_REMOVED lines=50> */
[----:B------:R1:W2:Y:S04]  /*51a0*/  LDG.E.U16 R16, desc[UR60][R16.64] ;  /* 0x0000003c10107981 */ /* 0x0002a8000c1e1500 */
[----:B------:R-:W2:Y:S04]  /*51b0*/  LDG.E.U16 R72, desc[UR60][R72.64] ;  /* 0x0000003c48487981 */ /* 0x000ea8000c1e1500 */
[----:B------:R-:W-:Y:S04]  /*51c0*/  STL [R1], RZ ;  /* 0x000000ff01007387 */ /* 0x000fe80000100800 */
[----:B------:R-:W-:Y:S04]  /*51d0*/  STL [R1+0x4], RZ ;  /* 0x000004ff01007387 */ /* 0x000fe80000100800 */
        /* <DEDUP_REMOVED lines=89> */
[----:B------:R-:W-:Y:S01]  /*5770*/  STL [R1+0x16c], RZ ;  /* 0x00016cff01007387 */ /* 0x000fe20000100800 */
[----:B------:R-:W0:Y:S03]  /*5780*/  S2R R212, SR_CTAID.X ;  /* 0x0000000000d47919 */ /* 0x000e260000002500 */
        /* <DEDUP_REMOVED lines=24> */
[----:B------:R-:W1:Y:S03]  /*5910*/  S2R R199, SR_TID.X ;  /* 0x0000000000c77919 */ /* 0x000e660000002100 */
[----:B------:R-:W-:Y:S04]  /*5920*/  STL [R1+0x1d0], RZ ;  /* 0x0001d0ff01007387 */ /* 0x000fe80000100800 */
[----:B------:R-:W-:Y:S04]  /*5930*/  STL [R1+0x1d4], RZ ;  /* 0x0001d4ff01007387 */ /* 0x000fe80000100800 */
[----:B------:R-:W-:Y:S04]  /*5940*/  STL [R1+0x1d8], RZ ;  /* 0x0001d8ff01007387 */ /* 0x000fe80000100800 */
[----:B------:R-:W-:Y:S01]  /*5950*/  STL [R1+0x1dc], RZ ;  /* 0x0001dcff01007387 */ /* 0x000fe20000100800 */
[----:B0-----:R-:W-:-:S03]  /*5960*/  IMAD.SHL.U32 R212, R212, 0x80, RZ ;  /* 0x00000080d4d47824 */ /* 0x001fc600078e00ff */
[----:B------:R-:W-:Y:S04]  /*5970*/  STL [R1+0x1e0], RZ ;  /* 0x0001e0ff01007387 */ /* 0x000fe80000100800 */
[----:B------:R-:W-:Y:S04]  /*5980*/  STL [R1+0x1e4], RZ ;  /* 0x0001e4ff01007387 */ /* 0x000fe80000100800 */
[----:B------:R-:W-:Y:S04]  /*5990*/  STL [R1+0x1e8], RZ ;  /* 0x0001e8ff01007387 */ /* 0x000fe80000100800 */
[----:B------:R-:W-:Y:S01]  /*59a0*/  STL [R1+0x1ec], RZ ;  /* 0x0001ecff01007387 */ /* 0x000fe20000100800 */
[----:B------:R-:W-:-:S03]  /*59b0*/  VIADD R0, R212, 0x80 ;  /* 0x00000080d4007836 */ /* 0x000fc60000000000 */
[----:B------:R-:W-:Y:S04]  /*59c0*/  STL [R1+0x1f0], RZ ;  /* 0x0001f0ff01007387 */ /* 0x000fe80000100800 */
[----:B------:R-:W-:Y:S04]  /*59d0*/  STL [R1+0x1f4], RZ ;  /* 0x0001f4ff01007387 */ /* 0x000fe80000100800 */
[----:B---3--:R-:W-:Y:S04]  /*59e0*/  STS.U16 [R5+0x2300], R86 ;  /* 0x0023005605007388 */ /* 0x008fe80000000400 */
[----:B------:R-:W-:Y:S04]  /*59f0*/  STL [R1+0x1f8], RZ ;  /* 0x0001f8ff01007387 */ /* 0x000fe80000100800 */
[----:B----4-:R-:W-:Y:S04]  /*5a00*/  STS.U16 [R5+0x12b00], R166 ;  /* 0x012b00a605007388 */ /* 0x010fe80000000400 */
[----:B-----5:R-:W-:Y:S04]  /*5a10*/  STS.U16 [R5+0x12f00], R164 ;  /* 0x012f00a405007388 */ /* 0x020fe80000000400 */
[----:B--2---:R-:W-:Y:S04]  /*5a20*/  STS.U16 [R5+0x13b00], R170 ;  /* 0x013b00aa05007388 */ /* 0x004fe80000000400 */
        /* <DEDUP_REMOVED lines=15> */
[----:B------:R-:W-:Y:S01]  /*5b20*/  STL [R1+0x1fc], RZ ;  /* 0x0001fcff01007387 */ /* 0x000fe20000100800 */
[----:B------:R-:W-:Y:S01]  /*5b30*/  ISETP.GE.AND P0, PT, R0, 0x1, PT ;  /* 0x000000010000780c */ /* 0x000fe20003f06270 */
[----:B-1----:R-:W-:Y:S01]  /*5b40*/  IMAD.MOV.U32 R17, RZ, RZ, -0x800000 ;  /* 0xff800000ff117424 */ /* 0x002fe200078e00ff */
[----:B------:R-:W-:Y:S01]  /*5b50*/  CS2R R56, SRZ ;  /* 0x0000000000387805 */ /* 0x000fe2000001ff00 */
[----:B------:R-:W-:Y:S01]  /*5b60*/  STS.U16 [R5+0x2700], R84 ;  /* 0x0027005405007388 */ /* 0x000fe20000000400 */
[----:B------:R-:W-:Y:S01]  /*5b70*/  IMAD.MOV.U32 R204, RZ, RZ, 0x3f800000 ;  /* 0x3f800000ffcc7424 */ /* 0x000fe200078e00ff */
[----:B------:R-:W-:Y:S01]  /*5b80*/  CS2R R58, SRZ ;  /* 0x00000000003a7805 */ /* 0x000fe2000001ff00 */
[----:B------:R-:W-:Y:S01]  /*5b90*/  IMAD.MOV.U32 R203, RZ, RZ, 0x3f800000 ;  /* 0x3f800000ffcb7424 */ /* 0x000fe200078e00ff */
[----:B------:R0:W-:Y:S01]  /*5ba0*/  STS.U16 [R5+0x2b00], R82 ;  /* 0x002b005205007388 */ /* 0x0001e20000000400 */
[----:B------:R-:W-:-:S02]  /*5bb0*/  CS2R R60, SRZ ;  /* 0x00000000003c7805 */ /* 0x000fc4000001ff00 */
[----:B------:R-:W-:Y:S02]  /*5bc0*/  CS2R R62, SRZ ;  /* 0x00000000003e7805 */ /* 0x000fe4000001ff00 */
[----:B------:R-:W-:Y:S01]  /*5bd0*/  CS2R R64, SRZ ;  /* 0x0000000000407805 */ /* 0x000fe2000001ff00 */
[----:B------:R1:W-:Y:S01]  /*5be0*/  STS.U16 [R5+0x2f00], R80 ;  /* 0x002f005005007388 */ /* 0x0003e20000000400 */
[----:B------:R-:W-:Y:S02]  /*5bf0*/  CS2R R66, SRZ ;  /* 0x0000000000427805 */ /* 0x000fe4000001ff00 */
[----:B------:R-:W-:Y:S02]  /*5c00*/  CS2R R68, SRZ ;  /* 0x0000000000447805 */ /* 0x000fe4000001ff00 */
[----:B------:R-:W-:Y:S01]  /*5c10*/  CS2R R70, SRZ ;  /* 0x0000000000467805 */ /* 0x000fe2000001ff00 */
[----:B------:R2:W-:Y:S01]  /*5c20*/  STS.U16 [R5+0x3300], R78 ;  /* 0x0033004e05007388 */ /* 0x0005e20000000400 */
[----:B------:R-:W-:-:S02]  /*5c30*/  CS2R R74, SRZ ;  /* 0x00000000004a7805 */ /* 0x000fc4000001ff00 */
[----:B0-----:R-:W-:Y:S02]  /*5c40*/  CS2R R82, SRZ ;  /* 0x0000000000527805 */ /* 0x001fe4000001ff00 */
[----:B------:R-:W-:Y:S01]  /*5c50*/  CS2R R84, SRZ ;  /* 0x0000000000547805 */ /* 0x000fe2000001ff00 */
[----:B------:R0:W-:Y:S01]  /*5c60*/  STS.U16 [R5+0x3700], R76 ;  /* 0x0037004c05007388 */ /* 0x0001e20000000400 */
[----:B------:R-:W-:Y:S02]  /*5c70*/  CS2R R86, SRZ ;  /* 0x0000000000567805 */ /* 0x000fe4000001ff00 */
[----:B-1----:R-:W-:Y:S02]  /*5c80*/  CS2R R80, SRZ ;  /* 0x0000000000507805 */ /* 0x002fe4000001ff00 */
[----:B------:R-:W-:Y:S01]  /*5c90*/  CS2R R116, SRZ ;  /* 0x0000000000747805 */ /* 0x000fe2000001ff00 */
[----:B------:R1:W-:Y:S01]  /*5ca0*/  STS.U16 [R5+0x3b00], R90 ;  /* 0x003b005a05007388 */ /* 0x0003e20000000400 */
[----:B------:R-:W-:-:S02]  /*5cb0*/  CS2R R118, SRZ ;  /* 0x0000000000767805 */ /* 0x000fc4000001ff00 */
[----:B--2---:R-:W-:Y:S02]  /*5cc0*/  CS2R R78, SRZ ;  /* 0x00000000004e7805 */ /* 0x004fe4000001ff00 */
[----:B------:R-:W-:Y:S01]  /*5cd0*/  CS2R R120, SRZ ;  /* 0x0000000000787805 */ /* 0x000fe2000001ff00 */
[----:B------:R2:W-:Y:S01]  /*5ce0*/  STS.U16 [R5+0x3f00], R88 ;  /* 0x003f005805007388 */ /* 0x0005e20000000400 */
[----:B------:R-:W-:Y:S02]  /*5cf0*/  CS2R R122, SRZ ;  /* 0x00000000007a7805 */ /* 0x000fe4000001ff00 */
[----:B0-----:R-:W-:Y:S02]  /*5d00*/  CS2R R76, SRZ ;  /* 0x00000000004c7805 */ /* 0x001fe4000001ff00 */
[----:B------:R-:W-:Y:S01]  /*5d10*/  CS2R R124, SRZ ;  /* 0x00000000007c7805 */ /* 0x000fe2000001ff00 */
[----:B------:R0:W-:Y:S01]  /*5d20*/  STS.U16 [R5+0x4300], R54 ;  /* 0x0043003605007388 */ /* 0x0001e20000000400 */
[----:B------:R-:W-:-:S02]  /*5d30*/  CS2R R126, SRZ ;  /* 0x00000000007e7805 */ /* 0x000fc4000001ff00 */
[----:B-1----:R-:W-:Y:S02]  /*5d40*/  CS2R R90, SRZ ;  /* 0x00000000005a7805 */ /* 0x002fe4000001ff00 */
[----:B------:R-:W-:Y:S01]  /*5d50*/  CS2R R128, SRZ ;  /* 0x0000000000807805 */ /* 0x000fe2000001ff00 */
[----:B------:R1:W-:Y:S01]  /*5d60*/  STS.U16 [R5+0x4700], R52 ;  /* 0x0047003405007388 */ /* 0x0003e20000000400 */
[----:B------:R-:W-:Y:S02]  /*5d70*/  CS2R R130, SRZ ;  /* 0x0000000000827805 */ /* 0x000fe4000001ff00 */
[----:B--2---:R-:W-:Y:S02]  /*5d80*/  CS2R R88, SRZ ;  /* 0x0000000000587805 */ /* 0x004fe4000001ff00 */
        /* <DEDUP_REMOVED lines=20> */
[----:B------:R-:W-:Y:S01]  /*5ed0*/  LOP3.LUT R0, R199, 0xff, RZ, 0xc0, !PT ;  /* 0x000000ffc7007812 */ /* 0x000fe200078ec0ff */
[----:B------:R1:W-:Y:S01]  /*5ee0*/  STS.U16 [R5+0x5f00], R96 ;  /* 0x005f006005007388 */ /* 0x0003e20000000400 */
[----:B--2---:R-:W-:-:S03]  /*5ef0*/  CS2R R48, SRZ ;  /* 0x0000000000307805 */ /* 0x004fc6000001ff00 */
[----:B------:R2:W-:Y:S01]  /*5f00*/  STS.U16 [R5+0x6300], R46 ;  /* 0x0063002e05007388 */ /* 0x0005e20000000400 */
[----:B0-----:R-:W-:-:S03]  /*5f10*/  CS2R R98, SRZ ;  /* 0x0000000000627805 */ /* 0x001fc6000001ff00 */
[----:B------:R0:W-:Y:S01]  /*5f20*/  STS.U16 [R5+0x6700], R44 ;  /* 0x0067002c05007388 */ /* 0x0001e20000000400 */
[----:B-1----:R-:W-:-:S03]  /*5f30*/  CS2R R96, SRZ ;  /* 0x0000000000607805 */ /* 0x002fc6000001ff00 */
        /* <DEDUP_REMOVED lines=39> */
[----:B0-----:R-:W-:Y:S01]  /*61b0*/  CS2R R24, SRZ ;  /* 0x0000000000187805 */ /* 0x001fe2000001ff00 */
[----:B-1----:R-:W-:Y:S01]  /*61c0*/  IMAD.MOV.U32 R16, RZ, RZ, -0x800000 ;  /* 0xff800000ff107424 */ /* 0x002fe200078e00ff */
[----:B--2---:R-:W-:Y:S01]  /*61d0*/  CS2R R72, SRZ ;  /* 0x0000000000487805 */ /* 0x004fe2000001ff00 */
[----:B------:R-:W-:Y:S06]  /*61e0*/  @!P0 BRA `(.L_x_0) ;  /* 0x0000006400d08947 */ /* 0x000fec0003800000 */
[----:B------:R-:W0:Y:S01]  /*61f0*/  S2R R243, SR_CTAID.Y ;  /* 0x0000000000f37919 */ /* 0x000e220000002600 */
[----:B------:R-:W1:Y:S01]  /*6200*/  LDC R21, c[0x0][0x268] ;  /* 0x00009a00ff157b82 */ /* 0x000e620000000800 */
[--C-:B------:R-:W-:Y:S01]  /*6210*/  SHF.R.U32.HI R2, RZ, 0x4, R199.reuse ;  /* 0x00000004ff027819 */ /* 0x100fe200000116c7 */
[----:B------:R-:W-:Y:S01]  /*6220*/  UMOV UR6, 0xfffffe00 ;  /* 0xfffffe0000067882 */ /* 0x000fe20000000000 */
[--C-:B------:R-:W-:Y:S01]  /*6230*/  SHF.R.U32.HI R4, RZ, 0x2, R199.reuse ;  /* 0x00000002ff047819 */ /* 0x100fe200000116c7 */
[----:B------:R-:W-:Y:S01]  /*6240*/  UMOV UR7, 0x3fffffef ;  /* 0x3fffffef00077882 */ /* 0x000fe20000000000 */
[----:B------:R-:W-:Y:S01]  /*6250*/  SGXT.U32 R2, R2, 0x4 ;  /* 0x000000040202781a */ /* 0x000fe20000000000 */
[----:B------:R-:W-:Y:S01]  /*6260*/  IMAD.MOV.U32 R168, RZ, RZ, -0x800000 ;  /* 0xff800000ffa87424 */ /* 0x000fe200078e00ff */
[----:B------:R-:W-:Y:S01]  /*6270*/  SHF.R.U32.HI R3, RZ, 0x1, R199 ;  /* 0x00000001ff037819 */ /* 0x000fe200000116c7 */
[----:B------:R-:W0:Y:S01]  /*6280*/  LDC.64 R204, c[0x0][0x260] ;  /* 0x00009800ffcc7b82 */ /* 0x000e220000000a00 */
[----:B------:R-:W-:Y:S01]  /*6290*/  SGXT.U32 R4, R4, 0x3 ;  /* 0x000000030404781a */ /* 0x000fe20000000000 */
[----:B------:R-:W-:Y:S01]  /*62a0*/  IMAD.MOV.U32 R203, RZ, RZ, 0x3f800000 ;  /* 0x3f800000ffcb7424 */ /* 0x000fe200078e00ff */
[----:B------:R-:W-:-:S02]  /*62b0*/  ISETP.NE.U32.AND P0, PT, R241, RZ, PT ;  /* 0x000000fff100720c */ /* 0x000fc40003f05070 */
[----:B------:R-:W-:Y:S02]  /*62c0*/  CS2R R28, SRZ ;  /* 0x00000000001c7805 */ /* 0x000fe4000001ff00 */
[----:B------:R-:W-:Y:S01]  /*62d0*/  LOP3.LUT R3, R4, 0x70, R3, 0xf8, !PT ;  /* 0x0000007004037812 */ /* 0x000fe200078ef803 */
[----:B------:R-:W-:Y:S01]  /*62e0*/  VIADD R4, R202, 0x20000 ;  /* 0x00020000ca047836 */ /* 0x000fe20000000000 */
[----:B------:R-:W-:Y:S01]  /*62f0*/  MOV R207, RZ ;  /* 0x000000ff00cf7202 */ /* 0x000fe20000000f00 */
[----:B------:R-:W2:Y:S01]  /*6300*/  LDC.64 R18, c[0x0][0x220] ;  /* 0x00008800ff127b82 */ /* 0x000ea20000000a00 */
[----:B------:R-:W-:Y:S02]  /*6310*/  LOP3.LUT R14, R3, R212, RZ, 0xfc, !PT ;  /* 0x000000d4030e7212 */ /* 0x000fe400078efcff */
[----:B------:R-:W-:Y:S02]  /*6320*/  CS2R R30, SRZ ;  /* 0x00000000001e7805 */ /* 0x000fe4000001ff00 */
[----:B------:R-:W-:-:S02]  /*6330*/  SHF.R.U32.HI R4, RZ, 0x4, R4 ;  /* 0x00000004ff047819 */ /* 0x000fc40000011604 */
[----:B------:R-:W-:Y:S02]  /*6340*/  CS2R R32, SRZ ;  /* 0x0000000000207805 */ /* 0x000fe4000001ff00 */
[----:B------:R-:W-:Y:S02]  /*6350*/  R2UR UR5, R207 ;  /* 0x00000000cf0572ca */ /* 0x000fe400000e0000 */
[----:B------:R-:W-:Y:S02]  /*6360*/  CS2R R34, SRZ ;  /* 0x0000000000227805 */ /* 0x000fe4000001ff00 */
[----:B------:R-:W-:Y:S01]  /*6370*/  SGXT.U32 R206, R4, 0xe ;  /* 0x0000000e04ce781a */ /* 0x000fe20000000000 */
[----:B------:R-:W3:Y:S01]  /*6380*/  LDC.64 R200, c[0x0][0x250] ;  /* 0x00009400ffc87b82 */ /* 0x000ee20000000a00 */
[----:B-1----:R-:W-:Y:S01]  /*6390*/  IMAD R5, R2, R21, RZ ;  /* 0x0000001502057224 */ /* 0x002fe200078e02ff */
[----:B------:R-:W-:Y:S02]  /*63a0*/  LOP3.LUT R2, R199, 0xf, RZ, 0xc0, !PT ;  /* 0x0000000fc7027812 */ /* 0x000fe400078ec0ff */
[----:B------:R-:W-:-:S02]  /*63b0*/  CS2R R36, SRZ ;  /* 0x0000000000247805 */ /* 0x000fc4000001ff00 */
[----:B------:R-:W-:Y:S02]  /*63c0*/  IADD3 R11, P1, R206, 0x2, RZ ;  /* 0x00000002ce0b7810 */ /* 0x000fe40007f3e0ff */
[----:B------:R-:W-:Y:S02]  /*63d0*/  CS2R R38, SRZ ;  /* 0x0000000000267805 */ /* 0x000fe4000001ff00 */
[----:B------:R-:W-:Y:S02]  /*63e0*/  LEA R6, R21, R5, 0x4 ;  /* 0x0000000515067211 */ /* 0x000fe400078e20ff */
[----:B------:R-:W-:Y:S01]  /*63f0*/  CS2R R40, SRZ ;  /* 0x0000000000287805 */ /* 0x000fe2000001ff00 */
[----:B------:R-:W1:Y:S01]  /*6400*/  LDC R13, c[0x0][0x258] ;  /* 0x00009600ff0d7b82 */ /* 0x000e620000000800 */
[----:B0-----:R-:W-:Y:S01]  /*6410*/  IMAD R204, R243, R204, RZ ;  /* 0x000000ccf3cc7224 */ /* 0x001fe200078e02ff */
[----:B------:R-:W-:Y:S01]  /*6420*/  R2UR UR10, R11 ;  /* 0x000000000b0a72ca */ /* 0x000fe200000e0000 */
[----:B------:R-:W-:Y:S01]  /*6430*/  IMAD R2, R2, R205, RZ ;  /* 0x000000cd02027224 */ /* 0x000fe200078e02ff */
[----:B------:R-:W-:Y:S01]  /*6440*/  R2UR UR4, R206 ;  /* 0x00000000ce0472ca */ /* 0x000fe200000e0000 */
[----:B------:R-:W-:Y:S01]  /*6450*/  IMAD.SHL.U32 R3, R204, 0x2, RZ ;  /* 0x00000002cc037824 */ /* 0x000fe200078e00ff */
[----:B------:R-:W-:Y:S01]  /*6460*/  MOV R169, 0xff800000 ;  /* 0xff80000000a97802 */ /* 0x000fe20000000f00 */
[----:B------:R-:W-:Y:S01]  /*6470*/  IMAD.SHL.U32 R4, R2, 0x2, RZ ;  /* 0x0000000202047824 */ /* 0x000fe200078e00ff */
[----:B------:R-:W0:Y:S01]  /*6480*/  LDC.64 R16, c[0x0][0x218] ;  /* 0x00008600ff107b82 */ /* 0x000e220000000a00 */
[----:B------:R-:W-:Y:S01]  /*6490*/  IMAD.HI R204, R204, 0x2, RZ ;  /* 0x00000002cccc7827 */ /* 0x000fe200078e02ff */
[----:B------:R-:W-:-:S02]  /*64a0*/  CS2R R42, SRZ ;  /* 0x00000000002a7805 */ /* 0x000fc4000001ff00 */
[----:B------:R-:W-:Y:S02]  /*64b0*/  CS2R R44, SRZ ;  /* 0x00000000002c7805 */ /* 0x000fe4000001ff00 */
[----:B--2---:R-:W-:Y:S01]  /*64c0*/  IADD3 R209, P2, P3, R4, R18, R3 ;  /* 0x0000001204d17210 */ /* 0x004fe20007b5e003 */
[----:B------:R-:W-:Y:S01]  /*64d0*/  IMAD.MOV.U32 R4, RZ, RZ, RZ ;  /* 0x000000ffff047224 */ /* 0x000fe200078e00ff */
[----:B------:R-:W-:Y:S01]  /*64e0*/  CS2R R46, SRZ ;  /* 0x00000000002e7805 */ /* 0x000fe2000001ff00 */
[----:B------:R-:W-:Y:S01]  /*64f0*/  IMAD.HI R2, R2, 0x2, RZ ;  /* 0x0000000202027827 */ /* 0x000fe200078e02ff */
[----:B------:R-:W-:Y:S01]  /*6500*/  CS2R R48, SRZ ;  /* 0x0000000000307805 */ /* 0x000fe2000001ff00 */
[----:B------:R-:W-:Y:S01]  /*6510*/  UIADD3.64 UR6, UR4, -UR6, URZ ;  /* 0x8000000604067297 */ /* 0x000fe2000fffe03f */
[----:B------:R-:W-:Y:S01]  /*6520*/  IADD3.X R12, R4, 0x40000040, RZ, P1, !PT ;  /* 0x40000040040c7810 */ /* 0x000fe20000ffe4ff */
[----:B---3--:R-:W-:Y:S01]  /*6530*/  IMAD R200, R243, R200, RZ ;  /* 0x000000c8f3c87224 */ /* 0x008fe200078e02ff */
[----:B------:R-:W-:Y:S01]  /*6540*/  IADD3.X R19, R2, R19, R204, P2, P3 ;  /* 0x0000001302137210 */ /* 0x000fe200017e64cc */
[C---:B------:R-:W-:Y:S01]  /*6550*/  IMAD R7, R21.reuse, 0x10, R6 ;  /* 0x0000001015077824 */ /* 0x040fe200078e0206 */
[----:B------:R-:W-:Y:S01]  /*6560*/  R2UR UR11, R12 ;  /* 0x000000000c0b72ca */ /* 0x000fe200000e0000 */
[----:B------:R-:W-:Y:S01]  /*6570*/  IMAD.U32 R154, RZ, RZ, UR6 ;  /* 0x00000006ff9a7e24 */ /* 0x000fe2000f8e00ff */
[----:B------:R-:W-:Y:S01]  /*6580*/  CS2R R50, SRZ ;  /* 0x0000000000327805 */ /* 0x000fe2000001ff00 */
[----:B-1----:R-:W-:Y:S01]  /*6590*/  IMAD R0, R0, R13, RZ ;  /* 0x0000000d00007224 */ /* 0x002fe200078e02ff */
[----:B------:R-:W-:Y:S01]  /*65a0*/  CS2R R52, SRZ ;  /* 0x0000000000347805 */ /* 0x000fe2000001ff00 */
[----:B------:R-:W-:Y:S01]  /*65b0*/  IMAD R8, R21, 0x10, R7 ;  /* 0x0000001015087824 */ /* 0x000fe200078e0207 */
[----:B------:R-:W-:Y:S01]  /*65c0*/  CS2R R54, SRZ ;  /* 0x0000000000367805 */ /* 0x000fe2000001ff00 */
[----:B------:R-:W-:Y:S01]  /*65d0*/  IMAD R2, R13, 0x100, R0 ;  /* 0x000001000d027824 */ /* 0x000fe200078e0200 */
[----:B------:R-:W-:Y:S01]  /*65e0*/  CS2R R56, SRZ ;  /* 0x0000000000387805 */ /* 0x000fe2000001ff00 */
[----:B------:R-:W-:Y:S01]  /*65f0*/  IMAD R9, R21, 0x10, R8 ;  /* 0x0000001015097824 */ /* 0x000fe200078e0208 */
[C---:B0-----:R-:W-:Y:S01]  /*6600*/  LEA R165, P1, R200.reuse, R16, 0x1 ;  /* 0x00000010c8a57211 */ /* 0x041fe200078208ff */
[----:B------:R-:W-:Y:S01]  /*6610*/  IMAD.U32 R155, RZ, RZ, UR7 ;  /* 0x00000007ff9b7e24 */ /* 0x000fe2000f8e00ff */
[----:B------:R-:W-:Y:S01]  /*6620*/  SHF.L.U32 R16, R199, 0x5, RZ ;  /* 0x00000005c7107819 */ /* 0x000fe200000006ff */
[C---:B------:R-:W-:Y:S01]  /*6630*/  IMAD R10, R21.reuse, 0x10, R9 ;  /* 0x00000010150a7824 */ /* 0x040fe200078e0209 */
[----:B------:R-:W-:Y:S01]  /*6640*/  LEA.HI.X.SX32 R17, R200, R17, 0x1, P1 ;  /* 0x00000011c8117211 */ /* 0x000fe200008f0eff */
[----:B------:R-:W-:Y:S01]  /*6650*/  UIADD3.64 UR4, UR10, 0x2, URZ ;  /* 0x000000020a047897 */ /* 0x000fe2000fffe03f */
[-C--:B------:R-:W-:Y:S01]  /*6660*/  LEA R166, P1, R0, R165.reuse, 0x1 ;  /* 0x000000a500a67211 */ /* 0x080fe200078208ff */
[C---:B------:R-:W-:Y:S01]  /*6670*/  IMAD R11, R21.reuse, 0x10, R10 ;  /* 0x00000010150b7824 */ /* 0x040fe200078e020a */
[----:B------:R-:W-:Y:S01]  /*6680*/  LEA R164, P2, R2, R165, 0x1 ;  /* 0x000000a502a47211 */ /* 0x000fe200078408ff */
[----:B------:R-:W-:Y:S01]  /*6690*/  UIADD3.64 UR6, UR10, 0x4, URZ ;  /* 0x000000040a067897 */ /* 0x000fe2000fffe03f */
[----:B------:R-:W-:Y:S01]  /*66a0*/  LEA.HI.X.SX32 R167, R0, R17, 0x1, P1 ;  /* 0x0000001100a77211 */ /* 0x000fe200008f0eff */
[----:B------:R-:W-:Y:S01]  /*66b0*/  IMAD R3, R21, 0x10, R11 ;  /* 0x0000001015037824 */ /* 0x000fe200078e020b */
[----:B------:R-:W-:Y:S01]  /*66c0*/  LEA R22, P1, R5, R209, 0x1 ;  /* 0x000000d105167211 */ /* 0x000fe200078208ff */
[----:B------:R-:W-:Y:S01]  /*66d0*/  UIADD3.64 UR8, UR10, 0x180, URZ ;  /* 0x000001800a087897 */ /* 0x000fe2000fffe03f */
[----:B------:R-:W-:Y:S01]  /*66e0*/  LEA.HI.X.SX32 R165, R2, R17, 0x1, P2 ;  /* 0x0000001102a57211 */ /* 0x000fe200010f0eff */
[----:B------:R-:W-:Y:S01]  /*66f0*/  IMAD R4, R21, 0x10, R3 ;  /* 0x0000001015047824 */ /* 0x000fe200078e0203 */
[----:B------:R-:W-:Y:S01]  /*6700*/  LEA.HI.X.SX32 R23, R5, R19, 0x1, P1 ;  /* 0x0000001305177211 */ /* 0x000fe200008f0eff */
[----:B------:R-:W-:Y:S01]  /*6710*/  IMAD.SHL.U32 R199, R199, 0x2, RZ ;  /* 0x00000002c7c77824 */ /* 0x000fe200078e00ff */
[----:B------:R-:W-:Y:S01]  /*6720*/  SEL R17, RZ, 0x90, !P0 ;  /* 0x00000090ff117807 */ /* 0x000fe20004000000 */
[----:B------:R-:W-:Y:S01]  /*6730*/  IMAD R12, R21, 0x10, R4 ;  /* 0x00000010150c7824 */ /* 0x000fe200078e0204 */
[CC--:B------:R-:W-:Y:S01]  /*6740*/  LEA R26, P0, R6.reuse, R209.reuse, 0x1 ;  /* 0x000000d1061a7211 */ /* 0x0c0fe200078008ff */
[----:B------:R0:W-:Y:S01]  /*6750*/  STL.64 [R1+0x248], R22 ;  /* 0x0002481601007387 */ /* 0x0001e20000100a00 */
[----:B------:R-:W-:Y:S01]  /*6760*/  LEA R24, P1, R7, R209, 0x1 ;  /* 0x000000d107187211 */ /* 0x000fe200078208ff */
[----:B------:R-:W-:Y:S01]  /*6770*/  IMAD R13, R21, 0x10, R12 ;  /* 0x00000010150d7824 */ /* 0x000fe200078e020c */
[-C--:B------:R-:W-:Y:S01]  /*6780*/  LEA.HI.X.SX32 R27, R6, R19.reuse, 0x1, P0 ;  /* 0x00000013061b7211 */ /* 0x080fe200000f0eff */
[----:B------:R-:W-:Y:S01]  /*6790*/  IMAD.U32 R158, RZ, RZ, UR8 ;  /* 0x00000008ff9e7e24 */ /* 0x000fe2000f8e00ff */
[----:B------:R-:W-:Y:S01]  /*67a0*/  LEA.HI.X.SX32 R25, R7, R19, 0x1, P1 ;  /* 0x0000001307197211 */ /* 0x000fe200008f0eff */
[C---:B------:R-:W-:Y:S01]  /*67b0*/  IMAD R15, R21.reuse, 0x10, R13 ;  /* 0x00000010150f7824 */ /* 0x040fe200078e020d */
[----:B------:R-:W-:Y:S01]  /*67c0*/  LOP3.LUT R16, R16, 0x1800, RZ, 0xc0, !PT ;  /* 0x0000180010107812 */ /* 0x000fe200078ec0ff */
[----:B------:R1:W-:Y:S01]  /*67d0*/  STL.64 [R1+0x240], R26 ;  /* 0x0002401a01007387 */ /* 0x0003e20000100a00 */
[----:B------:R-:W-:Y:S01]  /*67e0*/  IMAD.U32 R159, RZ, RZ, UR9 ;  /* 0x00000009ff9f7e24 */ /* 0x000fe2000f8e00ff */
[----:B------:R-:W-:Y:S01]  /*67f0*/  CS2R R58, SRZ ;  /* 0x00000000003a7805 */ /* 0x000fe2000001ff00 */
[----:B------:R-:W-:Y:S01]  /*6800*/  IMAD R0, R21, 0x10, R15 ;  /* 0x0000001015007824 */ /* 0x000fe200078e020f */
[----:B0-----:R-:W-:Y:S01]  /*6810*/  LEA R22, P2, R8, R209, 0x1 ;  /* 0x000000d108167211 */ /* 0x001fe200078408ff */
[----:B------:R0:W-:Y:S01]  /*6820*/  STL.64 [R1+0x238], R24 ;  /* 0x0002381801007387 */ /* 0x0001e20000100a00 */
[----:B------:R-:W-:Y:S01]  /*6830*/  IMAD R152, R201, 0xe, RZ ;  /* 0x0000000ec9987824 */ /* 0x000fe200078e02ff */
[----:B------:R-:W-:-:S02]  /*6840*/  CS2R R60, SRZ ;  /* 0x00000000003c7805 */ /* 0x000fc4000001ff00 */
[----:B------:R-:W-:Y:S01]  /*6850*/  LEA.HI.X.SX32 R23, R8, R19, 0x1, P2 ;  /* 0x0000001308177211 */ /* 0x000fe200010f0eff */
[----:B------:R-:W-:Y:S01]  /*6860*/  IMAD R2, R21, 0x10, R0 ;  /* 0x0000001015027824 */ /* 0x000fe200078e0200 */
[----:B------:R-:W-:Y:S01]  /*6870*/  CS2R R62, SRZ ;  /* 0x00000000003e7805 */ /* 0x000fe2000001ff00 */
[----:B------:R-:W-:Y:S01]  /*6880*/  IMAD R153, R201, 0xf, RZ ;  /* 0x0000000fc9997824 */ /* 0x000fe200078e02ff */
[----:B-1----:R-:W-:Y:S01]  /*6890*/  LEA R26, P0, R9, R209, 0x1 ;  /* 0x000000d1091a7211 */ /* 0x002fe200078008ff */
[----:B------:R1:W-:Y:S01]  /*68a0*/  STL.64 [R1+0x230], R22 ;  /* 0x0002301601007387 */ /* 0x0003e20000100a00 */
[----:B------:R-:W-:Y:S01]  /*68b0*/  IMAD R5, R21, 0x10, R2 ;  /* 0x0000001015057824 */ /* 0x000fe200078e0202 */
[----:B------:R-:W-:Y:S02]  /*68c0*/  CS2R R64, SRZ ;  /* 0x0000000000407805 */ /* 0x000fe4000001ff00 */
[----:B------:R-:W-:Y:S01]  /*68d0*/  LEA.HI.X.SX32 R27, R9, R19, 0x1, P0 ;  /* 0x00000013091b7211 */ /* 0x000fe200000f0eff */
[----:B------:R-:W-:Y:S01]  /*68e0*/  IMAD.MOV.U32 R204, RZ, RZ, 0x3f800000 ;  /* 0x3f800000ffcc7424 */ /* 0x000fe200078e00ff */
[C---:B0-----:R-:W-:Y:S01]  /*68f0*/  LEA R24, P1, R10.reuse, R209, 0x1 ;  /* 0x000000d10a187211 */ /* 0x041fe200078208ff */
[C---:B------:R-:W-:Y:S01]  /*6900*/  IMAD R6, R21.reuse, 0x10, R5 ;  /* 0x0000001015067824 */ /* 0x040fe200078e0205 */
[----:B------:R-:W-:Y:S01]  /*6910*/  CS2R R66, SRZ ;  /* 0x0000000000427805 */ /* 0x000fe2000001ff00 */
[----:B------:R0:W-:Y:S01]  /*6920*/  STL.64 [R1+0x228], R26 ;  /* 0x0002281a01007387 */ /* 0x0001e20000100a00 */
[----:B------:R-:W-:Y:S01]  /*6930*/  LEA.HI.X.SX32 R25, R10, R19, 0x1, P1 ;  /* 0x000000130a197211 */ /* 0x000fe200008f0eff */
[----:B------:R-:W-:Y:S01]  /*6940*/  IMAD R7, R21, 0x10, R6 ;  /* 0x0000001015077824 */ /* 0x000fe200078e0206 */
[----:B------:R-:W-:-:S02]  /*6950*/  CS2R R68, SRZ ;  /* 0x0000000000447805 */ /* 0x000fc4000001ff00 */
[----:B-1----:R-:W-:Y:S02]  /*6960*/  LEA R22, P2, R11, R209, 0x1 ;  /* 0x000000d10b167211 */ /* 0x002fe400078408ff */
[----:B------:R-:W-:Y:S01]  /*6970*/  CS2R R70, SRZ ;  /* 0x0000000000467805 */ /* 0x000fe2000001ff00 */
[----:B------:R1:W-:Y:S01]  /*6980*/  STL.64 [R1+0x220], R24 ;  /* 0x0002201801007387 */ /* 0x0003e20000100a00 */
[----:B------:R-:W-:Y:S01]  /*6990*/  IMAD R8, R21, 0x10, R7 ;  /* 0x0000001015087824 */ /* 0x000fe200078e0207 */
[----:B------:R-:W-:Y:S01]  /*69a0*/  LEA.HI.X.SX32 R23, R11, R19, 0x1, P2 ;  /* 0x000000130b177211 */ /* 0x000fe200010f0eff */
[----:B------:R-:W-:Y:S01]  /*69b0*/  IMAD.SHL.U32 R11, R201, 0x8, RZ ;  /* 0x00000008c90b7824 */ /* 0x000fe200078e00ff */
[----:B------:R-:W-:Y:S02]  /*69c0*/  CS2R R72, SRZ ;  /* 0x0000000000487805 */ /* 0x000fe4000001ff00 */
[----:B------:R-:W-:Y:S02]  /*69d0*/  CS2R R74, SRZ ;  /* 0x00000000004a7805 */ /* 0x000fe4000001ff00 */
[----:B0-----:R-:W-:Y:S01]  /*69e0*/  LEA R26, P0, R3, R209, 0x1 ;  /* 0x000000d1031a7211 */ /* 0x001fe200078008ff */
[----:B------:R0:W-:Y:S01]  /*69f0*/  STL.64 [R1+0x218], R22 ;  /* 0x0002181601007387 */ /* 0x0001e20000100a00 */
[----:B------:R-:W-:-:S02]  /*6a00*/  LEA R9, R21, R8, 0x4 ;  /* 0x0000000815097211 */ /* 0x000fc400078e20ff */
[----:B------:R-:W-:Y:S02]  /*6a10*/  CS2R R76, SRZ ;  /* 0x00000000004c7805 */ /* 0x000fe4000001ff00 */
[----:B------:R-:W-:Y:S02]  /*6a20*/  LEA.HI.X.SX32 R27, R3, R19, 0x1, P0 ;  /* 0x00000013031b7211 */ /* 0x000fe400000f0eff */
[----:B------:R-:W-:Y:S02]  /*6a30*/  CS2R R78, SRZ ;  /* 0x00000000004e7805 */ /* 0x000fe4000001ff00 */
[CC--:B-1----:R-:W-:Y:S01]  /*6a40*/  LEA R24, P1, R4.reuse, R209.reuse, 0x1 ;  /* 0x000000d104187211 */ /* 0x0c2fe200078208ff */
[----:B------:R-:W-:Y:S01]  /*6a50*/  IMAD R3, R21, 0x10, R9 ;  /* 0x0000001015037824 */ /* 0x000fe200078e0209 */
[----:B------:R-:W-:Y:S01]  /*6a60*/  LEA R250, P0, R13, R209, 0x1 ;  /* 0x000000d10dfa7211 */ /* 0x000fe200078008ff */
[----:B------:R1:W-:Y:S01]  /*6a70*/  STL.64 [R1+0x210], R26 ;  /* 0x0002101a01007387 */ /* 0x0003e20000100a00 */
[----:B------:R-:W-:Y:S01]  /*6a80*/  LEA.HI.X.SX32 R25, R4, R19, 0x1, P1 ;  /* 0x0000001304197211 */ /* 0x000fe200008f0eff */
[----:B------:R-:W-:Y:S01]  /*6a90*/  IMAD R4, R21, 0x10, R3 ;  /* 0x0000001015047824 */ /* 0x000fe200078e0203 */
[----:B------:R-:W-:-:S02]  /*6aa0*/  LEA R248, P1, R15, R209, 0x1 ;  /* 0x000000d10ff87211 */ /* 0x000fc400078208ff */
[----:B------:R-:W-:Y:S02]  /*6ab0*/  CS2R R80, SRZ ;  /* 0x0000000000507805 */ /* 0x000fe4000001ff00 */
[C---:B0-----:R-:W-:Y:S01]  /*6ac0*/  LEA R22, P2, R12.reuse, R209, 0x1 ;  /* 0x000000d10c167211 */ /* 0x041fe200078408ff */
[----:B------:R0:W-:Y:S01]  /*6ad0*/  STL.64 [R1+0x208], R24 ;  /* 0x0002081801007387 */ /* 0x0001e20000100a00 */
[-C--:B------:R-:W-:Y:S01]  /*6ae0*/  LEA.HI.X.SX32 R251, R13, R19.reuse, 0x1, P0 ;  /* 0x000000130dfb7211 */ /* 0x080fe200000f0eff */
[C---:B------:R-:W-:Y:S01]  /*6af0*/  IMAD R13, R201.reuse, 0xa, RZ ;  /* 0x0000000ac90d7824 */ /* 0x040fe200078e02ff */
[----:B------:R-:W-:Y:S01]  /*6b00*/  LEA.HI.X.SX32 R23, R12, R19, 0x1, P2 ;  /* 0x000000130c177211 */ /* 0x000fe200010f0eff */
[----:B------:R-:W-:Y:S01]  /*6b10*/  IMAD R12, R201, 0x9, RZ ;  /* 0x00000009c90c7824 */ /* 0x000fe200078e02ff */
[----:B------:R-:W-:Y:S02]  /*6b20*/  LEA R246, P2, R0, R209, 0x1 ;  /* 0x000000d100f67211 */ /* 0x000fe400078408ff */
[----:B-1----:R-:W-:-:S02]  /*6b30*/  CS2R R26, SRZ ;  /* 0x00000000001a7805 */ /* 0x002fc4000001ff00 */
[----:B------:R-:W-:Y:S01]  /*6b40*/  LEA R244, P0, R2, R209, 0x1 ;  /* 0x000000d102f47211 */ /* 0x000fe200078008ff */
[----:B------:R1:W-:Y:S01]  /*6b50*/  STL.64 [R1+0x200], R22 ;  /* 0x0002001601007387 */ /* 0x0003e20000100a00 */
[-C--:B------:R-:W-:Y:S01]  /*6b60*/  LEA.HI.X.SX32 R247, R0, R19.reuse, 0x1, P2 ;  /* 0x0000001300f77211 */ /* 0x080fe200010f0eff */
[----:B------:R-:W-:Y:S01]  /*6b70*/  IMAD R0, R21, 0x10, R4 ;  /* 0x0000001015007824 */ /* 0x000fe200078e0204 */
[----:B------:R-:W-:Y:S01]  /*6b80*/  LEA.HI.X.SX32 R249, R15, R19, 0x1, P1 ;  /* 0x000000130ff97211 */ /* 0x000fe200008f0eff */
[----:B------:R-:W-:Y:S01]  /*6b90*/  STL [R1], RZ ;  /* 0x000000ff01007387 */ /* 0x000fe20000100800 */
[----:B------:R-:W-:Y:S01]  /*6ba0*/  LEA R242, P1, R5, R209, 0x1 ;  /* 0x000000d105f27211 */ /* 0x000fe200078208ff */
[C---:B------:R-:W-:Y:S01]  /*6bb0*/  IMAD R10, R21.reuse, 0x10, R0 ;  /* 0x00000010150a7824 */ /* 0x040fe200078e0200 */
[----:B------:R-:W-:Y:S01]  /*6bc0*/  LEA.HI.X.SX32 R245, R2, R19, 0x1, P0 ;  /* 0x0000001302f57211 */ /* 0x000fe200000f0eff */
[----:B------:R-:W-:Y:S01]  /*6bd0*/  STL [R1+0x4], RZ ;  /* 0x000004ff01007387 */ /* 0x000fe20000100800 */
[C---:B------:R-:W-:Y:S01]  /*6be0*/  LEA R240, P2, R6.reuse, R209, 0x1 ;  /* 0x000000d106f07211 */ /* 0x040fe200078408ff */
[----:B------:R-:W-:Y:S01]  /*6bf0*/  IMAD R2, R21, 0x10, R10 ;  /* 0x0000001015027824 */ /* 0x000fe200078e020a */
[-C--:B------:R-:W-:Y:S01]  /*6c00*/  LEA.HI.X.SX32 R243, R5, R19.reuse, 0x1, P1 ;  /* 0x0000001305f37211 */ /* 0x080fe200008f0eff */
[----:B------:R-:W-:Y:S01]  /*6c10*/  STL [R1+0x8], RZ ;  /* 0x000008ff01007387 */ /* 0x000fe20000100800 */
[----:B------:R-:W-:Y:S01]  /*6c20*/  LEA.HI.X.SX32 R241, R6, R19, 0x1, P2 ;  /* 0x0000001306f17211 */ /* 0x000fe200010f0eff */
[----:B------:R-:W-:Y:S01]  /*6c30*/  IMAD R5, R21, 0x10, R2 ;  /* 0x0000001015057824 */ /* 0x000fe200078e0202 */
[-C--:B------:R-:W-:Y:S01]  /*6c40*/  LEA R238, P0, R7, R209.reuse, 0x1 ;  /* 0x000000d107ee7211 */ /* 0x080fe200078008ff */
[----:B------:R-:W-:Y:S01]  /*6c50*/  STL [R1+0xc], RZ ;  /* 0x00000cff01007387 */ /* 0x000fe20000100800 */
[-C--:B------:R-:W-:Y:S01]  /*6c60*/  LEA R234, P2, R9, R209.reuse, 0x1 ;  /* 0x000000d109ea7211 */ /* 0x080fe200078408ff */
[----:B------:R-:W-:Y:S01]  /*6c70*/  IMAD R6, R21, 0x10, R5 ;  /* 0x0000001015067824 */ /* 0x000fe200078e0205 */
[----:B------:R-:W-:Y:S01]  /*6c80*/  LEA R236, P1, R8, R209, 0x1 ;  /* 0x000000d108ec7211 */ /* 0x000fe200078208ff */
[----:B------:R-:W-:Y:S01]  /*6c90*/  STL [R1+0x10], RZ ;  /* 0x000010ff01007387 */ /* 0x000fe20000100800 */
[-C--:B------:R-:W-:Y:S01]  /*6ca0*/  LEA.HI.X.SX32 R239, R7, R19.reuse, 0x1, P0 ;  /* 0x0000001307ef7211 */ /* 0x080fe200000f0eff */
[----:B------:R-:W-:Y:S01]  /*6cb0*/  IMAD R15, R201, 0xb, RZ ;  /* 0x0000000bc90f7824 */ /* 0x000fe200078e02ff */
[----:B------:R-:W-:Y:S01]  /*6cc0*/  LEA.HI.X.SX32 R235, R9, R19, 0x1, P2 ;  /* 0x0000001309eb7211 */ /* 0x000fe200010f0eff */
[----:B------:R-:W-:Y:S01]  /*6cd0*/  STL [R1+0x14], RZ ;  /* 0x000014ff01007387 */ /* 0x000fe20000100800 */
[----:B------:R-:W-:Y:S01]  /*6ce0*/  LEA R228, P2, R0, R209, 0x1 ;  /* 0x000000d100e47211 */ /* 0x000fe200078408ff */
[----:B------:R-:W-:Y:S01]  /*6cf0*/  IMAD R9, R201, 0x6, RZ ;  /* 0x00000006c9097824 */ /* 0x000fe200078e02ff */
[----:B------:R-:W-:Y:S01]  /*6d00*/  LEA R7, R21, R6, 0x4 ;  /* 0x0000000615077211 */ /* 0x000fe200078e20ff */
[----:B------:R-:W-:Y:S01]  /*6d10*/  STL [R1+0x18], RZ ;  /* 0x000018ff01007387 */ /* 0x000fe20000100800 */
[----:B------:R-:W-:Y:S01]  /*6d20*/  LEA.HI.X.SX32 R237, R8, R19, 0x1, P1 ;  /* 0x0000001308ed7211 */ /* 0x000fe200008f0eff */
[----:B------:R-:W-:Y:S01]  /*6d30*/  IMAD R8, R201, 0x5, RZ ;  /* 0x00000005c9087824 */ /* 0x000fe200078e02ff */
[-C--:B------:R-:W-:Y:S01]  /*6d40*/  LEA R230, P1, R4, R209.reuse, 0x1 ;  /* 0x000000d104e67211 */ /* 0x080fe200078208ff */
[----:B------:R-:W-:Y:S01]  /*6d50*/  STL [R1+0x1c], RZ ;  /* 0x00001cff01007387 */ /* 0x000fe20000100800 */
[----:B------:R-:W-:-:S02]  /*6d60*/  LEA R232, P0, R3, R209, 0x1 ;  /* 0x000000d103e87211 */ /* 0x000fc400078008ff */
[----:B0-----:R-:W-:Y:S02]  /*6d70*/  CS2R R24, SRZ ;  /* 0x0000000000187805 */ /* 0x001fe4000001ff00 */
[-C--:B------:R-:W-:Y:S01]  /*6d80*/  LEA.HI.X.SX32 R229, R0, R19.reuse, 0x1, P2 ;  /* 0x0000001300e57211 */ /* 0x080fe200010f0eff */
[----:B------:R-:W-:Y:S01]  /*6d90*/  STL [R1+0x20], RZ ;  /* 0x000020ff01007387 */ /* 0x000fe20000100800 */
[----:B------:R-:W-:Y:S01]  /*6da0*/  IMAD R0, R21, 0x10, R7 ;  /* 0x0000001015007824 */ /* 0x000fe200078e0207 */
[-C--:B------:R-:W-:Y:S02]  /*6db0*/  LEA.HI.X.SX32 R231, R4, R19.reuse, 0x1, P1 ;  /* 0x0000001304e77211 */ /* 0x080fe400008f0eff */
[----:B------:R-:W-:Y:S01]  /*6dc0*/  CS2R R82, SRZ ;  /* 0x0000000000527805 */ /* 0x000fe2000001ff00 */
[----:B------:R-:W-:Y:S01]  /*6dd0*/  STL [R1+0x24], RZ ;  /* 0x000024ff01007387 */ /* 0x000fe20000100800 */
[----:B------:R-:W-:Y:S01]  /*6de0*/  LEA.HI.X.SX32 R233, R3, R19, 0x1, P0 ;  /* 0x0000001303e97211 */ /* 0x000fe200000f0eff */
[----:B------:R-:W-:Y:S01]  /*6df0*/  IMAD R3, R21, 0x10, R0 ;  /* 0x0000001015037824 */ /* 0x000fe200078e0200 */
[-C--:B------:R-:W-:Y:S01]  /*6e00*/  LEA R224, P1, R2, R209.reuse, 0x1 ;  /* 0x000000d102e07211 */ /* 0x080fe200078208ff */
[----:B------:R-:W-:Y:S01]  /*6e10*/  STL [R1+0x28], RZ ;  /* 0x000028ff01007387 */ /* 0x000fe20000100800 */
[----:B------:R-:W-:-:S02]  /*6e20*/  LEA R222, P2, R5, R209, 0x1 ;  /* 0x000000d105de7211 */ /* 0x000fc400078408ff */
[----:B------:R-:W-:Y:S02]  /*6e30*/  CS2R R84, SRZ ;  /* 0x0000000000547805 */ /* 0x000fe4000001ff00 */
[-C--:B------:R-:W-:Y:S01]  /*6e40*/  LEA.HI.X.SX32 R225, R2, R19.reuse, 0x1, P1 ;  /* 0x0000001302e17211 */ /* 0x080fe200008f0eff */
[----:B------:R-:W-:Y:S01]  /*6e50*/  STL [R1+0x2c], RZ ;  /* 0x00002cff01007387 */ /* 0x000fe20000100800 */
[----:B------:R-:W-:Y:S01]  /*6e60*/  IMAD R2, R21, 0x10, R3 ;  /* 0x0000001015027824 */ /* 0x000fe200078e0203 */
[----:B------:R-:W-:Y:S01]  /*6e70*/  LEA.HI.X.SX32 R223, R5, R19, 0x1, P2 ;  /* 0x0000001305df7211 */ /* 0x000fe200010f0eff */
[----:B------:R-:W-:Y:S01]  /*6e80*/  IMAD.SHL.U32 R5, R201, 0x2, RZ ;  /* 0x00000002c9057824 */ /* 0x000fe200078e00ff */
[----:B------:R-:W-:Y:S01]  /*6e90*/  STL [R1+0x30], RZ ;  /* 0x000030ff01007387 */ /* 0x000fe20000100800 */
[-C--:B------:R-:W-:Y:S01]  /*6ea0*/  LEA R216, P2, R0, R209.reuse, 0x1 ;  /* 0x000000d100d87211 */ /* 0x080fe200078408ff */
[C---:B------:R-:W-:Y:S01]  /*6eb0*/  IMAD R4, R21.reuse, 0x10, R2 ;  /* 0x0000001015047824 */ /* 0x040fe200078e0202 */
[----:B------:R-:W-:Y:S01]  /*6ec0*/  LEA R226, P0, R10, R209, 0x1 ;  /* 0x000000d10ae27211 */ /* 0x000fe200078008ff */
[----:B------:R-:W-:Y:S01]  /*6ed0*/  STL [R1+0x34], RZ ;  /* 0x000034ff01007387 */ /* 0x000fe20000100800 */
[----:B------:R-:W-:Y:S01]  /*6ee0*/  LEA.HI.X.SX32 R217, R0, R19, 0x1, P2 ;  /* 0x0000001300d97211 */ /* 0x000fe200010f0eff */
[----:B------:R-:W-:Y:S01]  /*6ef0*/  IMAD R0, R21, 0x10, R4 ;  /* 0x0000001015007824 */ /* 0x000fe200078e0204 */
[----:B------:R-:W-:Y:S01]  /*6f00*/  LEA R210, P2, R4, R209, 0x1 ;  /* 0x000000d104d27211 */ /* 0x000fe200078408ff */
[----:B------:R-:W-:Y:S01]  /*6f10*/  STL [R1+0x38], RZ ;  /* 0x000038ff01007387 */ /* 0x000fe20000100800 */
[-C--:B------:R-:W-:Y:S01]  /*6f20*/  LEA.HI.X.SX32 R227, R10, R19.reuse, 0x1, P0 ;  /* 0x000000130ae37211 */ /* 0x080fe200000f0eff */
[C---:B------:R-:W-:Y:S01]  /*6f30*/  IMAD R10, R201.reuse, 0x7, RZ ;  /* 0x00000007c90a7824 */ /* 0x040fe200078e02ff */
[----:B------:R-:W-:Y:S01]  /*6f40*/  LEA.HI.X.SX32 R211, R4, R19, 0x1, P2 ;  /* 0x0000001304d37211 */ /* 0x000fe200010f0eff */
[----:B------:R-:W-:Y:S01]  /*6f50*/  STL [R1+0x3c], RZ ;  /* 0x00003cff01007387 */ /* 0x000fe20000100800 */
[----:B------:R-:W-:Y:S01]  /*6f60*/  LOP3.LUT R4, R16, 0x7e, R199, 0xf8, !PT ;  /* 0x0000007e10047812 */ /* 0x000fe200078ef8c7 */
[----:B------:R-:W-:Y:S01]  /*6f70*/  IMAD R16, R201, 0xc, RZ ;  /* 0x0000000cc9107824 */ /* 0x000fe200078e02ff */
[----:B------:R-:W-:Y:S01]  /*6f80*/  LEA R220, P0, R6, R209, 0x1 ;  /* 0x000000d106dc7211 */ /* 0x000fe200078008ff */
[----:B------:R-:W-:Y:S01]  /*6f90*/  STL [R1+0x40], RZ ;  /* 0x000040ff01007387 */ /* 0x000fe20000100800 */
[----:B------:R-:W-:Y:S01]  /*6fa0*/  LOP3.LUT R162, R4, 0x10, RZ, 0x3c, !PT ;  /* 0x0000001004a27812 */ /* 0x000fe200078e3cff */
[----:B------:R-:W-:Y:S01]  /*6fb0*/  IMAD.IADD R163, R202, 0x1, R4 ;  /* 0x00000001caa37824 */ /* 0x000fe200078e0204 */
[C---:B------:R-:W-:Y:S01]  /*6fc0*/  LOP3.LUT R161, R4.reuse, 0x20, RZ, 0x3c, !PT ;  /* 0x0000002004a17812 */ /* 0x040fe200078e3cff */
[----:B------:R-:W-:Y:S01]  /*6fd0*/  STL [R1+0x44], RZ ;  /* 0x000044ff01007387 */ /* 0x000fe20000100800 */
[----:B------:R-:W-:-:S02]  /*6fe0*/  LOP3.LUT R160, R4, 0x30, RZ, 0x3c, !PT ;  /* 0x0000003004a07812 */ /* 0x000fc400078e3cff */
[----:B------:R-:W-:Y:S02]  /*6ff0*/  CS2R R86, SRZ ;  /* 0x0000000000567805 */ /* 0x000fe4000001ff00 */
[C---:B-1----:R-:W-:Y:S01]  /*7000*/  LOP3.LUT R23, R4.reuse, 0x40, RZ, 0x3c, !PT ;  /* 0x0000004004177812 */ /* 0x042fe200078e3cff */
[----:B------:R-:W-:Y:S01]  /*7010*/  STL [R1+0x48], RZ ;  /* 0x000048ff01007387 */ /* 0x000fe20000100800 */
[C---:B------:R-:W-:Y:S02]  /*7020*/  LOP3.LUT R22, R4.reuse, 0x50, RZ, 0x3c, !PT ;  /* 0x0000005004167812 */ /* 0x040fe400078e3cff */
[----:B------:R-:W-:Y:S02]  /*7030*/  CS2R R88, SRZ ;  /* 0x0000000000587805 */ /* 0x000fe4000001ff00 */
[C---:B------:R-:W-:Y:S01]  /*7040*/  LOP3.LUT R21, R4.reuse, 0x60, RZ, 0x3c, !PT ;  /* 0x0000006004157812 */ /* 0x040fe200078e3cff */
[----:B------:R-:W-:Y:S01]  /*7050*/  STL [R1+0x4c], RZ ;  /* 0x00004cff01007387 */ /* 0x000fe20000100800 */
[----:B------:R-:W-:-:S02]  /*7060*/  LOP3.LUT R20, R4, 0x70, RZ, 0x3c, !PT ;  /* 0x0000007004147812 */ /* 0x000fc400078e3cff */
[----:B------:R-:W-:Y:S02]  /*7070*/  CS2R R90, SRZ ;  /* 0x00000000005a7805 */ /* 0x000fe4000001ff00 */
[----:B------:R-:W-:Y:S01]  /*7080*/  LEA.HI.X.SX32 R221, R6, R19, 0x1, P0 ;  /* 0x0000001306dd7211 */ /* 0x000fe200000f0eff */
[----:B------:R-:W-:Y:S01]  /*7090*/  STL [R1+0x50], RZ ;  /* 0x000050ff01007387 */ /* 0x000fe20000100800 */
[----:B------:R-:W-:Y:S01]  /*70a0*/  IMAD R6, R201, 0x3, RZ ;  /* 0x00000003c9067824 */ /* 0x000fe200078e02ff */
[-C--:B------:R-:W-:Y:S02]  /*70b0*/  LEA R218, P1, R7, R209.reuse, 0x1 ;  /* 0x000000d107da7211 */ /* 0x080fe400078208ff */
[----:B------:R-:W-:Y:S01]  /*70c0*/  CS2R R92, SRZ ;  /* 0x00000000005c7805 */ /* 0x000fe2000001ff00 */
[----:B------:R-:W-:Y:S01]  /*70d0*/  STL [R1+0x54], RZ ;  /* 0x000054ff01007387 */ /* 0x000fe20000100800 */
[----:B------:R-:W-:Y:S02]  /*70e0*/  LEA R214, P0, R3, R209, 0x1 ;  /* 0x000000d103d67211 */ /* 0x000fe400078008ff */
[----:B------:R-:W-:-:S02]  /*70f0*/  CS2R R94, SRZ ;  /* 0x00000000005e7805 */ /* 0x000fc4000001ff00 */
[-C--:B------:R-:W-:Y:S01]  /*7100*/  LEA.HI.X.SX32 R219, R7, R19.reuse, 0x1, P1 ;  /* 0x0000001307db7211 */ /* 0x080fe200008f0eff */
[----:B------:R-:W-:Y:S01]  /*7110*/  STL [R1+0x58], RZ ;  /* 0x000058ff01007387 */ /* 0x000fe20000100800 */
[----:B------:R-:W-:Y:S01]  /*7120*/  IMAD.SHL.U32 R7, R201, 0x4, RZ ;  /* 0x00000004c9077824 */ /* 0x000fe200078e00ff */
[----:B------:R-:W-:Y:S02]  /*7130*/  LEA.HI.X.SX32 R215, R3, R19, 0x1, P0 ;  /* 0x0000001303d77211 */ /* 0x000fe400000f0eff */
[----:B------:R-:W-:Y:S01]  /*7140*/  CS2R R96, SRZ ;  /* 0x0000000000607805 */ /* 0x000fe2000001ff00 */
[----:B------:R-:W-:Y:S01]  /*7150*/  STL [R1+0x5c], RZ ;  /* 0x00005cff01007387 */ /* 0x000fe20000100800 */
[----:B------:R-:W-:Y:S01]  /*7160*/  LOP3.LUT R3, R17, 0x17e, R199, 0x78, !PT ;  /* 0x0000017e11037812 */ /* 0x000fe200078e78c7 */
[----:B------:R-:W-:Y:S01]  /*7170*/  IMAD R17, R201, 0xd, RZ ;  /* 0x0000000dc9117824 */ /* 0x000fe200078e02ff */
[-C--:B------:R-:W-:Y:S01]  /*7180*/  LEA R212, P1, R2, R209.reuse, 0x1 ;  /* 0x000000d102d47211 */ /* 0x080fe200078208ff */
[----:B------:R-:W-:Y:S01]  /*7190*/  STL [R1+0x60], RZ ;  /* 0x000060ff01007387 */ /* 0x000fe20000100800 */
[----:B------:R-:W-:-:S02]  /*71a0*/  LEA R208, P3, R0, R209, 0x1 ;  /* 0x000000d100d07211 */ /* 0x000fc400078608ff */
[----:B------:R-:W-:Y:S02]  /*71b0*/  CS2R R98, SRZ ;  /* 0x0000000000627805 */ /* 0x000fe4000001ff00 */
[-C--:B------:R-:W-:Y:S01]  /*71c0*/  LEA.HI.X.SX32 R213, R2, R19.reuse, 0x1, P1 ;  /* 0x0000001302d57211 */ /* 0x080fe200008f0eff */
[----:B------:R-:W-:Y:S01]  /*71d0*/  STL [R1+0x64], RZ ;  /* 0x000064ff01007387 */ /* 0x000fe20000100800 */
[----:B------:R-:W-:Y:S02]  /*71e0*/  LEA.HI.X.SX32 R209, R0, R19, 0x1, P3 ;  /* 0x0000001300d17211 */ /* 0x000fe400018f0eff */
[----:B------:R-:W-:Y:S01]  /*71f0*/  CS2R R18, SRZ ;  /* 0x0000000000127805 */ /* 0x000fe2000001ff00 */
[----:B------:R-:W-:Y:S01]  /*7200*/  IMAD.MOV.U32 R2, RZ, RZ, RZ ;  /* 0x000000ffff027224 */ /* 0x000fe200078e00ff */
[----:B------:R-:W-:Y:S01]  /*7210*/  STL [R1+0x68], RZ ;  /* 0x000068ff01007387 */ /* 0x000fe20000100800 */
[----:B------:R-:W-:Y:S01]  /*7220*/  IMAD.MOV.U32 R0, RZ, RZ, RZ ;  /* 0x000000ffff007224 */ /* 0x000fe200078e00ff */
[----:B------:R-:W-:-:S02]  /*7230*/  CS2R R100, SRZ ;  /* 0x0000000000647805 */ /* 0x000fc4000001ff00 */
[----:B------:R-:W-:Y:S01]  /*7240*/  CS2R R102, SRZ ;  /* 0x0000000000667805 */ /* 0x000fe2000001ff00 */
[----:B------:R-:W-:Y:S01]  /*7250*/  STL [R1+0x6c], RZ ;  /* 0x00006cff01007387 */ /* 0x000fe20000100800 */
[----:B------:R-:W-:Y:S02]  /*7260*/  CS2R R104, SRZ ;  /* 0x0000000000687805 */ /* 0x000fe4000001ff00 */
[----:B------:R-:W-:Y:S02]  /*7270*/  CS2R R106, SRZ ;  /* 0x00000000006a7805 */ /* 0x000fe4000001ff00 */
[----:B------:R-:W-:Y:S01]  /*7280*/  CS2R R108, SRZ ;  /* 0x00000000006c7805 */ /* 0x000fe2000001ff00 */
[----:B------:R-:W-:Y:S01]  /*7290*/  STL [R1+0x70], RZ ;  /* 0x000070ff01007387 */ /* 0x000fe20000100800 */
[----:B------:R-:W-:Y:S02]  /*72a0*/  CS2R R110, SRZ ;  /* 0x00000000006e7805 */ /* 0x000fe4000001ff00 */
        /* <DEDUP_REMOVED lines=27> */
[C---:B------:R-:W-:Y:S01]  /*7460*/  IADD3 R3, R202.reuse, R3, RZ ;  /* 0x00000003ca037210 */ /* 0x040fe20007ffe0ff */
[C---:B------:R-:W-:Y:S01]  /*7470*/  IMAD.IADD R162, R202.reuse, 0x1, R162 ;  /* 0x00000001caa27824 */ /* 0x040fe200078e02a2 */
[C---:B------:R-:W-:Y:S01]  /*7480*/  IADD3 R160, R202.reuse, R160, RZ ;  /* 0x000000a0caa07210 */ /* 0x040fe20007ffe0ff */
[----:B------:R-:W-:Y:S01]  /*7490*/  STL [R1+0x90], RZ ;  /* 0x000090ff01007387 */ /* 0x000fe20000100800 */
[----:B------:R-:W-:Y:S01]  /*74a0*/  IMAD.IADD R161, R202, 0x1, R161 ;  /* 0x00000001caa17824 */ /* 0x000fe200078e02a1 */
[----:B------:R-:W-:Y:S01]  /*74b0*/  LOP3.LUT R252, R14, 0x8, RZ, 0xfc, !PT ;  /* 0x000000080efc7812 */ /* 0x000fe200078efcff */
[C---:B------:R-:W-:Y:S01]  /*74c0*/  IMAD.IADD R23, R202.reuse, 0x1, R23 ;  /* 0x00000001ca177824 */ /* 0x040fe200078e0217 */
[----:B------:R-:W-:Y:S01]  /*74d0*/  STL [R1+0x94], RZ ;  /* 0x000094ff01007387 */ /* 0x000fe20000100800 */
[C---:B------:R-:W-:Y:S01]  /*74e0*/  IMAD.IADD R22, R202.reuse, 0x1, R22 ;  /* 0x00000001ca167824 */ /* 0x040fe200078e0216 */
[----:B------:R-:W-:Y:S01]  /*74f0*/  UIADD3.64 UR14, UR10, 0x27e, URZ ;  /* 0x0000027e0a0e7897 */ /* 0x000fe2000fffe03f */
[C---:B------:R-:W-:Y:S01]  /*7500*/  IMAD.IADD R21, R202.reuse, 0x1, R21 ;  /* 0x00000001ca157824 */ /* 0x040fe200078e0215 */
[----:B------:R-:W-:Y:S01]  /*7510*/  STL [R1+0x98], RZ ;  /* 0x000098ff01007387 */ /* 0x000fe20000100800 */
[----:B------:R-:W-:Y:S01]  /*7520*/  IMAD.IADD R20, R202, 0x1, R20 ;  /* 0x00000001ca147824 */ /* 0x000fe200078e0214 */
[----:B------:R-:W-:-:S02]  /*7530*/  UIADD3.64 UR18, UR10, 0x280, URZ ;  /* 0x000002800a127897 */ /* 0x000fc4000fffe03f */
[----:B------:R-:W-:Y:S01]  /*7540*/  STL [R1+0x9c], RZ ;  /* 0x00009cff01007387 */ /* 0x000fe20000100800 */
[----:B------:R-:W-:Y:S02]  /*7550*/  UIADD3.64 UR22, UR10, 0x282, URZ ;  /* 0x000002820a167897 */ /* 0x000fe4000fffe03f */
[----:B------:R-:W-:Y:S01]  /*7560*/  UIADD3.64 UR26, UR10, 0x284, URZ ;  /* 0x000002840a1a7897 */ /* 0x000fe2000fffe03f */
[----:B------:R-:W-:Y:S01]  /*7570*/  STL [R1+0xa0], RZ ;  /* 0x0000a0ff01007387 */ /* 0x000fe20000100800 */
[----:B------:R-:W-:Y:S02]  /*7580*/  UIADD3.64 UR30, UR10, 0x2fe, URZ ;  /* 0x000002fe0a1e7897 */ /* 0x000fe4000fffe03f */
[----:B------:R-:W-:Y:S01]  /*7590*/  UIADD3.64 UR34, UR10, 0x300, URZ ;  /* 0x000003000a227897 */ /* 0x000fe2000fffe03f */
[----:B------:R-:W-:Y:S01]  /*75a0*/  STL [R1+0xa4], RZ ;  /* 0x0000a4ff01007387 */ /* 0x000fe20000100800 */
[----:B------:R-:W-:Y:S02]  /*75b0*/  UIADD3.64 UR38, UR10, 0x302, URZ ;  /* 0x000003020a267897 */ /* 0x000fe4000fffe03f */
[----:B------:R-:W-:Y:S01]  /*75c0*/  UIADD3.64 UR42, UR10, 0x304, URZ ;  /* 0x000003040a2a7897 */ /* 0x000fe2000fffe03f */
[----:B------:R-:W-:Y:S01]  /*75d0*/  STL [R1+0xa8], RZ ;  /* 0x0000a8ff01007387 */ /* 0x000fe20000100800 */
[----:B------:R-:W-:-:S02]  /*75e0*/  UIADD3.64 UR46, UR10, 0x37e, URZ ;  /* 0x0000037e0a2e7897 */ /* 0x000fc4000fffe03f */
[----:B------:R-:W-:Y:S01]  /*75f0*/  UIADD3.64 UR50, UR10, 0x380, URZ ;  /* 0x000003800a327897 */ /* 0x000fe2000fffe03f */
[----:B------:R-:W-:Y:S01]  /*7600*/  STL [R1+0xac], RZ ;  /* 0x0000acff01007387 */ /* 0x000fe20000100800 */
[----:B------:R-:W-:Y:S02]  /*7610*/  UIADD3.64 UR54, UR10, 0x382, URZ ;  /* 0x000003820a367897 */ /* 0x000fe4000fffe03f */
[----:B------:R-:W-:Y:S01]  /*7620*/  UIADD3.64 UR58, UR10, 0x384, URZ ;  /* 0x000003840a3a7897 */ /* 0x000fe2000fffe03f */
        /* <DEDUP_REMOVED lines=84> */
[----:B------:R0:W-:Y:S02]  /*7b70*/  STL.64 [R1+0x330], R154 ;  /* 0x0003309a01007387 */ /* 0x0001e40000100a00 */
[----:B0-----:R-:W-:-:S02]  /*7b80*/  IMAD.U32 R154, RZ, RZ, UR4 ;  /* 0x00000004ff9a7e24 */ /* 0x001fc4000f8e00ff */
[----:B------:R-:W-:Y:S01]  /*7b90*/  IMAD.U32 R155, RZ, RZ, UR5 ;  /* 0x00000005ff9b7e24 */ /* 0x000fe2000f8e00ff */
[----:B------:R-:W-:-:S04]  /*7ba0*/  UIADD3.64 UR4, UR10, 0x7e, URZ ;  /* 0x0000007e0a047897 */ /* 0x000fc8000fffe03f */
[----:B------:R0:W-:Y:S02]  /*7bb0*/  STL.64 [R1+0x3c0], R154 ;  /* 0x0003c09a01007387 */ /* 0x0001e40000100a00 */
[----:B0-----:R-:W-:Y:S02]  /*7bc0*/  IMAD.U32 R154, RZ, RZ, UR6 ;  /* 0x00000006ff9a7e24 */ /* 0x001fe4000f8e00ff */
[----:B------:R-:W-:Y:S01]  /*7bd0*/  IMAD.U32 R155, RZ, RZ, UR7 ;  /* 0x00000007ff9b7e24 */ /* 0x000fe2000f8e00ff */
[----:B------:R-:W-:-:S04]  /*7be0*/  UIADD3.64 UR6, UR10, 0x80, URZ ;  /* 0x000000800a067897 */ /* 0x000fc8000fffe03f */
[----:B------:R0:W-:Y:S02]  /*7bf0*/  STL.64 [R1+0x3b8], R154 ;  /* 0x0003b89a01007387 */ /* 0x0001e40000100a00 */
[----:B0-----:R-:W-:Y:S01]  /*7c00*/  MOV R154, UR4 ;  /* 0x00000004009a7c02 */ /* 0x001fe20008000f00 */
[----:B------:R-:W-:Y:S01]  /*7c10*/  IMAD.U32 R155, RZ, RZ, UR5 ;  /* 0x00000005ff9b7e24 */ /* 0x000fe2000f8e00ff */
[----:B------:R-:W-:-:S04]  /*7c20*/  UIADD3.64 UR4, UR10, 0x82, URZ ;  /* 0x000000820a047897 */ /* 0x000fc8000fffe03f */
[----:B------:R0:W-:Y:S02]  /*7c30*/  STL.64 [R1+0x3b0], R154 ;  /* 0x0003b09a01007387 */ /* 0x0001e40000100a00 */
[----:B0-----:R-:W-:Y:S02]  /*7c40*/  IMAD.U32 R154, RZ, RZ, UR6 ;  /* 0x00000006ff9a7e24 */ /* 0x001fe4000f8e00ff */
        /* <DEDUP_REMOVED lines=15> */
[----:B0-----:R-:W-:Y:S01]  /*7d40*/  IMAD.U32 R154, RZ, RZ, UR6 ;  /* 0x00000006ff9a7e24 */ /* 0x001fe2000f8e00ff */
[----:B------:R-:W-:Y:S01]  /*7d50*/  MOV R155, UR7 ;  /* 0x00000007009b7c02 */ /* 0x000fe20008000f00 */
        /* <DEDUP_REMOVED lines=10> */
[----:B------:R-:W-:Y:S02]  /*7e00*/  IMAD.U32 R156, RZ, RZ, UR6 ;  /* 0x00000006ff9c7e24 */ /* 0x000fe4000f8e00ff */
[----:B------:R-:W-:Y:S01]  /*7e10*/  IMAD.U32 R157, RZ, RZ, UR7 ;  /* 0x00000007ff9d7e24 */ /* 0x000fe2000f8e00ff */
[----:B------:R-:W-:Y:S01]  /*7e20*/  UIADD3.64 UR6, UR10, 0x1fe, URZ ;  /* 0x000001fe0a067897 */ /* 0x000fe2000fffe03f */
[----:B0-----:R-:W-:Y:S01]  /*7e30*/  IMAD.U32 R154, RZ, RZ, UR4 ;  /* 0x00000004ff9a7e24 */ /* 0x001fe2000f8e00ff */
[----:B------:R-:W-:Y:S01]  /*7e40*/  MOV R155, UR5 ;  /* 0x00000005009b7c02 */ /* 0x000fe20008000f00 */
[----:B------:R-:W-:-:S04]  /*7e50*/  UIADD3.64 UR4, UR10, 0x184, URZ ;  /* 0x000001840a047897 */ /* 0x000fc8000fffe03f */
[----:B------:R0:W-:Y:S04]  /*7e60*/  STL.64 [R1+0x370], R154 ;  /* 0x0003709a01007387 */ /* 0x0001e80000100a00 */
[----:B------:R-:W-:Y:S01]  /*7e70*/  STL.64 [R1+0x368], R158 ;  /* 0x0003689e01007387 */ /* 0x000fe20000100a00 */
[----:B0-----:R-:W-:-:S04]  /*7e80*/  IMAD.WIDE R154, R5, 0x2, R166 ;  /* 0x00000002059a7825 */ /* 0x001fc800078e02a6 */
[----:B------:R-:W-:Y:S01]  /*7e90*/  IMAD.WIDE R4, R5, 0x2, R164 ;  /* 0x0000000205047825 */ /* 0x000fe200078e02a4 */
[----:B------:R0:W-:Y:S04]  /*7ea0*/  STL.64 [R1+0x328], R154 ;  /* 0x0003289a01007387 */ /* 0x0001e80000100a00 */
[----:B------:R-:W-:Y:S01]  /*7eb0*/  STL.64 [R1+0x360], R156 ;  /* 0x0003609c01007387 */ /* 0x000fe20000100a00 */
[----:B0-----:R-:W-:Y:S02]  /*7ec0*/  IMAD.U32 R154, RZ, RZ, UR4 ;  /* 0x00000004ff9a7e24 */ /* 0x001fe4000f8e00ff */
[----:B------:R-:W-:Y:S01]  /*7ed0*/  IMAD.U32 R155, RZ, RZ, UR5 ;  /* 0x00000005ff9b7e24 */ /* 0x000fe2000f8e00ff */
[----:B------:R-:W-:-:S04]  /*7ee0*/  UIADD3.64 UR4, UR10, 0x200, URZ ;  /* 0x000002000a047897 */ /* 0x000fc8000fffe03f */
[----:B------:R0:W-:Y:S04]  /*7ef0*/  STL.64 [R1+0x358], R154 ;  /* 0x0003589a01007387 */ /* 0x0001e80000100a00 */
[----:B------:R1:W-:Y:S01]  /*7f00*/  STL.64 [R1+0x320], R4 ;  /* 0x0003200401007387 */ /* 0x0003e20000100a00 */
[----:B0-----:R-:W-:Y:S01]  /*7f10*/  IMAD.U32 R154, RZ, RZ, UR6 ;  /* 0x00000006ff9a7e24 */ /* 0x001fe2000f8e00ff */
[----:B------:R-:W-:Y:S01]  /*7f20*/  MOV R155, UR7 ;  /* 0x00000007009b7c02 */ /* 0x000fe20008000f00 */
[----:B------:R-:W-:Y:S01]  /*7f30*/  UIADD3.64 UR6, UR10, 0x202, URZ ;  /* 0x000002020a067897 */ /* 0x000fe2000fffe03f */
[----:B-1----:R-:W-:-:S03]  /*7f40*/  IMAD.WIDE R4, R6, 0x2, R166 ;  /* 0x0000000206047825 */ /* 0x002fc600078e02a6 */
[----:B------:R0:W-:Y:S04]  /*7f50*/  STL.64 [R1+0x350], R154 ;  /* 0x0003509a01007387 */ /* 0x0001e80000100a00 */
[----:B------:R1:W-:Y:S01]  /*7f60*/  STL.64 [R1+0x318], R4 ;  /* 0x0003180401007387 */ /* 0x0003e20000100a00 */
[----:B0-----:R-:W-:Y:S02]  /*7f70*/  IMAD.U32 R154, RZ, RZ, UR4 ;  /* 0x00000004ff9a7e24 */ /* 0x001fe4000f8e00ff */
[----:B------:R-:W-:Y:S01]  /*7f80*/  IMAD.U32 R155, RZ, RZ, UR5 ;  /* 0x00000005ff9b7e24 */ /* 0x000fe2000f8e00ff */
[----:B------:R-:W-:Y:S01]  /*7f90*/  UIADD3.64 UR4, UR10, 0x204, URZ ;  /* 0x000002040a047897 */ /* 0x000fe2000fffe03f */
[----:B-1----:R-:W-:-:S03]  /*7fa0*/  IMAD.WIDE R4, R6, 0x2, R164 ;  /* 0x0000000206047825 */ /* 0x002fc600078e02a4 */
[----:B------:R0:W-:Y:S04]  /*7fb0*/  STL.64 [R1+0x348], R154 ;  /* 0x0003489a01007387 */ /* 0x0001e80000100a00 */
[----:B------:R1:W-:Y:S01]  /*7fc0*/  STL.64 [R1+0x310], R4 ;  /* 0x0003100401007387 */ /* 0x0003e20000100a00 */
[----:B0-----:R-:W-:Y:S02]  /*7fd0*/  IMAD.U32 R154, RZ, RZ, UR6 ;  /* 0x00000006ff9a7e24 */ /* 0x001fe4000f8e00ff */
[----:B------:R-:W-:Y:S02]  /*7fe0*/  IMAD.U32 R155, RZ, RZ, UR7 ;  /* 0x00000007ff9b7e24 */ /* 0x000fe4000f8e00ff */
[----:B-1----:R-:W-:-:S03]  /*7ff0*/  IMAD.WIDE R4, R7, 0x2, R166 ;  /* 0x0000000207047825 */ /* 0x002fc600078e02a6 */
[----:B------:R0:W-:Y:S04]  /*8000*/  STL.64 [R1+0x340], R154 ;  /* 0x0003409a01007387 */ /* 0x0001e80000100a00 */
[----:B------:R1:W-:Y:S01]  /*8010*/  STL.64 [R1+0x308], R4 ;  /* 0x0003080401007387 */ /* 0x0003e20000100a00 */
[----:B0-----:R-:W-:Y:S02]  /*8020*/  IMAD.U32 R154, RZ, RZ, UR4 ;  /* 0x00000004ff9a7e24 */ /* 0x001fe4000f8e00ff */
[----:B------:R-:W-:Y:S02]  /*8030*/  IMAD.U32 R155, RZ, RZ, UR5 ;  /* 0x00000005ff9b7e24 */ /* 0x000fe4000f8e00ff */
[----:B-1----:R-:W-:-:S03]  /*8040*/  IMAD.WIDE R4, R7, 0x2, R164 ;  /* 0x0000000207047825 */ /* 0x002fc600078e02a4 */
[----:B------:R-:W-:Y:S01]  /*8050*/  STL.64 [R1+0x338], R154 ;  /* 0x0003389a01007387 */ /* 0x000fe20000100a00 */
[----:B------:R-:W-:-:S03]  /*8060*/  IMAD.WIDE R6, R8, 0x2, R166 ;  /* 0x0000000208067825 */ /* 0x000fc600078e02a6 */
[----:B------:R0:W-:Y:S04]  /*8070*/  STL.64 [R1+0x300], R4 ;  /* 0x0003000401007387 */ /* 0x0001e80000100a00 */
[----:B------:R1:W-:Y:S01]  /*8080*/  STL.64 [R1+0x2f8], R6 ;  /* 0x0002f80601007387 */ /* 0x0003e20000100a00 */
[----:B0-----:R-:W-:-:S04]  /*8090*/  IMAD.WIDE R4, R8, 0x2, R164 ;  /* 0x0000000208047825 */ /* 0x001fc800078e02a4 */
[C---:B-1----:R-:W-:Y:S01]  /*80a0*/  IMAD.WIDE R6, R9.reuse, 0x2, R166 ;  /* 0x0000000209067825 */ /* 0x042fe200078e02a6 */
[----:B------:R0:W-:Y:S04]  /*80b0*/  STL.64 [R1+0x2f0], R4 ;  /* 0x0002f00401007387 */ /* 0x0001e80000100a00 */
[----:B------:R1:W-:Y:S01]  /*80c0*/  STL.64 [R1+0x2e8], R6 ;  /* 0x0002e80601007387 */ /* 0x0003e20000100a00 */
[----:B0-----:R-:W-:-:S04]  /*80d0*/  IMAD.WIDE R4, R9, 0x2, R164 ;  /* 0x0000000209047825 */ /* 0x001fc800078e02a4 */
[C-C-:B-1----:R-:W-:Y:S01]  /*80e0*/  IMAD.WIDE R6, R10.reuse, 0x2, R166.reuse ;  /* 0x000000020a067825 */ /* 0x142fe200078e02a6 */
[----:B------:R0:W-:Y:S03]  /*80f0*/  STL.64 [R1+0x2e0], R4 ;  /* 0x0002e00401007387 */ /* 0x0001e60000100a00 */
[----:B------:R-:W-:Y:S01]  /*8100*/  IMAD.WIDE R8, R11, 0x2, R166 ;  /* 0x000000020b087825 */ /* 0x000fe200078e02a6 */
[----:B------:R1:W-:Y:S03]  /*8110*/  STL.64 [R1+0x2d8], R6 ;  /* 0x0002d80601007387 */ /* 0x0003e60000100a00 */
[----:B0-----:R-:W-:-:S04]  /*8120*/  IMAD.WIDE R4, R10, 0x2, R164 ;  /* 0x000000020a047825 */ /* 0x001fc800078e02a4 */
[----:B-1----:R-:W-:Y:S01]  /*8130*/  IMAD.WIDE R6, R11, 0x2, R164 ;  /* 0x000000020b067825 */ /* 0x002fe200078e02a4 */
[----:B------:R0:W-:Y:S04]  /*8140*/  STL.64 [R1+0x2d0], R4 ;  /* 0x0002d00401007387 */ /* 0x0001e80000100a00 */
[----:B------:R1:W-:Y:S04]  /*8150*/  STL.64 [R1+0x2c8], R8 ;  /* 0x0002c80801007387 */ /* 0x0003e80000100a00 */
[----:B------:R2:W-:Y:S01]  /*8160*/  STL.64 [R1+0x2c0], R6 ;  /* 0x0002c00601007387 */ /* 0x0005e20000100a00 */
[----:B0-----:R-:W-:-:S04]  /*8170*/  IMAD.WIDE R4, R12, 0x2, R166 ;  /* 0x000000020c047825 */ /* 0x001fc800078e02a6 */
[----:B-1----:R-:W-:Y:S01]  /*8180*/  IMAD.WIDE R8, R12, 0x2, R164 ;  /* 0x000000020c087825 */ /* 0x002fe200078e02a4 */
[----:B------:R0:W-:Y:S03]  /*8190*/  STL.64 [R1+0x2b8], R4 ;  /* 0x0002b80401007387 */ /* 0x0001e60000100a00 */
[C---:B--2---:R-:W-:Y:S01]  /*81a0*/  IMAD.WIDE R6, R13.reuse, 0x2, R166 ;  /* 0x000000020d067825 */ /* 0x044fe200078e02a6 */
[----:B------:R1:W-:Y:S04]  /*81b0*/  STL.64 [R1+0x2b0], R8 ;  /* 0x0002b00801007387 */ /* 0x0003e80000100a00 */
[----:B------:R2:W-:Y:S01]  /*81c0*/  STL.64 [R1+0x2a8], R6 ;  /* 0x0002a80601007387 */ /* 0x0005e20000100a00 */
[----:B0-----:R-:W-:-:S04]  /*81d0*/  IMAD.WIDE R4, R13, 0x2, R164 ;  /* 0x000000020d047825 */ /* 0x001fc800078e02a4 */
[C---:B-1----:R-:W-:Y:S01]  /*81e0*/  IMAD.WIDE R8, R15.reuse, 0x2, R166 ;  /* 0x000000020f087825 */ /* 0x042fe200078e02a6 */
[----:B------:R0:W-:Y:S03]  /*81f0*/  STL.64 [R1+0x2a0], R4 ;  /* 0x0002a00401007387 */ /* 0x0001e60000100a00 */
[----:B--2---:R-:W-:Y:S01]  /*8200*/  IMAD.WIDE R6, R15, 0x2, R164 ;  /* 0x000000020f067825 */ /* 0x004fe200078e02a4 */
        /* <DEDUP_REMOVED lines=20> */
[----:B0-----:R-:W-:-:S05]  /*8350*/  IMAD.WIDE R4, R201, 0x2, R164 ;  /* 0x00000002c9047825 */ /* 0x001fca00078e02a4 */
[----:B------:R1:W-:Y:S02]  /*8360*/  STL.64 [R1+0x3c8], R4 ;  /* 0x0003c80401007387 */ /* 0x0003e40000100a00 */
.L_x_1:
[----:B------:R-:W2:Y:S04]  /*8370*/  LDL.64 R12, [R1+0x3a0] ;  /* 0x0003a000010c7983 */ /* 0x000ea80000100a00 */
[----:B------:R-:W3:Y:S04]  /*8380*/  LDL.64 R10, [R1+0x398] ;  /* 0x00039800010a7983 */ /* 0x000ee80000100a00 */
[----:B-1----:R-:W4:Y:S04]  /*8390*/  LDL.64 R8, [R1+0x3a8] ;  /* 0x0003a80001087983 */ /* 0x002f280000100a00 */
[----:B------:R-:W5:Y:S04]  /*83a0*/  LDL.64 R16, [R1+0x3c0] ;  /* 0x0003c00001107983 */ /* 0x000f680000100a00 */
[----:B------:R-:W4:Y:S04]  /*83b0*/  LDL.64 R6, [R1+0x3b0] ;  /* 0x0003b00001067983 */ /* 0x000f280000100a00 */
[----:B------:R-:W4:Y:S01]  /*83c0*/  LDL.64 R4, [R1+0x3b8] ;  /* 0x0003b80001047983 */ /* 0x000f220000100a00 */
[----:B------:R-:W-:-:S02]  /*83d0*/  MOV R199, UR27 ;  /* 0x0000001b00c77c02 */ /* 0x000fc40008000f00 */
[----:B------:R-:W-:Y:S01]  /*83e0*/  MOV R198, UR26 ;  /* 0x0000001a00c67c02 */ /* 0x000fe20008000f00 */
[----:B------:R-:W-:Y:S04]  /*83f0*/  STL.64 [R1+0x5e0], R150 ;  /* 0x0005e09601007387 */ /* 0x000fe80000100a00 */
        /* <DEDUP_REMOVED lines=54> */
[----:B------:R0:W-:Y:S04]  /*8760*/  STL.64 [R1+0x428], R40 ;  /* 0x0004282801007387 */ /* 0x0001e80000100a00 */
[----:B------:R-:W-:Y:S04]  /*8770*/  STL.64 [R1+0x420], R38 ;  /* 0x0004202601007387 */ /* 0x000fe80000100a00 */
[----:B------:R-:W-:Y:S04]  /*8780*/  STL.64 [R1+0x418], R36 ;  /* 0x0004182401007387 */ /* 0x000fe80000100a00 */
[----:B------:R-:W-:Y:S04]  /*8790*/  STL.64 [R1+0x410], R34 ;  /* 0x0004102201007387 */ /* 0x000fe80000100a00 */
[----:B------:R-:W-:Y:S04]  /*87a0*/  STL.64 [R1+0x408], R32 ;  /* 0x0004082001007387 */ /* 0x000fe80000100a00 */
[----:B------:R-:W-:Y:S04]  /*87b0*/  STL.64 [R1+0x400], R30 ;  /* 0x0004001e01007387 */ /* 0x000fe80000100a00 */
[----:B------:R-:W-:Y:S04]  /*87c0*/  STL.64 [R1+0x3f8], R28 ;  /* 0x0003f81c01007387 */ /* 0x000fe80000100a00 */
[----:B------:R1:W-:Y:S04]  /*87d0*/  STL.64 [R1+0x3f0], R26 ;  /* 0x0003f01a01007387 */ /* 0x0003e80000100a00 */
[----:B------:R1:W-:Y:S01]  /*87e0*/  STL.64 [R1+0x3e8], R24 ;  /* 0x0003e81801007387 */ /* 0x0003e20000100a00 */
[----:B------:R-:W-:-:S02]  /*87f0*/  MOV R193, UR39 ;  /* 0x0000002700c17c02 */ /* 0x000fc40008000f00 */
[----:B------:R-:W-:Y:S01]  /*8800*/  MOV R192, UR38 ;  /* 0x0000002600c07c02 */ /* 0x000fe20008000f00 */
[----:B0-----:R-:W4:Y:S04]  /*8810*/  LDL.64 R40, [R1+0x320] ;  /* 0x0003200001287983 */ /* 0x001f280000100a00 */
[----:B-1----:R-:W4:Y:S04]  /*8820*/  LDL.64 R26, [R1+0x318] ;  /* 0x00031800011a7983 */ /* 0x002f280000100a00 */
[----:B------:R-:W4:Y:S01]  /*8830*/  LDL.64 R24, [R1+0x310] ;  /* 0x0003100001187983 */ /* 0x000f220000100a00 */
[----:B------:R-:W-:-:S02]  /*8840*/  MOV R197, UR31 ;  /* 0x0000001f00c57c02 */ /* 0x000fc40008000f00 */
[----:B------:R-:W-:Y:S01]  /*8850*/  MOV R196, UR30 ;  /* 0x0000001e00c47c02 */ /* 0x000fe20008000f00 */
[----:B------:R-:W4:Y:S01]  /*8860*/  LDL.64 R38, [R1+0x308] ;  /* 0x0003080001267983 */ /* 0x000f220000100a00 */
[----:B------:R-:W-:Y:S02]  /*8870*/  MOV R195, UR35 ;  /* 0x0000002300c37c02 */ /* 0x000fe40008000f00 */
[----:B------:R-:W-:Y:S01]  /*8880*/  MOV R194, UR34 ;  /* 0x0000002200c27c02 */ /* 0x000fe20008000f00 */
[----:B------:R-:W4:Y:S01]  /*8890*/  LDL.64 R36, [R1+0x300] ;  /* 0x0003000001247983 */ /* 0x000f220000100a00 */
[----:B--2---:R-:W-:-:S03]  /*88a0*/  R2UR UR26, R12 ;  /* 0x000000000c1a72ca */ /* 0x004fc600000e0000 */
[----:B------:R-:W2:Y:S01]  /*88b0*/  LDL.64 R34, [R1+0x2f8] ;  /* 0x0002f80001227983 */ /* 0x000ea20000100a00 */
[----:B------:R-:W-:-:S03]  /*88c0*/  R2UR UR27, R13 ;  /* 0x000000000d1b72ca */ /* 0x000fc600000e0000 */
[----:B------:R-:W2:Y:S01]  /*88d0*/  LDL.64 R12, [R1+0x3d0] ;  /* 0x0003d000010c7983 */ /* 0x000ea20000100a00 */
[----:B---3--:R-:W-:Y:S02]  /*88e0*/  R2UR UR30, R10 ;  /* 0x000000000a1e72ca */ /* 0x008fe400000e0000 */
[----:B------:R-:W-:Y:S01]  /*88f0*/  R2UR UR31, R11 ;  /* 0x000000000b1f72ca */ /* 0x000fe200000e0000 */
[----:B------:R-:W3:Y:S01]  /*8900*/  LDL.64 R32, [R1+0x2e8] ;  /* 0x0002e80001207983 */ /* 0x000ee20000100a00 */
[----:B-----5:R-:W-:-:S03]  /*8910*/  R2UR UR38, R16 ;  /* 0x00000000102672ca */ /* 0x020fc600000e0000 */
[----:B------:R-:W5:Y:S01]  /*8920*/  LDL.64 R10, [R1+0x3c8] ;  /* 0x0003c800010a7983 */ /* 0x000f620000100a00 */
[----:B------:R-:W-:Y:S02]  /*8930*/  R2UR UR39, R17 ;  /* 0x00000000112772ca */ /* 0x000fe400000e0000 */
[----:B----4-:R-:W-:Y:S01]  /*8940*/  R2UR UR34, R8 ;  /* 0x00000000082272ca */ /* 0x010fe200000e0000 */
[----:B------:R-:W4:Y:S01]  /*8950*/  LDL.64 R16, [R1+0x2f0] ;  /* 0x0002f00001107983 */ /* 0x000f220000100a00 */
[----:B------:R-:W-:-:S03]  /*8960*/  R2UR UR35, R9 ;  /* 0x00000000092372ca */ /* 0x000fc600000e0000 */
[----:B------:R-:W3:Y:S01]  /*8970*/  LDL.64 R8, [R1+0x328] ;  /* 0x0003280001087983 */ /* 0x000ee20000100a00 */
[----:B------:R-:W-:-:S03]  /*8980*/  MOV R189, UR47 ;  /* 0x0000002f00bd7c02 */ /* 0x000fc60008000f00 */
[----:B------:R-:W3:Y:S01]  /*8990*/  LDL.64 R30, [R1+0x2e0] ;  /* 0x0002e000011e7983 */ /* 0x000ee20000100a00 */
[----:B------:R-:W-:Y:S02]  /*89a0*/  MOV R188, UR46 ;  /* 0x0000002e00bc7c02 */ /* 0x000fe40008000f00 */
[----:B------:R-:W-:Y:S01]  /*89b0*/  R2UR UR46, R4 ;  /* 0x00000000042e72ca */ /* 0x000fe200000e0000 */
[----:B------:R-:W3:Y:S01]  /*89c0*/  LDL.64 R28, [R1+0x2d8] ;  /* 0x0002d800011c7983 */ /* 0x000ee20000100a00 */
[----:B------:R-:W-:Y:S01]  /*89d0*/  R2UR UR47, R5 ;  /* 0x00000000052f72ca */ /* 0x000fe200000e0000 */
[----:B------:R-:W-:Y:S02]  /*89e0*/  IMAD.WIDE R4, R2, 0x2, R164 ;  /* 0x0000000202047825 */ /* 0x000fe400078e02a4 */
[----:B------:R-:W3:Y:S04]  /*89f0*/  LDL.64 R48, [R1+0x2c0] ;  /* 0x0002c00001307983 */ /* 0x000ee80000100a00 */
[----:B------:R0:W3:Y:S04]  /*8a00*/  LDG.E.U16 R180, desc[UR60][R4.64] ;  /* 0x0000003c04b47981 */ /* 0x0000e8000c1e1500 */
[----:B------:R-:W3:Y:S04]  /*8a10*/  LDL.64 R46, [R1+0x2b8] ;  /* 0x0002b800012e7983 */ /* 0x000ee80000100a00 */
[----:B------:R-:W3:Y:S01]  /*8a20*/  LDL.64 R44, [R1+0x2b0] ;  /* 0x0002b000012c7983 */ /* 0x000ee20000100a00 */
[----:B------:R-:W-:-:S02]  /*8a30*/  MOV R191, UR43 ;  /* 0x0000002b00bf7c02 */ /* 0x000fc40008000f00 */
[----:B------:R-:W-:Y:S01]  /*8a40*/  MOV R190, UR42 ;  /* 0x0000002a00be7c02 */ /* 0x000fe20008000f00 */
[----:B------:R-:W3:Y:S01]  /*8a50*/  LDL.64 R42, [R1+0x2a0] ;  /* 0x0002a000012a7983 */ /* 0x000ee20000100a00 */
[----:B0-----:R-:W-:-:S03]  /*8a60*/  IMAD.WIDE R4, R2, 0x2, R26 ;  /* 0x0000000202047825 */ /* 0x001fc600078e021a */
[----:B------:R-:W3:Y:S04]  /*8a70*/  LDL.64 R26, [R1+0x2d0] ;  /* 0x0002d000011a7983 */ /* 0x000ee80000100a00 */
[----:B------:R-:W3:Y:S01]  /*8a80*/  LDG.E.U16 R175, desc[UR60][R4.64] ;  /* 0x0000003c04af7981 */ /* 0x000ee2000c1e1500 */
[----:B--2---:R-:W-:-:S05]  /*8a90*/  IMAD.WIDE R12, R2, 0x2, R12 ;  /* 0x00000002020c7825 */ /* 0x004fca00078e020c */
[----:B------:R0:W2:Y:S02]  /*8aa0*/  LDG.E.U16 R179, desc[UR60][R12.64] ;  /* 0x0000003c0cb37981 */ /* 0x0000a4000c1e1500 */
[C---:B0-----:R-:W-:Y:S02]  /*8ab0*/  IMAD.WIDE R12, R2.reuse, 0x2, R24 ;  /* 0x00000002020c7825 */ /* 0x041fe400078e0218 */
[----:B------:R-:W2:Y:S02]  /*8ac0*/  LDL.64 R24, [R1+0x2c8] ;  /* 0x0002c80001187983 */ /* 0x000ea40000100a00 */
[----:B----4-:R-:W-:Y:S02]  /*8ad0*/  IMAD.WIDE R4, R2, 0x2, R16 ;  /* 0x0000000202047825 */ /* 0x010fe400078e0210 */
[----:B------:R-:W4:Y:S01]  /*8ae0*/  LDL.64 R16, [R1+0x2a8] ;  /* 0x0002a80001107983 */ /* 0x000f220000100a00 */
[----:B------:R-:W-:Y:S02]  /*8af0*/  R2UR UR42, R6 ;  /* 0x00000000062a72ca */ /* 0x000fe400000e0000 */
[----:B------:R-:W-:Y:S01]  /*8b00*/  R2UR UR43, R7 ;  /* 0x00000000072b72ca */ /* 0x000fe200000e0000 */
[C---:B------:R-:W-:Y:S01]  /*8b10*/  IMAD.WIDE R6, R2.reuse, 0x2, R166 ;  /* 0x0000000202067825 */ /* 0x040fe200078e02a6 */
[----:B------:R-:W4:Y:S03]  /*8b20*/  LDG.E.U16 R170, desc[UR60][R4.64] ;  /* 0x0000003c04aa7981 */ /* 0x000f26000c1e1500 */
[C---:B-----5:R-:W-:Y:S01]  /*8b30*/  IMAD.WIDE R10, R2.reuse, 0x2, R10 ;  /* 0x00000002020a7825 */ /* 0x060fe200078e020a */
[----:B------:R0:W5:Y:S03]  /*8b40*/  LDG.E.U16 R181, desc[UR60][R6.64] ;  /* 0x0000003c06b57981 */ /* 0x000166000c1e1500 */
[C---:B---3--:R-:W-:Y:S01]  /*8b50*/  IMAD.WIDE R8, R2.reuse, 0x2, R8 ;  /* 0x0000000202087825 */ /* 0x048fe200078e0208 */
[----:B------:R1:W3:Y:S04]  /*8b60*/  LDG.E.U16 R178, desc[UR60][R10.64] ;  /* 0x0000003c0ab27981 */ /* 0x0002e8000c1e1500 */
[----:B------:R1:W3:Y:S01]  /*8b70*/  LDG.E.U16 R177, desc[UR60][R8.64] ;  /* 0x0000003c08b17981 */ /* 0x0002e2000c1e1500 */
[----:B0-----:R-:W-:-:S03]  /*8b80*/  IMAD.WIDE R6, R2, 0x2, R40 ;  /* 0x0000000202067825 */ /* 0x001fc600078e0228 */
[----:B------:R-:W5:Y:S01]  /*8b90*/  LDL.64 R40, [R1+0x298] ;  /* 0x0002980001287983 */ /* 0x000f620000100a00 */
[----:B-1----:R-:W-:-:S03]  /*8ba0*/  IMAD.WIDE R10, R2, 0x2, R38 ;  /* 0x00000002020a7825 */ /* 0x002fc600078e0226 */
[----:B------:R-:W3:Y:S01]  /*8bb0*/  LDL.64 R38, [R1+0x290] ;  /* 0x0002900001267983 */ /* 0x000ee20000100a00 */
[----:B------:R-:W-:-:S03]  /*8bc0*/  IMAD.WIDE R8, R2, 0x2, R36 ;  /* 0x0000000202087825 */ /* 0x000fc600078e0224 */
[----:B------:R-:W3:Y:S04]  /*8bd0*/  LDL.64 R36, [R1+0x288] ;  /* 0x0002880001247983 */ /* 0x000ee80000100a00 */
[----:B------:R-:W3:Y:S04]  /*8be0*/  LDG.E.U16 R173, desc[UR60][R10.64] ;  /* 0x0000003c0aad7981 */ /* 0x000ee8000c1e1500 */
[----:B------:R0:W3:Y:S04]  /*8bf0*/  LDG.E.U16 R176, desc[UR60][R6.64] ;  /* 0x0000003c06b07981 */ /* 0x0000e8000c1e1500 */
[----:B------:R1:W3:Y:S04]  /*8c00*/  LDG.E.U16 R172, desc[UR60][R8.64] ;  /* 0x0000003c08ac7981 */ /* 0x0002e8000c1e1500 */
[----:B------:R-:W3:Y:S01]  /*8c10*/  LDL.64 R10, [R1+0x280] ;  /* 0x00028000010a7983 */ /* 0x000ee20000100a00 */
[----:B0-----:R-:W-:-:S03]  /*8c20*/  IMAD.WIDE R6, R2, 0x2, R34 ;  /* 0x0000000202067825 */ /* 0x001fc600078e0222 */
[----:B------:R-:W3:Y:S01]  /*8c30*/  LDL.64 R34, [R1+0x278] ;  /* 0x0002780001227983 */ /* 0x000ee20000100a00 */
[----:B-1----:R-:W-:-:S03]  /*8c40*/  IMAD.WIDE R8, R2, 0x2, R32 ;  /* 0x0000000202087825 */ /* 0x002fc600078e0220 */
[----:B------:R-:W3:Y:S04]  /*8c50*/  LDL.64 R32, [R1+0x270] ;  /* 0x0002700001207983 */ /* 0x000ee80000100a00 */
[----:B------:R0:W3:Y:S01]  /*8c60*/  LDG.E.U16 R171, desc[UR60][R6.64] ;  /* 0x0000003c06ab7981 */ /* 0x0000e2000c1e1500 */
[----:B------:R-:W-:-:S03]  /*8c70*/  IMAD.WIDE R4, R2, 0x2, R28 ;  /* 0x0000000202047825 */ /* 0x000fc600078e021c */
[----:B------:R-:W3:Y:S04]  /*8c80*/  LDL.64 R28, [R1+0x260] ;  /* 0x00026000011c7983 */ /* 0x000ee80000100a00 */
[----:B------:R-:W3:Y:S01]  /*8c90*/  LDG.E.U16 R157, desc[UR60][R4.64] ;  /* 0x0000003c049d7981 */ /* 0x000ee2000c1e1500 */
[----:B0-----:R-:W-:-:S03]  /*8ca0*/  IMAD.WIDE R6, R2, 0x2, R30 ;  /* 0x0000000202067825 */ /* 0x001fc600078e021e */
[----:B------:R-:W3:Y:S04]  /*8cb0*/  LDL.64 R30, [R1+0x268] ;  /* 0x00026800011e7983 */ /* 0x000ee80000100a00 */
[----:B------:R0:W3:Y:S04]  /*8cc0*/  LDG.E.U16 R158, desc[UR60][R6.64] ;  /* 0x0000003c069e7981 */ /* 0x0000e8000c1e1500 */
[----:B------:R-:W3:Y:S04]  /*8cd0*/  LDG.E.U16 R174, desc[UR60][R12.64] ;  /* 0x0000003c0cae7981 */ /* 0x000ee8000c1e1500 */
[----:B------:R-:W3:Y:S01]  /*8ce0*/  LDG.E.U16 R159, desc[UR60][R8.64] ;  /* 0x0000003c089f7981 */ /* 0x000ee2000c1e1500 */
[----:B0-----:R-:W-:-:S03]  /*8cf0*/  IMAD.WIDE R6, R2, 0x2, R26 ;  /* 0x0000000202067825 */ /* 0x001fc600078e021a */
[----:B------:R-:W3:Y:S04]  /*8d00*/  LDL.64 R26, [R1+0x258] ;  /* 0x00025800011a7983 */ /* 0x000ee80000100a00 */
[----:B------:R-:W3:Y:S01]  /*8d10*/  LDG.E.U16 R156, desc[UR60][R6.64] ;  /* 0x0000003c069c7981 */ /* 0x000ee2000c1e1500 */
[----:B--2---:R-:W-:-:S03]  /*8d20*/  IMAD.WIDE R4, R2, 0x2, R24 ;  /* 0x0000000202047825 */ /* 0x004fc600078e0218 */
[----:B------:R-:W2:Y:S04]  /*8d30*/  LDL.64 R24, [R1+0x250] ;  /* 0x0002500001187983 */ /* 0x000ea80000100a00 */
[----:B------:R0:W2:Y:S02]  /*8d40*/  LDG.E.U16 R155, desc[UR60][R4.64] ;  /* 0x0000003c049b7981 */ /* 0x0000a4000c1e1500 */
[----:B0-----:R-:W-:-:S05]  /*8d50*/  IMAD.WIDE R4, R2, 0x2, R48 ;  /* 0x0000000202047825 */ /* 0x001fca00078e0230 */
[----:B------:R0:W2:Y:S02]  /*8d60*/  LDG.E.U16 R154, desc[UR60][R4.64] ;  /* 0x0000003c049a7981 */ /* 0x0000a4000c1e1500 */
[----:B0-----:R-:W-:-:S05]  /*8d70*/  IMAD.WIDE R4, R2, 0x2, R46 ;  /* 0x0000000202047825 */ /* 0x001fca00078e022e */
[----:B------:R0:W2:Y:S02]  /*8d80*/  LDG.E.U16 R153, desc[UR60][R4.64] ;  /* 0x0000003c04997981 */ /* 0x0000a4000c1e1500 */
[----:B0-----:R-:W-:-:S05]  /*8d90*/  IMAD.WIDE R4, R2, 0x2, R44 ;  /* 0x0000000202047825 */ /* 0x001fca00078e022c */
[----:B------:R4:W2:Y:S02]  /*8da0*/  LDG.E.U16 R152, desc[UR60][R4.64] ;  /* 0x0000003c04987981 */ /* 0x0008a4000c1e1500 */
[----:B----4-:R-:W-:-:S05]  /*8db0*/  IMAD.WIDE R4, R2, 0x2, R16 ;  /* 0x0000000202047825 */ /* 0x010fca00078e0210 */
[----:B------:R0:W4:Y:S02]  /*8dc0*/  LDG.E.U16 R17, desc[UR60][R4.64] ;  /* 0x0000003c04117981 */ /* 0x000124000c1e1500 */
[----:B0-----:R-:W-:Y:S01]  /*8dd0*/  IMAD.WIDE R4, R2, 0x2, R42 ;  /* 0x0000000202047825 */ /* 0x001fe200078e022a */
[----:B------:R-:W0:Y:S04]  /*8de0*/  S2R R200, SR_TID.X ;  /* 0x0000000000c87919 */ /* 0x000e280000002100 */
[----:B------:R5:W4:Y:S01]  /*8df0*/  LDG.E.U16 R16, desc[UR60][R4.64] ;  /* 0x0000003c04107981 */ /* 0x000b22000c1e1500 */
[----:B------:R-:W-:Y:S01]  /*8e00*/  R2UR UR6, R206 ;  /* 0x00000000ce0672ca */ /* 0x000fe200000e0000 */
[----:B------:R-:W-:Y:S01]  /*8e10*/  UMOV UR5, 0x40000040 ;  /* 0x4000004000057882 */ /* 0x000fe20000000000 */
[----:B------:R-:W-:Y:S01]  /*8e20*/  UMOV UR7, 0x40000040 ;  /* 0x4000004000077882 */ /* 0x000fe20000000000 */
[----:B------:R-:W4:Y:S01]  /*8e30*/  LDL.64 R42, [R1+0x390] ;  /* 0x00039000012a7983 */ /* 0x000f220000100a00 */
[----:B-----5:R-:W-:-:S03]  /*8e40*/  IMAD.WIDE R4, R2, 0x2, R40 ;  /* 0x0000000202047825 */ /* 0x020fc600078e0228 */
[----:B------:R-:W5:Y:S04]  /*8e50*/  LDL.64 R40, [R1+0x388] ;  /* 0x0003880001287983 */ /* 0x000f680000100a00 */
[----:B------:R3:W5:Y:S02]  /*8e60*/  LDG.E.U16 R15, desc[UR60][R4.64] ;  /* 0x0000003c040f7981 */ /* 0x000764000c1e1500 */
[C---:B---3--:R-:W-:Y:S02]  /*8e70*/  IMAD.WIDE R4, R2.reuse, 0x2, R38 ;  /* 0x0000000202047825 */ /* 0x048fe400078e0226 */
[----:B------:R-:W3:Y:S04]  /*8e80*/  LDL.64 R38, [R1+0x380] ;  /* 0x0003800001267983 */ /* 0x000ee80000100a00 */
[----:B------:R1:W3:Y:S02]  /*8e90*/  LDG.E.U16 R13, desc[UR60][R4.64] ;  /* 0x0000003c040d7981 */ /* 0x0002e4000c1e1500 */
[----:B-1----:R-:W-:-:S02]  /*8ea0*/  IMAD.WIDE R4, R2, 0x2, R36 ;  /* 0x0000000202047825 */ /* 0x002fc400078e0224 */
[----:B------:R-:W3:Y:S04]  /*8eb0*/  LDL.64 R36, [R1+0x378] ;  /* 0x0003780001247983 */ /* 0x000ee80000100a00 */
[----:B------:R1:W3:Y:S02]  /*8ec0*/  LDG.E.U16 R12, desc[UR60][R4.64] ;  /* 0x0000003c040c7981 */ /* 0x0002e4000c1e1500 */
[----:B-1----:R-:W-:-:S05]  /*8ed0*/  IMAD.WIDE R4, R2, 0x2, R10 ;  /* 0x0000000202047825 */ /* 0x002fca00078e020a */
[----:B------:R1:W3:Y:S02]  /*8ee0*/  LDG.E.U16 R11, desc[UR60][R4.64] ;  /* 0x0000003c040b7981 */ /* 0x0002e4000c1e1500 */
[C---:B-1----:R-:W-:Y:S02]  /*8ef0*/  IMAD.WIDE R4, R2.reuse, 0x2, R34 ;  /* 0x0000000202047825 */ /* 0x042fe400078e0222 */
[----:B------:R-:W3:Y:S04]  /*8f00*/  LDL.64 R34, [R1+0x370] ;  /* 0x0003700001227983 */ /* 0x000ee80000100a00 */
[----:B------:R1:W3:Y:S02]  /*8f10*/  LDG.E.U16 R10, desc[UR60][R4.64] ;  /* 0x0000003c040a7981 */ /* 0x0002e4000c1e1500 */
[----:B-1----:R-:W-:-:S02]  /*8f20*/  IMAD.WIDE R4, R2, 0x2, R32 ;  /* 0x0000000202047825 */ /* 0x002fc400078e0220 */
[----:B------:R-:W3:Y:S04]  /*8f30*/  LDL.64 R32, [R1+0x368] ;  /* 0x0003680001207983 */ /* 0x000ee80000100a00 */
[----:B------:R1:W3:Y:S02]  /*8f40*/  LDG.E.U16 R9, desc[UR60][R4.64] ;  /* 0x0000003c04097981 */ /* 0x0002e4000c1e1500 */
[C---:B-1----:R-:W-:Y:S02]  /*8f50*/  IMAD.WIDE R4, R2.reuse, 0x2, R30 ;  /* 0x0000000202047825 */ /* 0x042fe400078e021e */
[----:B------:R-:W3:Y:S04]  /*8f60*/  LDL.64 R30, [R1+0x360] ;  /* 0x00036000011e7983 */ /* 0x000ee80000100a00 */
[----:B------:R1:W3:Y:S02]  /*8f70*/  LDG.E.U16 R8, desc[UR60][R4.64] ;  /* 0x0000003c04087981 */ /* 0x0002e4000c1e1500 */
[----:B-1----:R-:W-:-:S02]  /*8f80*/  IMAD.WIDE R4, R2, 0x2, R28 ;  /* 0x0000000202047825 */ /* 0x002fc400078e021c */
[----:B------:R-:W3:Y:S04]  /*8f90*/  LDL.64 R28, [R1+0x358] ;  /* 0x00035800011c7983 */ /* 0x000ee80000100a00 */
[----:B------:R1:W3:Y:S02]  /*8fa0*/  LDG.E.U16 R7, desc[UR60][R4.64] ;  /* 0x0000003c04077981 */ /* 0x0002e4000c1e1500 */
[C---:B-1----:R-:W-:Y:S01]  /*8fb0*/  IMAD.WIDE R4, R2.reuse, 0x2, R26 ;  /* 0x0000000202047825 */ /* 0x042fe200078e021a */
[----:B------:R-:W-:Y:S01]  /*8fc0*/  MOV R185, UR55 ;  /* 0x0000003700b97c02 */ /* 0x000fe20008000f00 */
[----:B------:R-:W3:Y:S04]  /*8fd0*/  LDL.64 R26, [R1+0x350] ;  /* 0x00035000011a7983 */ /* 0x000ee80000100a00 */
[----:B------:R2:W3:Y:S02]  /*8fe0*/  LDG.E.U16 R6, desc[UR60][R4.64] ;  /* 0x0000003c04067981 */ /* 0x0004e4000c1e1500 */
[----:B--2---:R-:W-:-:S06]  /*8ff0*/  IMAD.WIDE R4, R2, 0x2, R24 ;  /* 0x0000000202047825 */ /* 0x004fcc00078e0218 */
[----:B------:R1:W2:Y:S01]  /*9000*/  LDG.E.U16 R5, desc[UR60][R4.64] ;  /* 0x0000003c04057981 */ /* 0x0002a2000c1e1500 */
[----:B------:R-:W-:Y:S06]  /*9010*/  BAR.SYNC.DEFER_BLOCKING 0x0 ;  /* 0x0000000000007b1d */ /* 0x000fec0000010000 */
        /* <DEDUP_REMOVED lines=10> */
[----:B----4-:R-:W-:Y:S04]  /*90c0*/  STS.U16 [R161+0x20500], R17 ;  /* 0x02050011a1007388 */ /* 0x010fe80000000400 */
[----:B------:R4:W-:Y:S04]  /*90d0*/  STS.U16 [R161+0x22500], R16 ;  /* 0x02250010a1007388 */ /* 0x0009e80000000400 */
[----:B------:R-:W-:Y:S04]  /*90e0*/  STS.U16 [R160+0x20180], R175 ;  /* 0x020180afa0007388 */ /* 0x000fe80000000400 */
[----:B------:R-:W-:Y:S01]  /*90f0*/  STS.U16 [R160+0x22180], R174 ;  /* 0x022180aea0007388 */ /* 0x000fe20000000400 */
[----:B0-----:R-:W-:-:S02]  /*9100*/  SHF.R.U32.HI R24, RZ, 0x5, R200 ;  /* 0x00000005ff187819 */ /* 0x001fc400000116c8 */
[----:B------:R-:W-:Y:S01]  /*9110*/  MOV R184, UR54 ;  /* 0x0000003600b87c02 */ /* 0x000fe20008000f00 */
[----:B----4-:R-:W4:Y:S04]  /*9120*/  LDL.64 R16, [R1+0x340] ;  /* 0x0003400001107983 */ /* 0x010f280000100a00 */
[----:B-----5:R-:W-:Y:S04]  /*9130*/  STS.U16 [R160+0x20580], R15 ;  /* 0x0205800fa0007388 */ /* 0x020fe80000000400 */
[----:B---3--:R-:W-:Y:S04]  /*9140*/  STS.U16 [R160+0x22580], R13 ;  /* 0x0225800da0007388 */ /* 0x008fe80000000400 */
[----:B------:R-:W-:Y:S04]  /*9150*/  STS.U16 [R23+0x20200], R173 ;  /* 0x020200ad17007388 */ /* 0x000fe80000000400 */
[----:B------:R-:W-:Y:S04]  /*9160*/  STS.U16 [R23+0x22200], R172 ;  /* 0x022200ac17007388 */ /* 0x000fe80000000400 */
[----:B------:R0:W-:Y:S01]  /*9170*/  STS.U16 [R23+0x20600], R12 ;  /* 0x0206000c17007388 */ /* 0x0001e20000000400 */
[----:B-1----:R-:W-:Y:S01]  /*9180*/  IMAD.SHL.U32 R4, R24, 0x200, RZ ;  /* 0x0000020018047824 */ /* 0x002fe200078e00ff */
[----:B------:R-:W-:-:S02]  /*9190*/  R2UR UR54, R38 ;  /* 0x00000000263672ca */ /* 0x000fc400000e0000 */
[----:B------:R-:W-:Y:S01]  /*91a0*/  R2UR UR55, R39 ;  /* 0x00000000273772ca */ /* 0x000fe200000e0000 */
[----:B------:R-:W3:Y:S04]  /*91b0*/  LDL.64 R24, [R1+0x348] ;  /* 0x0003480001187983 */ /* 0x000ee80000100a00 */
[----:B------:R-:W-:Y:S04]  /*91c0*/  STS.U16 [R23+0x22600], R11 ;  /* 0x0226000b17007388 */ /* 0x000fe80000000400 */
[----:B------:R-:W-:Y:S04]  /*91d0*/  STS.U16 [R22+0x20280], R171 ;  /* 0x020280ab16007388 */ /* 0x000fe80000000400 */
[----:B------:R-:W-:Y:S04]  /*91e0*/  STS.U16 [R22+0x22280], R170 ;  /* 0x022280aa16007388 */ /* 0x000fe80000000400 */
[----:B0-----:R-:W5:Y:S04]  /*91f0*/  LDL.64 R12, [R1+0x338] ;  /* 0x00033800010c7983 */ /* 0x001f680000100a00 */
[----:B------:R0:W-:Y:S01]  /*9200*/  STS.U16 [R22+0x20680], R10 ;  /* 0x0206800a16007388 */ /* 0x0001e20000000400 */
[----:B------:R-:W-:-:S03]  /*9210*/  LOP3.LUT R4, R4, 0x800, RZ, 0xc0, !PT ;  /* 0x0000080004047812 */ /* 0x000fc600078ec0ff */
[----:B------:R-:W-:Y:S04]  /*9220*/  STS.U16 [R22+0x22680], R9 ;  /* 0x0226800916007388 */ /* 0x000fe80000000400 */
[----:B------:R-:W-:Y:S04]  /*9230*/  STS.U16 [R21+0x20300], R159 ;  /* 0x0203009f15007388 */ /* 0x000fe80000000400 */
[----:B------:R-:W-:Y:S01]  /*9240*/  STS.U16 [R21+0x22300], R158 ;  /* 0x0223009e15007388 */ /* 0x000fe20000000400 */
[----:B------:R-:W-:Y:S02]  /*9250*/  MOV R187, UR51 ;  /* 0x0000003300bb7c02 */ /* 0x000fe40008000f00 */
[----:B------:R-:W-:Y:S01]  /*9260*/  MOV R186, UR50 ;  /* 0x0000003200ba7c02 */ /* 0x000fe20008000f00 */
[----:B0-----:R-:W5:Y:S04]  /*9270*/  LDL.64 R10, [R1+0x248] ;  /* 0x00024800010a7983 */ /* 0x001f680000100a00 */
[----:B------:R0:W-:Y:S01]  /*9280*/  STS.U16 [R21+0x20700], R8 ;  /* 0x0207000815007388 */ /* 0x0001e20000000400 */
[----:B------:R-:W-:-:S03]  /*9290*/  LEA.HI R4, R202, R4, RZ, 0x1c ;  /* 0x00000004ca047211 */ /* 0x000fc600078fe0ff */
[----:B------:R-:W-:Y:S04]  /*92a0*/  STS.U16 [R21+0x22700], R7 ;  /* 0x0227000715007388 */ /* 0x000fe80000000400 */
[----:B------:R-:W-:Y:S04]  /*92b0*/  STS.U16 [R20+0x20380], R157 ;  /* 0x0203809d14007388 */ /* 0x000fe80000000400 */
[----:B------:R1:W-:Y:S01]  /*92c0*/  STS.U16 [R20+0x22380], R156 ;  /* 0x0223809c14007388 */ /* 0x0003e20000000400 */
[----:B------:R-:W-:Y:S02]  /*92d0*/  LOP3.LUT R4, R4, 0x3fff, RZ, 0xc0, !PT ;  /* 0x00003fff04047812 */ /* 0x000fe400078ec0ff */
[----:B------:R-:W-:Y:S01]  /*92e0*/  MOV R183, UR59 ;  /* 0x0000003b00b77c02 */ /* 0x000fe20008000f00 */
[----:B0-----:R-:W5:Y:S01]  /*92f0*/  LDL.64 R8, [R1+0x240] ;  /* 0x0002400001087983 */ /* 0x001f620000100a00 */
[----:B------:R-:W-:-:S03]  /*9300*/  R2UR UR4, R4 ;  /* 0x00000000040472ca */ /* 0x000fc600000e0000 */
[----:B------:R0:W-:Y:S04]  /*9310*/  STS.U16 [R20+0x20780], R6 ;  /* 0x0207800614007388 */ /* 0x0001e80000000400 */
[----:B--2---:R2:W-:Y:S01]  /*9320*/  STS.U16 [R20+0x22780], R5 ;  /* 0x0227800514007388 */ /* 0x0045e20000000400 */
[----:B------:R1:W-:Y:S06]  /*9330*/  MEMBAR.ALL.CTA ;  /* 0x0000000000007992 */ /* 0x0003ec0000008000 */
[----:B-1----:R-:W1:Y:S02]  /*9340*/  FENCE.VIEW.ASYNC.S ;  /* 0x00000000000073c6 */ /* 0x002e640000000000 */
[----:B-1----:R-:W-:Y:S06]  /*9350*/  BAR.SYNC.DEFER_BLOCKING 0x0 ;  /* 0x0000000000007b1d */ /* 0x002fec0000010000 */
[----:B------:R-:W-:-:S06]  /*9360*/  WARPGROUP.ARRIVE ;  /* 0x00000000000079c5 */ /* 0x000fcc0000000000 */
[----:B------:R-:W-:Y:S01]  /*9370*/  HGMMA.64x16x16.F32 R152, gdesc[UR4].tnspA, RZ, !UPT, gsb0 ;  /* 0x20200000049879f0 */ /* 0x000fe2000c0008ff */
[----:B0-----:R-:W-:Y:S02]  /*9380*/  MOV R6, RZ ;  /* 0x000000ff00067202 */ /* 0x001fe40000000f00 */
[----:B--2---:R-:W-:-:S04]  /*9390*/  IADD3 R5, P0, R4, 0x80, RZ ;  /* 0x0000008004057810 */ /* 0x004fc80007f1e0ff */
[----:B------:R-:W-:Y:S02]  /*93a0*/  IADD3.X R4, R6, 0x40000040, RZ, P0, !PT ;  /* 0x4000004006047810 */ /* 0x000fe400007fe4ff */
[----:B------:R-:W-:Y:S01]  /*93b0*/  R2UR UR9, R5 ;  /* 0x00000000050972ca */ /* 0x000fe200000e0000 */
[----:B------:R-:W2:Y:S01]  /*93c0*/  LDL.64 R6, [R1+0x238] ;  /* 0x0002380001067983 */ /* 0x000ea20000100a00 */
[----:B------:R-:W-:Y:S02]  /*93d0*/  R2UR UR8, R4 ;  /* 0x00000000040872ca */ /* 0x000fe400000e0000 */
[----:B------:R-:W-:Y:S01]  /*93e0*/  MOV R182, UR58 ;  /* 0x0000003a00b67c02 */ /* 0x000fe20008000f00 */
[----:B------:R-:W2:Y:S10]  /*93f0*/  LDL.64 R4, [R1+0x230] ;  /* 0x0002300001047983 */ /* 0x000eb40000100a00 */
[----:B------:R-:W-:-:S04]  /*9400*/  ULOP3.LUT UR9, UR9, UR8, URZ, 0x3c, !UPT ;  /* 0x0000000809097292 */ /* 0x000fc8000f8e3c3f */
[----:B------:R-:W-:-:S04]  /*9410*/  ULOP3.LUT UR8, UR9, UR8, URZ, 0x3c, !UPT ;  /* 0x0000000809087292 */ /* 0x000fc8000f8e3c3f */
[----:B------:R-:W-:Y:S01]  /*9420*/  ULOP3.LUT UR9, UR9, UR8, URZ, 0x3c, !UPT ;  /* 0x0000000809097292 */ /* 0x000fe2000f8e3c3f */
[----:B------:R-:W-:Y:S02]  /*9430*/  WARPGROUP.DEPBAR.LE gsb0, 0x0 ;  /* 0x00008000000079c5 */ /* 0x000fe40000010000 */
[----:B------:R-:W-:-:S06]  /*9440*/  WARPGROUP.ARRIVE ;  /* 0x00000000000079c5 */ /* 0x000fcc0000000000 */
[----:B------:R-:W-:Y:S01]  /*9450*/  HGMMA.64x16x16.F32 R152, gdesc[UR8].tnspA, R152, gsb0 ;  /* 0x20200000089879f0 */ /* 0x000fe20008000898 */
[----:B------:R-:W-:Y:S02]  /*9460*/  UIADD3.64 UR36, UR8, 0x80, URZ ;  /* 0x0000008008247897 */ /* 0x000fe4000fffe03f */
        /* <DEDUP_REMOVED lines=23> */
[----:B------:R-:W-:Y:S02]  /*95e0*/  R2UR UR38, R42 ;  /* 0x000000002a2672ca */ /* 0x000fe400000e0000 */
[----:B------:R-:W-:Y:S01]  /*95f0*/  R2UR UR39, R43 ;  /* 0x000000002b2772ca */ /* 0x000fe200000e0000 */
[----:B------:R-:W-:Y:S01]  /*9600*/  UIADD3.64 UR36, UR8, 0x380, URZ ;  /* 0x0000038008247897 */ /* 0x000fe2000fffe03f */
[----:B------:R-:W-:Y:S02]  /*9610*/  WARPGROUP.DEPBAR.LE gsb0, 0x0 ;  /* 0x00008000000079c5 */ /* 0x000fe40000010000 */
[----:B------:R-:W-:-:S09]  /*9620*/  WARPGROUP.ARRIVE ;  /* 0x00000000000079c5 */ /* 0x000fd20000000000 */
[----:B------:R-:W-:Y:S01]  /*9630*/  HGMMA.64x16x16.F32 R152, gdesc[UR36].tnspA, R152, gsb0 ;  /* 0x20200000249879f0 */ /* 0x000fe20008000898 */
[----:B------:R-:W-:Y:S02]  /*9640*/  R2UR UR46, R40 ;  /* 0x00000000282e72ca */ /* 0x000fe400000e0000 */
[----:B------:R-:W-:Y:S01]  /*9650*/  R2UR UR47, R41 ;  /* 0x00000000292f72ca */ /* 0x000fe200000e0000 */
[----:B------:R-:W-:Y:S01]  /*9660*/  UIADD3.64 UR44, UR8, 0x400, URZ ;  /* 0x00000400082c7897 */ /* 0x000fe2000fffe03f */
[----:B------:R-:W-:Y:S02]  /*9670*/  WARPGROUP.DEPBAR.LE gsb0, 0x0 ;  /* 0x00008000000079c5 */ /* 0x000fe40000010000 */
[----:B------:R-:W-:-:S09]  /*9680*/  WARPGROUP.ARRIVE ;  /* 0x00000000000079c5 */ /* 0x000fd20000000000 */
        /* <DEDUP_REMOVED lines=26> */
[----:B------:R-:W-:Y:S02]  /*9830*/  R2UR UR42, R28 ;  /* 0x000000001c2a72ca */ /* 0x000fe400000e0000 */
[----:B------:R-:W-:Y:S01]  /*9840*/  R2UR UR43, R29 ;  /* 0x000000001d2b72ca */ /* 0x000fe200000e0000 */
[----:B------:R-:W-:Y:S01]  /*9850*/  UIADD3.64 UR40, UR8, 0x700, URZ ;  /* 0x0000070008287897 */ /* 0x000fe2000fffe03f */
[----:B------:R-:W-:Y:S02]  /*9860*/  R2UR UR46, R26 ;  /* 0x000000001a2e72ca */ /* 0x000fe400000e0000 */
[----:B------:R-:W-:Y:S01]  /*9870*/  R2UR UR47, R27 ;  /* 0x000000001b2f72ca */ /* 0x000fe200000e0000 */
[----:B------:R-:W-:Y:S01]  /*9880*/  UIADD3.64 UR44, UR8, 0xf80, URZ ;  /* 0x00000f80082c7897 */ /* 0x000fe2000fffe03f */
[----:B---3--:R-:W-:-:S02]  /*9890*/  R2UR UR50, R24 ;  /* 0x00000000183272ca */ /* 0x008fc400000e0000 */
[----:B------:R-:W-:Y:S01]  /*98a0*/  R2UR UR51, R25 ;  /* 0x00000000193372ca */ /* 0x000fe200000e0000 */
[----:B------:R-:W-:Y:S01]  /*98b0*/  UIADD3.64 UR48, UR8, 0x1000, URZ ;  /* 0x0000100008307897 */ /* 0x000fe2000fffe03f */
[----:B----4-:R-:W-:Y:S01]  /*98c0*/  R2UR UR54, R16 ;  /* 0x00000000103672ca */ /* 0x010fe200000e0000 */
[----:B------:R-:W-:Y:S01]  /*98d0*/  UIADD3.64 UR52, UR8, 0x1080, URZ ;  /* 0x0000108008347897 */ /* 0x000fe2000fffe03f */
[----:B------:R-:W-:Y:S02]  /*98e0*/  R2UR UR55, R17 ;  /* 0x00000000113772ca */ /* 0x000fe400000e0000 */
[----:B-----5:R-:W-:Y:S02]  /*98f0*/  R2UR UR58, R12 ;  /* 0x000000000c3a72ca */ /* 0x020fe400000e0000 */
[----:B------:R-:W-:Y:S01]  /*9900*/  R2UR UR59, R13 ;  /* 0x000000000d3b72ca */ /* 0x000fe200000e0000 */
[----:B------:R-:W-:Y:S01]  /*9910*/  UIADD3.64 UR56, UR8, 0x1100, URZ ;  /* 0x0000110008387897 */ /* 0x000fe2000fffe03f */
[----:B------:R-:W3:Y:S01]  /*9920*/  LDL.64 R26, [R1+0x218] ;  /* 0x00021800011a7983 */ /* 0x000ee20000100a00 */
[----:B------:R-:W-:-:S02]  /*9930*/  UIADD3.64 UR12, UR8, 0x1180, URZ ;  /* 0x00001180080c7897 */ /* 0x000fc4000fffe03f */
[----:B------:R-:W-:Y:S01]  /*9940*/  UIADD3.64 UR16, UR8, 0x1200, URZ ;  /* 0x0000120008107897 */ /* 0x000fe2000fffe03f */
[----:B------:R-:W4:Y:S01]  /*9950*/  LDL.64 R12, [R1+0x200] ;  /* 0x00020000010c7983 */ /* 0x000f220000100a00 */
[----:B------:R-:W-:-:S03]  /*9960*/  UIADD3.64 UR20, UR8, 0x1280, URZ ;  /* 0x0000128008147897 */ /* 0x000fc6000fffe03f */
[----:B------:R-:W5:Y:S01]  /*9970*/  LDL.64 R28, [R1+0x220] ;  /* 0x00022000011c7983 */ /* 0x000f620000100a00 */
[----:B------:R-:W-:-:S03]  /*9980*/  R2UR UR27, R199 ;  /* 0x00000000c71b72ca */ /* 0x000fc600000e0000 */
[----:B------:R-:W5:Y:S01]  /*9990*/  LDL.64 R16, [R1+0x208] ;  /* 0x0002080001107983 */ /* 0x000f620000100a00 */
[----:B------:R-:W-:Y:S01]  /*99a0*/  R2UR UR26, R198 ;  /* 0x00000000c61a72ca */ /* 0x000fe200000e0000 */
[----:B------:R-:W-:Y:S02]  /*99b0*/  UIADD3.64 UR24, UR8, 0x1300, URZ ;  /* 0x0000130008187897 */ /* 0x000fe4000fffe03f */
[----:B------:R-:W5:Y:S04]  /*99c0*/  LDL.64 R30, [R1+0x228] ;  /* 0x00022800011e7983 */ /* 0x000f680000100a00 */
[----:B------:R-:W5:Y:S01]  /*99d0*/  LDL.64 R24, [R1+0x210] ;  /* 0x0002100001187983 */ /* 0x000f620000100a00 */
[----:B------:R-:W-:Y:S02]  /*99e0*/  WARPGROUP.DEPBAR.LE gsb0, 0x0 ;  /* 0x00008000000079c5 */ /* 0x000fe40000010000 */
[----:B------:R-:W-:-:S06]  /*99f0*/  WARPGROUP.ARRIVE ;  /* 0x00000000000079c5 */ /* 0x000fcc0000000000 */
[----:B------:R-:W-:Y:S03]  /*9a00*/  HGMMA.64x16x16.F32 R152, gdesc[UR36].tnspA, R152, gsb0 ;  /* 0x20200000249879f0 */ /* 0x000fe60008000898 */
        /* <DEDUP_REMOVED lines=48> */
[----:B--2---:R-:W-:-:S05]  /*9d10*/  IMAD.WIDE R4, R0, 0x2, R4 ;  /* 0x0000000200047825 */ /* 0x004fca00078e0204 */
[----:B------:R3:W2:Y:S02]  /*9d20*/  LDG.E.U16 R197, desc[UR60][R4.64] ;  /* 0x0000003c04c57981 */ /* 0x0006a4000c1e1500 */
[----:B---3--:R-:W-:-:S05]  /*9d30*/  IMAD.WIDE R4, R0, 0x2, R26 ;  /* 0x0000000200047825 */ /* 0x008fca00078e021a */
[----:B------:R4:W3:Y:S01]  /*9d40*/  LDG.E.U16 R194, desc[UR60][R4.64] ;  /* 0x0000003c04c27981 */ /* 0x0008e2000c1e1500 */
[----:B------:R-:W-:Y:S02]  /*9d50*/  WARPGROUP.DEPBAR.LE gsb0, 0x0 ;  /* 0x00008000000079c5 */ /* 0x000fe40000010000 */
[----:B------:R-:W-:-:S06]  /*9d60*/  WARPGROUP.ARRIVE ;  /* 0x00000000000079c5 */ /* 0x000fcc0000000000 */
[----:B------:R-:W-:Y:S01]  /*9d70*/  HGMMA.64x16x16.F32 R152, gdesc[UR40].tnspA, R152, gsb0 ;  /* 0x20200000289879f0 */ /* 0x000fe20008000898 */
[----:B----4-:R-:W-:-:S04]  /*9d80*/  IMAD.WIDE R4, R0, 0x2, R12 ;  /* 0x0000000200047825 */ /* 0x010fc800078e020c */
[C---:B------:R-:W-:Y:S01]  /*9d90*/  IMAD.WIDE R6, R0.reuse, 0x2, R6 ;  /* 0x0000000200067825 */ /* 0x040fe200078e0206 */
[----:B------:R0:W4:Y:S04]  /*9da0*/  LDG.E.U16 R191, desc[UR60][R4.64] ;  /* 0x0000003c04bf7981 */ /* 0x000128000c1e1500 */
[----:B------:R5:W2:Y:S01]  /*9db0*/  LDG.E.U16 R198, desc[UR60][R6.64] ;  /* 0x0000003c06c67981 */ /* 0x000aa2000c1e1500 */
[----:B0-----:R-:W-:Y:S01]  /*9dc0*/  IMAD.WIDE R4, R0, 0x2, R246 ;  /* 0x0000000200047825 */ /* 0x001fe200078e02f6 */
[----:B------:R-:W-:-:S03]  /*9dd0*/  R2UR UR47, R189 ;  /* 0x00000000bd2f72ca */ /* 0x000fc600000e0000 */
[----:B-----5:R-:W-:Y:S01]  /*9de0*/  IMAD.WIDE R6, R0, 0x2, R28 ;  /* 0x0000000200067825 */ /* 0x020fe200078e021c */
[----:B------:R0:W5:Y:S01]  /*9df0*/  LDG.E.U16 R180, desc[UR60][R4.64] ;  /* 0x0000003c04b47981 */ /* 0x000162000c1e1500 */
[----:B------:R-:W-:Y:S01]  /*9e00*/  R2UR UR46, R188 ;  /* 0x00000000bc2e72ca */ /* 0x000fe200000e0000 */
[----:B------:R-:W-:Y:S01]  /*9e10*/  UIADD3.64 UR44, UR8, 0x1580, URZ ;  /* 0x00001580082c7897 */ /* 0x000fe2000fffe03f */
[C---:B------:R-:W-:Y:S01]  /*9e20*/  IMAD.WIDE R8, R0.reuse, 0x2, R8 ;  /* 0x0000000200087825 */ /* 0x040fe200078e0208 */
[----:B------:R1:W3:Y:S04]  /*9e30*/  LDG.E.U16 R195, desc[UR60][R6.64] ;  /* 0x0000003c06c37981 */ /* 0x0002e8000c1e1500 */
[----:B------:R1:W4:Y:S01]  /*9e40*/  LDG.E.U16 R199, desc[UR60][R8.64] ;  /* 0x0000003c08c77981 */ /* 0x000322000c1e1500 */
[----:B0-----:R-:W-:-:S04]  /*9e50*/  IMAD.WIDE R4, R0, 0x2, R240 ;  /* 0x0000000200047825 */ /* 0x001fc800078e02f0 */
[C---:B-1----:R-:W-:Y:S01]  /*9e60*/  IMAD.WIDE R6, R0.reuse, 0x2, R16 ;  /* 0x0000000200067825 */ /* 0x042fe200078e0210 */
[----:B------:R0:W5:Y:S03]  /*9e70*/  LDG.E.U16 R173, desc[UR60][R4.64] ;  /* 0x0000003c04ad7981 */ /* 0x000166000c1e1500 */
[----:B------:R-:W-:Y:S01]  /*9e80*/  IMAD.WIDE R8, R0, 0x2, R30 ;  /* 0x0000000200087825 */ /* 0x000fe200078e021e */
[----:B------:R1:W5:Y:S01]  /*9e90*/  LDG.E.U16 R192, desc[UR60][R6.64] ;  /* 0x0000003c06c07981 */ /* 0x000362000c1e1500 */
[----:B------:R-:W-:-:S03]  /*9ea0*/  R2UR UR59, R183 ;  /* 0x00000000b73b72ca */ /* 0x000fc600000e0000 */
[----:B------:R-:W3:Y:S01]  /*9eb0*/  LDG.E.U16 R196, desc[UR60][R8.64] ;  /* 0x0000003c08c47981 */ /* 0x000ee2000c1e1500 */
[C---:B0-----:R-:W-:Y:S01]  /*9ec0*/  IMAD.WIDE R4, R0.reuse, 0x2, R236 ;  /* 0x0000000200047825 */ /* 0x041fe200078e02ec */
[----:B------:R-:W-:Y:S02]  /*9ed0*/  WARPGROUP.DEPBAR.LE gsb0, 0x0 ;  /* 0x00008000000079c5 */ /* 0x000fe40000010000 */
[----:B------:R-:W-:Y:S02]  /*9ee0*/  WARPGROUP.ARRIVE ;  /* 0x00000000000079c5 */ /* 0x000fe40000000000 */
[----:B------:R0:W5:Y:S01]  /*9ef0*/  LDG.E.U16 R17, desc[UR60][R4.64] ;  /* 0x0000003c04117981 */ /* 0x000162000c1e1500 */
[----:B-1----:R-:W-:-:S03]  /*9f00*/  IMAD.WIDE R6, R0, 0x2, R248 ;  /* 0x0000000200067825 */ /* 0x002fc600078e02f8 */
[----:B------:R-:W-:Y:S02]  /*9f10*/  HGMMA.64x16x16.F32 R152, gdesc[UR44].tnspA, R152, gsb0 ;  /* 0x202000002c9879f0 */ /* 0x000fe40008000898 */
[----:B------:R1:W5:Y:S01]  /*9f20*/  LDG.E.U16 R183, desc[UR60][R6.64] ;  /* 0x0000003c06b77981 */ /* 0x000362000c1e1500 */
[----:B0-----:R-:W-:-:S04]  /*9f30*/  IMAD.WIDE R4, R0, 0x2, R234 ;  /* 0x0000000200047825 */ /* 0x001fc800078e02ea */
[C---:B------:R-:W-:Y:S01]  /*9f40*/  IMAD.WIDE R8, R0.reuse, 0x2, R24 ;  /* 0x0000000200087825 */ /* 0x040fe200078e0218 */
[----:B------:R0:W5:Y:S03]  /*9f50*/  LDG.E.U16 R170, desc[UR60][R4.64] ;  /* 0x0000003c04aa7981 */ /* 0x000166000c1e1500 */
[C---:B-1----:R-:W-:Y:S01]  /*9f60*/  IMAD.WIDE R6, R0.reuse, 0x2, R242 ;  /* 0x0000000200067825 */ /* 0x042fe200078e02f2 */
[----:B------:R1:W5:Y:S04]  /*9f70*/  LDG.E.U16 R193, desc[UR60][R8.64] ;  /* 0x0000003c08c17981 */ /* 0x000368000c1e1500 */
[----:B------:R1:W5:Y:S01]  /*9f80*/  LDG.E.U16 R176, desc[UR60][R6.64] ;  /* 0x0000003c06b07981 */ /* 0x000362000c1e1500 */
[----:B0-----:R-:W-:Y:S01]  /*9f90*/  IMAD.WIDE R4, R0, 0x2, R232 ;  /* 0x0000000200047825 */ /* 0x001fe200078e02e8 */
[----:B------:R-:W-:-:S02]  /*9fa0*/  R2UR UR51, R187 ;  /* 0x00000000bb3372ca */ /* 0x000fc400000e0000 */
[----:B------:R-:W5:Y:S01]  /*9fb0*/  LDL.LU.64 R24, [R1] ;  /* 0x0000000001187983 */ /* 0x000f620000300a00 */
[----:B-1----:R-:W-:-:S03]  /*9fc0*/  IMAD.WIDE R8, R0, 0x2, R250 ;  /* 0x0000000200087825 */ /* 0x002fc600078e02fa */
[----:B------:R0:W5:Y:S01]  /*9fd0*/  LDG.E.U16 R171, desc[UR60][R4.64] ;  /* 0x0000003c04ab7981 */ /* 0x000162000c1e1500 */
[----:B------:R-:W-:-:S03]  /*9fe0*/  IMAD.WIDE R6, R0, 0x2, R238 ;  /* 0x0000000200067825 */ /* 0x000fc600078e02ee */
[----:B------:R1:W5:Y:S04]  /*9ff0*/  LDG.E.U16 R188, desc[UR60][R8.64] ;  /* 0x0000003c08bc7981 */ /* 0x000368000c1e1500 */
[----:B------:R1:W5:Y:S01]  /*a000*/  LDG.E.U16 R172, desc[UR60][R6.64] ;  /* 0x0000003c06ac7981 */ /* 0x000362000c1e1500 */
[----:B0-----:R-:W-:-:S03]  /*a010*/  IMAD.WIDE R4, R0, 0x2, R230 ;  /* 0x0000000200047825 */ /* 0x001fc600078e02e6 */
[----:B------:R-:W5:Y:S01]  /*a020*/  LDL.LU.64 R26, [R1+0x8] ;  /* 0x00000800011a7983 */ /* 0x000f620000300a00 */
        /* <DEDUP_REMOVED lines=10> */
[----:B------:R-:W5:Y:S01]  /*a0d0*/  LDL.LU.64 R30, [R1+0x18] ;  /* 0x00001800011e7983 */ /* 0x000f620000300a00 */
[----:B------:R-:W-:-:S03]  /*a0e0*/  R2UR UR50, R186 ;  /* 0x00000000ba3272ca */ /* 0x000fc600000e0000 */
[----:B------:R-:W5:Y:S01]  /*a0f0*/  LDL.LU.64 R32, [R1+0x20] ;  /* 0x0000200001207983 */ /* 0x000f620000300a00 */
[----:B0-----:R-:W-:-:S03]  /*a100*/  IMAD.WIDE R4, R0, 0x2, R218 ;  /* 0x0000000200047825 */ /* 0x001fc600078e02da */
[----:B------:R-:W5:Y:S01]  /*a110*/  LDL.LU.64 R34, [R1+0x28] ;  /* 0x0000280001227983 */ /* 0x000f620000300a00 */
[----:B------:R-:W-:Y:S02]  /*a120*/  R2UR UR55, R185 ;  /* 0x00000000b93772ca */ /* 0x000fe400000e0000 */
[----:B------:R-:W-:Y:S01]  /*a130*/  R2UR UR54, R184 ;  /* 0x00000000b83672ca */ /* 0x000fe200000e0000 */
[----:B------:R-:W5:Y:S04]  /*a140*/  LDL.LU.64 R36, [R1+0x30] ;  /* 0x0000300001247983 */ /* 0x000f680000300a00 */
[----:B------:R-:W5:Y:S04]  /*a150*/  LDL.LU.64 R38, [R1+0x38] ;  /* 0x0000380001267983 */ /* 0x000f680000300a00 */
[----:B------:R0:W5:Y:S04]  /*a160*/  LDG.E.U16 R185, desc[UR60][R8.64] ;  /* 0x0000003c08b97981 */ /* 0x000168000c1e1500 */
[----:B------:R1:W5:Y:S04]  /*a170*/  LDG.E.U16 R186, desc[UR60][R6.64] ;  /* 0x0000003c06ba7981 */ /* 0x000368000c1e1500 */
[----:B------:R1:W5:Y:S01]  /*a180*/  LDG.E.U16 R184, desc[UR60][R4.64] ;  /* 0x0000003c04b87981 */ /* 0x000362000c1e1500 */
[----:B0-----:R-:W-:-:S03]  /*a190*/  IMAD.WIDE R8, R0, 0x2, R222 ;  /* 0x0000000200087825 */ /* 0x001fc600078e02de */
[----:B------:R-:W5:Y:S01]  /*a1a0*/  LDL.LU.64 R40, [R1+0x40] ;  /* 0x0000400001287983 */ /* 0x000f620000300a00 */
[----:B-1----:R-:W-:-:S03]  /*a1b0*/  IMAD.WIDE R6, R0, 0x2, R214 ;  /* 0x0000000200067825 */ /* 0x002fc600078e02d6 */
[----:B------:R-:W5:Y:S01]  /*a1c0*/  LDL.LU.64 R42, [R1+0x48] ;  /* 0x00004800012a7983 */ /* 0x000f620000300a00 */
[----:B------:R-:W-:-:S03]  /*a1d0*/  IMAD.WIDE R4, R0, 0x2, R212 ;  /* 0x0000000200047825 */ /* 0x000fc600078e02d4 */
[----:B------:R-:W5:Y:S04]  /*a1e0*/  LDL.LU.64 R44, [R1+0x50] ;  /* 0x00005000012c7983 */ /* 0x000f680000300a00 */
[----:B------:R-:W5:Y:S01]  /*a1f0*/  LDL.LU.64 R46, [R1+0x58] ;  /* 0x00005800012e7983 */ /* 0x000f620000300a00 */
[----:B------:R-:W-:-:S03]  /*a200*/  IMAD.WIDE R10, R0, 0x2, R10 ;  /* 0x00000002000a7825 */ /* 0x000fc600078e020a */
        /* <DEDUP_REMOVED lines=10> */
[----:B------:R-:W5:Y:S01]  /*a2b0*/  LDL.LU.64 R56, [R1+0x80] ;  /* 0x0000800001387983 */ /* 0x000f620000300a00 */
[----:B------:R-:W-:-:S03]  /*a2c0*/  R2UR UR58, R182 ;  /* 0x00000000b63a72ca */ /* 0x000fc600000e0000 */
[----:B------:R-:W5:Y:S04]  /*a2d0*/  LDL.LU.64 R58, [R1+0x88] ;  /* 0x00008800013a7983 */ /* 0x000f680000300a00 */
[----:B------:R-:W5:Y:S04]  /*a2e0*/  LDL.LU.64 R60, [R1+0x90] ;  /* 0x00009000013c7983 */ /* 0x000f680000300a00 */
[----:B------:R-:W5:Y:S04]  /*a2f0*/  LDL.LU.64 R62, [R1+0x98] ;  /* 0x00009800013e7983 */ /* 0x000f680000300a00 */
[----:B------:R0:W2:Y:S04]  /*a300*/  LDG.E.U16 R200, desc[UR60][R10.64] ;  /* 0x0000003c0ac87981 */ /* 0x0000a8000c1e1500 */
[----:B------:R-:W5:Y:S04]  /*a310*/  LDG.E.U16 R182, desc[UR60][R8.64] ;  /* 0x0000003c08b67981 */ /* 0x000f68000c1e1500 */
[----:B------:R-:W5:Y:S01]  /*a320*/  LDG.E.U16 R177, desc[UR60][R6.64] ;  /* 0x0000003c06b17981 */ /* 0x000f62000c1e1500 */
[----:B------:R-:W1:Y:S01]  /*a330*/  S2R R151, SR_TID.X ;  /* 0x0000000000977919 */ /* 0x000e620000002100 */
[----:B------:R-:W-:Y:S01]  /*a340*/  UIADD3.64 UR48, UR8, 0x1600, URZ ;  /* 0x0000160008307897 */ /* 0x000fe2000fffe03f */
[----:B------:R-:W-:-:S02]  /*a350*/  WARPGROUP.DEPBAR.LE gsb0, 0x0 ;  /* 0x00008000000079c5 */ /* 0x000fc40000010000 */
[----:B------:R1:W5:Y:S04]  /*a360*/  LDG.E.U16 R174, desc[UR60][R4.64] ;  /* 0x0000003c04ae7981 */ /* 0x000368000c1e1500 */
[----:B------:R-:W5:Y:S01]  /*a370*/  LDL.LU.64 R64, [R1+0xa0] ;  /* 0x0000a00001407983 */ /* 0x000f620000300a00 */
[----:B------:R-:W-:Y:S01]  /*a380*/  UIADD3.64 UR52, UR8, 0x1680, URZ ;  /* 0x0000168008347897 */ /* 0x000fe2000fffe03f */
[----:B0-----:R-:W0:Y:S02]  /*a390*/  LDC R11, c[0x0][0x238] ;  /* 0x00008e00ff0b7b82 */ /* 0x001e240000000800 */
[----:B------:R-:W5:Y:S04]  /*a3a0*/  LDL.LU.64 R66, [R1+0xa8] ;  /* 0x0000a80001427983 */ /* 0x000f680000300a00 */
        /* <DEDUP_REMOVED lines=10> */
[----:B------:R-:W5:Y:S01]  /*a450*/  LDL.LU.64 R88, [R1+0x100] ;  /* 0x0001000001587983 */ /* 0x000f620000300a00 */
[----:B------:R-:W-:-:S03]  /*a460*/  WARPGROUP.ARRIVE ;  /* 0x00000000000079c5 */ /* 0x000fc60000000000 */
[----:B------:R-:W5:Y:S03]  /*a470*/  LDL.LU.64 R90, [R1+0x108] ;  /* 0x00010800015a7983 */ /* 0x000f660000300a00 */
[----:B------:R-:W-:Y:S01]  /*a480*/  HGMMA.64x16x16.F32 R152, gdesc[UR48].tnspA, R152, gsb0 ;  /* 0x20200000309879f0 */ /* 0x000fe20008000898 */
        /* <DEDUP_REMOVED lines=20> */
[----:B-1----:R-:W-:-:S03]  /*a5d0*/  IMAD.SHL.U32 R151, R151, 0x2, RZ ;  /* 0x0000000297977824 */ /* 0x002fc600078e00ff */
[----:B------:R-:W5:Y:S04]  /*a5e0*/  LDL.LU.64 R132, [R1+0x1b0] ;  /* 0x0001b00001847983 */ /* 0x000f680000300a00 */
[----:B------:R-:W5:Y:S04]  /*a5f0*/  LDL.LU.64 R134, [R1+0x1b8] ;  /* 0x0001b80001867983 */ /* 0x000f680000300a00 */
[----:B------:R-:W5:Y:S04]  /*a600*/  LDL.LU.64 R136, [R1+0x1c0] ;  /* 0x0001c00001887983 */ /* 0x000f680000300a00 */
[----:B------:R-:W5:Y:S04]  /*a610*/  LDL.LU.64 R138, [R1+0x1c8] ;  /* 0x0001c800018a7983 */ /* 0x000f680000300a00 */
[----:B------:R-:W5:Y:S01]  /*a620*/  LDL.LU.64 R140, [R1+0x1d0] ;  /* 0x0001d000018c7983 */ /* 0x000f620000300a00 */
[----:B------:R-:W-:-:S03]  /*a630*/  LOP3.LUT R10, R151, 0x6, RZ, 0xc0, !PT ;  /* 0x00000006970a7812 */ /* 0x000fc600078ec0ff */
[----:B------:R-:W5:Y:S04]  /*a640*/  LDL.LU.64 R142, [R1+0x1d8] ;  /* 0x0001d800018e7983 */ /* 0x000f680000300a00 */
[----:B------:R-:W5:Y:S04]  /*a650*/  LDL.LU.64 R144, [R1+0x1e0] ;  /* 0x0001e00001907983 */ /* 0x000f680000300a00 */
[----:B------:R-:W5:Y:S04]  /*a660*/  LDL.LU.64 R146, [R1+0x1e8] ;  /* 0x0001e80001927983 */ /* 0x000f680000300a00 */
[----:B------:R-:W5:Y:S04]  /*a670*/  LDL.LU.64 R148, [R1+0x1f0] ;  /* 0x0001f00001947983 */ /* 0x000f680000300a00 */
[----:B------:R-:W5:Y:S01]  /*a680*/  LDL.LU.64 R150, [R1+0x1f8] ;  /* 0x0001f80001967983 */ /* 0x000f620000300a00 */
[----:B------:R-:W-:-:S02]  /*a690*/  WARPGROUP.DEPBAR.LE gsb0, 0x0 ;  /* 0x00008000000079c5 */ /* 0x000fc40000010000 */
[----:B------:R-:W-:-:S06]  /*a6a0*/  WARPGROUP.ARRIVE ;  /* 0x00000000000079c5 */ /* 0x000fcc0000000000 */
[----:B------:R-:W-:Y:S01]  /*a6b0*/  HGMMA.64x16x16.F32 R152, gdesc[UR52].tnspA, R152, gsb0 ;  /* 0x20200000349879f0 */ /* 0x000fe20008000898 */
[----:B------:R-:W-:Y:S01]  /*a6c0*/  UIADD3.64 UR56, UR8, 0x1700, URZ ;  /* 0x0000170008387897 */ /* 0x000fe2000fffe03f */
[----:B------:R-:W-:Y:S01]  /*a6d0*/  IADD3 R4, P3, R10, R18, RZ ;  /* 0x000000120a047210 */ /* 0x000fe20007f7e0ff */
[----:B------:R-:W-:Y:S02]  /*a6e0*/  WARPGROUP.DEPBAR.LE gsb0, 0x0 ;  /* 0x00008000000079c5 */ /* 0x000fe40000010000 */
[----:B------:R-:W-:-:S06]  /*a6f0*/  WARPGROUP.ARRIVE ;  /* 0x00000000000079c5 */ /* 0x000fcc0000000000 */
[----:B------:R-:W-:Y:S01]  /*a700*/  HGMMA.64x16x16.F32 R152, gdesc[UR56].tnspA, R152, gsb0 ;  /* 0x20200000389879f0 */ /* 0x000fe20008000898 */
[C---:B------:R-:W-:Y:S02]  /*a710*/  IADD3 R5, P5, R4.reuse, 0x8, RZ ;  /* 0x0000000804057810 */ /* 0x040fe40007fbe0ff */
[C---:B------:R-:W-:Y:S02]  /*a720*/  ISETP.GT.U32.AND P4, PT, R4.reuse, R252, PT ;  /* 0x000000fc0400720c */ /* 0x040fe40003f84070 */
[----:B------:R-:W-:Y:S01]  /*a730*/  ISETP.GT.U32.AND P1, PT, R5, R14, PT ;  /* 0x0000000e0500720c */ /* 0x000fe20003f24070 */
[----:B------:R-:W-:Y:S01]  /*a740*/  IMAD.X R5, RZ, RZ, R19, P3 ;  /* 0x000000ffff057224 */ /* 0x000fe200018e0613 */
[C---:B------:R-:W-:Y:S02]  /*a750*/  ISETP.GE.U32.AND P3, PT, R4.reuse, R252, PT ;  /* 0x000000fc0400720c */ /* 0x040fe40003f66070 */
[CC--:B------:R-:W-:Y:S02]  /*a760*/  ISETP.GT.U32.AND P2, PT, R4.reuse, R14.reuse, PT ;  /* 0x0000000e0400720c */ /* 0x0c0fe40003f44070 */
[----:B------:R-:W-:-:S02]  /*a770*/  ISETP.GE.U32.AND P0, PT, R4, R14, PT ;  /* 0x0000000e0400720c */ /* 0x000fc40003f06070 */
[----:B------:R-:W-:Y:S02]  /*a780*/  IADD3 R4, P6, R4, 0x9, RZ ;  /* 0x0000000904047810 */ /* 0x000fe40007fde0ff */
[C---:B------:R-:W-:Y:S02]  /*a790*/  ISETP.GT.U32.AND.EX P4, PT, R5.reuse, RZ, PT, P4 ;  /* 0x000000ff0500720c */ /* 0x040fe40003f84140 */
[C---:B------:R-:W-:Y:S01]  /*a7a0*/  ISETP.GE.U32.AND.EX P3, PT, R5.reuse, RZ, PT, P3 ;  /* 0x000000ff0500720c */ /* 0x040fe20003f66130 */
[----:B------:R-:W-:Y:S01]  /*a7b0*/  IMAD.X R8, RZ, RZ, R5, P6 ;  /* 0x000000ffff087224 */ /* 0x000fe200030e0605 */
[----:B------:R-:W-:Y:S01]  /*a7c0*/  ISETP.GT.U32.AND.EX P2, PT, R5, RZ, PT, P2 ;  /* 0x000000ff0500720c */ /* 0x000fe20003f44120 */
[----:B------:R-:W-:Y:S02]  /*a7d0*/  WARPGROUP.DEPBAR.LE gsb0, 0x0 ;  /* 0x00008000000079c5 */ /* 0x000fe40000010000 */
[-C--:B0-----:R-:W-:Y:S01]  /*a7e0*/  FMUL R15, R154, R11.reuse ;  /* 0x0000000b9a0f7220 */ /* 0x081fe20000400000 */
[-C--:B------:R-:W-:Y:S01]  /*a7f0*/  FMUL R13, R155, R11.reuse ;  /* 0x0000000b9b0d7220 */ /* 0x080fe20000400000 */
[----:B------:R-:W-:Y:S01]  /*a800*/  FMUL R12, R158, R11 ;  /* 0x0000000b9e0c7220 */ /* 0x000fe20000400000 */
[----:B------:R-:W-:Y:S02]  /*a810*/  BAR.SYNC.DEFER_BLOCKING 0x0 ;  /* 0x0000000000007b1d */ /* 0x000fe40000010000 */
[----:B------:R-:W-:-:S02]  /*a820*/  FSEL R15, R15, -INF , !P4 ;  /* 0xff8000000f0f7808 */ /* 0x000fc40006000000 */
[----:B------:R-:W-:Y:S02]  /*a830*/  ISETP.GT.U32.AND P4, PT, R4, R252, PT ;  /* 0x000000fc0400720c */ /* 0x000fe40003f84070 */
[----:B------:R-:W-:Y:S01]  /*a840*/  FSEL R13, R13, -INF , !P3 ;  /* 0xff8000000d0d7808 */ /* 0x000fe20005800000 */
[-C--:B------:R-:W-:Y:S01]  /*a850*/  FMUL R7, R159, R11.reuse ;  /* 0x0000000b9f077220 */ /* 0x080fe20000400000 */
[----:B------:R-:W-:Y:S01]  /*a860*/  ISETP.GT.U32.AND.EX P4, PT, R8, RZ, PT, P4 ;  /* 0x000000ff0800720c */ /* 0x000fe20003f84140 */
[-C--:B------:R-:W-:Y:S01]  /*a870*/  FMUL R10, R153, R11.reuse ;  /* 0x0000000b990a7220 */ /* 0x080fe20000400000 */
[----:B------:R-:W-:Y:S01]  /*a880*/  FSEL R12, R12, -INF , !P2 ;  /* 0xff8000000c0c7808 */ /* 0x000fe20005000000 */
[----:B------:R-:W-:Y:S01]  /*a890*/  FMUL R9, R156, R11 ;  /* 0x0000000b9c097220 */ /* 0x000fe20000400000 */
[----:B------:R-:W-:Y:S01]  /*a8a0*/  FMNMX R6, R15, R13, !PT ;  /* 0x0000000d0f067209 */ /* 0x000fe20007800000 */
[----:B------:R-:W-:Y:S01]  /*a8b0*/  UMOV UR7, 0xc0000010 ;  /* 0xc000001000077882 */ /* 0x000fe20000000000 */
[----:B------:R-:W-:Y:S01]  /*a8c0*/  FSEL R7, R7, -INF , !P4 ;  /* 0xff80000007077808 */ /* 0x000fe20006000000 */
[----:B------:R-:W5:Y:S01]  /*a8d0*/  LDL.64 R158, [R1+0x330] ;  /* 0x00033000019e7983 */ /* 0x000f620000100a00 */
[----:B------:R-:W-:-:S02]  /*a8e0*/  FMNMX R6, R12, R6, !PT ;  /* 0x000000060c067209 */ /* 0x000fc40007800000 */
[----:B------:R-:W-:Y:S02]  /*a8f0*/  ISETP.GT.U32.AND P4, PT, R4, R14, PT ;  /* 0x0000000e0400720c */ /* 0x000fe40003f84070 */
[----:B------:R-:W-:-:S05]  /*a900*/  FMNMX R4, R7, R6, !PT ;  /* 0x0000000607047209 */ /* 0x000fca0007800000 */
[----:B------:R-:W0:Y:S01]  /*a910*/  SHFL.BFLY PT, R6, R4, 0x2, 0x1f ;  /* 0x0c401f0004067f89 */ /* 0x000e2200000e0000 */
[----:B------:R-:W-:Y:S01]  /*a920*/  ISETP.GE.U32.AND.EX P3, PT, R5, RZ, PT, P0 ;  /* 0x000000ff0500720c */ /* 0x000fe20003f66100 */
[----:B------:R-:W-:Y:S01]  /*a930*/  IMAD.X R5, RZ, RZ, R5, P5 ;  /* 0x000000ffff057224 */ /* 0x000fe200028e0605 */
[----:B------:R-:W-:Y:S01]  /*a940*/  ISETP.GT.U32.AND.EX P0, PT, R8, RZ, PT, P4 ;  /* 0x000000ff0800720c */ /* 0x000fe20003f04140 */
[-C--:B------:R-:W-:Y:S01]  /*a950*/  FMUL R8, R152, R11.reuse ;  /* 0x0000000b98087220 */ /* 0x080fe20000400000 */
[----:B------:R-:W-:Y:S02]  /*a960*/  FSEL R10, R10, -INF , !P3 ;  /* 0xff8000000a0a7808 */ /* 0x000fe40005800000 */
[----:B------:R-:W-:Y:S02]  /*a970*/  ISETP.GT.U32.AND.EX P1, PT, R5, RZ, PT, P1 ;  /* 0x000000ff0500720c */ /* 0x000fe40003f24110 */
[----:B------:R-:W-:Y:S01]  /*a980*/  FSEL R8, R8, -INF , !P2 ;  /* 0xff80000008087808 */ /* 0x000fe20005000000 */
[----:B------:R-:W-:Y:S01]  /*a990*/  FMUL R11, R157, R11 ;  /* 0x0000000b9d0b7220 */ /* 0x000fe20000400000 */
[----:B------:R-:W-:-:S02]  /*a9a0*/  FSEL R9, R9, -INF , !P1 ;  /* 0xff80000009097808 */ /* 0x000fc40004800000 */
[----:B------:R-:W-:Y:S02]  /*a9b0*/  FMNMX R5, R8, R10, !PT ;  /* 0x0000000a08057209 */ /* 0x000fe40007800000 */
[----:B------:R-:W-:Y:S02]  /*a9c0*/  FSEL R11, R11, -INF , !P0 ;  /* 0xff8000000b0b7808 */ /* 0x000fe40004000000 */
[----:B------:R-:W-:-:S04]  /*a9d0*/  FMNMX R5, R9, R5, !PT ;  /* 0x0000000509057209 */ /* 0x000fc80007800000 */
[----:B------:R-:W-:Y:S02]  /*a9e0*/  FMNMX R5, R11, R5, !PT ;  /* 0x000000050b057209 */ /* 0x000fe40007800000 */
[----:B0-----:R-:W-:-:S03]  /*a9f0*/  FMNMX R4, R4, R6, !PT ;  /* 0x0000000604047209 */ /* 0x001fc60007800000 */
[----:B------:R-:W-:Y:S04]  /*aa00*/  SHFL.BFLY PT, R16, R5, 0x2, 0x1f ;  /* 0x0c401f0005107f89 */ /* 0x000fe800000e0000 */
[----:B------:R-:W0:Y:S02]  /*aa10*/  SHFL.BFLY PT, R6, R4, 0x1, 0x1f ;  /* 0x0c201f0004067f89 */ /* 0x000e2400000e0000 */
[----:B0-----:R-:W-:Y:S02]  /*aa20*/  FMNMX R6, R4, R6, !PT ;  /* 0x0000000604067209 */ /* 0x001fe40007800000 */
[----:B------:R-:W-:-:S05]  /*aa30*/  FMNMX R4, R5, R16, !PT ;  /* 0x0000001005047209 */ /* 0x000fca0007800000 */
[----:B------:R-:W0:Y:S01]  /*aa40*/  SHFL.BFLY PT, R5, R4, 0x1, 0x1f ;  /* 0x0c201f0004057f89 */ /* 0x000e2200000e0000 */
[----:B------:R-:W-:-:S05]  /*aa50*/  FMNMX R6, R6, R168, !PT ;  /* 0x000000a806067209 */ /* 0x000fca0007800000 */
[--C-:B------:R-:W-:Y:S01]  /*aa60*/  FADD R16, R13, -R6.reuse ;  /* 0x800000060d107221 */ /* 0x100fe20000000000 */
[----:B------:R-:W-:Y:S01]  /*aa70*/  FADD R13, R7, -R6 ;  /* 0x80000006070d7221 */ /* 0x000fe20000000000 */
[----:B--2---:R-:W-:Y:S04]  /*aa80*/  STS.U16 [R3+0x20000], R200 ;  /* 0x020000c803007388 */ /* 0x004fe80000000400 */
[----:B----4-:R-:W-:Y:S04]  /*aa90*/  STS.U16 [R3+0x20200], R199 ;  /* 0x020200c703007388 */ /* 0x010fe80000000400 */
[----:B------:R-:W-:Y:S04]  /*aaa0*/  STS.U16 [R3+0x20400], R198 ;  /* 0x020400c603007388 */ /* 0x000fe80000000400 */
[----:B------:R-:W-:Y:S01]  /*aab0*/  STS.U16 [R3+0x20600], R197 ;  /* 0x020600c503007388 */ /* 0x000fe20000000400 */
[----:B0-----:R-:W-:-:S03]  /*aac0*/  FMNMX R7, R4, R5, !PT ;  /* 0x0000000504077209 */ /* 0x001fc60007800000 */
[----:B---3--:R-:W-:Y:S04]  /*aad0*/  STS.U16 [R3+0x20800], R196 ;  /* 0x020800c403007388 */ /* 0x008fe80000000400 */
[----:B------:R-:W-:Y:S01]  /*aae0*/  STS.U16 [R3+0x20a00], R195 ;  /* 0x020a00c303007388 */ /* 0x000fe20000000400 */
[----:B------:R-:W-:-:S03]  /*aaf0*/  FMNMX R7, R7, R169, !PT ;  /* 0x000000a907077209 */ /* 0x000fc60007800000 */
[----:B------:R-:W-:Y:S04]  /*ab00*/  STS.U16 [R3+0x20c00], R194 ;  /* 0x020c00c203007388 */ /* 0x000fe80000000400 */
[----:B-----5:R-:W-:Y:S04]  /*ab10*/  STS.U16 [R3+0x20e00], R193 ;  /* 0x020e00c103007388 */ /* 0x020fe80000000400 */
        /* <DEDUP_REMOVED lines=23> */
[----:B------:R-:W-:Y:S01]  /*ac90*/  STS.U16 [R3+0x23e00], R174 ;  /* 0x023e00ae03007388 */ /* 0x000fe20000000400 */
[----:B------:R1:W-:Y:S06]  /*aca0*/  MEMBAR.ALL.CTA ;  /* 0x0000000000007992 */ /* 0x0003ec0000008000 */
[----:B-1----:R-:W1:Y:S01]  /*acb0*/  FENCE.VIEW.ASYNC.S ;  /* 0x00000000000073c6 */ /* 0x002e620000000000 */
[----:B------:R-:W-:Y:S01]  /*acc0*/  FADD R5, R10, -R7 ;  /* 0x800000070a057221 */ /* 0x000fe20000000000 */
[--C-:B0-----:R-:W-:Y:S01]  /*acd0*/  FADD R17, R15, -R6.reuse ;  /* 0x800000060f117221 */ /* 0x101fe20000000000 */
[----:B------:R-:W-:-:S02]  /*ace0*/  FADD R15, R12, -R6 ;  /* 0x800000060c0f7221 */ /* 0x000fc40000000000 */
[----:B------:R-:W-:Y:S01]  /*acf0*/  FMUL R5, R5, 1.4426950216293334961 ;  /* 0x3fb8aa3b05057820 */ /* 0x000fe20000400000 */
[--C-:B------:R-:W-:Y:S01]  /*ad00*/  FADD R12, R8, -R7.reuse ;  /* 0x80000007080c7221 */ /* 0x100fe20000000000 */
[--C-:B------:R-:W-:Y:S01]  /*ad10*/  FADD R8, R9, -R7.reuse ;  /* 0x8000000709087221 */ /* 0x100fe20000000000 */
[----:B------:R-:W-:Y:S01]  /*ad20*/  FADD R4, -R6, R168 ;  /* 0x000000a806047221 */ /* 0x000fe20000000100 */
[----:B------:R0:W-:Y:S01]  /*ad30*/  MUFU.EX2 R9, R5 ;  /* 0x0000000500097308 */ /* 0x0001e20000000800 */
[----:B------:R-:W-:Y:S02]  /*ad40*/  FADD R10, R11, -R7 ;  /* 0x800000070b0a7221 */ /* 0x000fe40000000000 */
[----:B------:R-:W-:Y:S01]  /*ad50*/  FMUL R4, R4, 1.4426950216293334961 ;  /* 0x3fb8aa3b04047820 */ /* 0x000fe20000400000 */
[----:B0-----:R-:W-:Y:S01]  /*ad60*/  FADD R5, -R7, R169 ;  /* 0x000000a907057221 */ /* 0x001fe20000000100 */
[----:B------:R-:W-:Y:S01]  /*ad70*/  FMUL R17, R17, 1.4426950216293334961 ;  /* 0x3fb8aa3b11117820 */ /* 0x000fe20000400000 */
[----:B------:R-:W-:-:S02]  /*ad80*/  FMUL R16, R16, 1.4426950216293334961 ;  /* 0x3fb8aa3b10107820 */ /* 0x000fc40000400000 */
[----:B------:R-:W-:Y:S01]  /*ad90*/  FMUL R5, R5, 1.4426950216293334961 ;  /* 0x3fb8aa3b05057820 */ /* 0x000fe20000400000 */
[----:B------:R-:W-:Y:S01]  /*ada0*/  FMUL R15, R15, 1.4426950216293334961 ;  /* 0x3fb8aa3b0f0f7820 */ /* 0x000fe20000400000 */
[----:B------:R-:W-:Y:S01]  /*adb0*/  FMUL R13, R13, 1.4426950216293334961 ;  /* 0x3fb8aa3b0d0d7820 */ /* 0x000fe20000400000 */
[----:B------:R-:W-:Y:S01]  /*adc0*/  FMUL R12, R12, 1.4426950216293334961 ;  /* 0x3fb8aa3b0c0c7820 */ /* 0x000fe20000400000 */
[----:B------:R-:W-:Y:S01]  /*add0*/  FMUL R8, R8, 1.4426950216293334961 ;  /* 0x3fb8aa3b08087820 */ /* 0x000fe20000400000 */
[----:B------:R-:W-:Y:S01]  /*ade0*/  FMUL R10, R10, 1.4426950216293334961 ;  /* 0x3fb8aa3b0a0a7820 */ /* 0x000fe20000400000 */
[----:B------:R-:W0:Y:S08]  /*adf0*/  MUFU.EX2 R4, R4 ;  /* 0x0000000400047308 */ /* 0x000e300000000800 */
[----:B------:R-:W2:Y:S08]  /*ae00*/  MUFU.EX2 R5, R5 ;  /* 0x0000000500057308 */ /* 0x000eb00000000800 */
[----:B------:R-:W-:Y:S08]  /*ae10*/  MUFU.EX2 R17, R17 ;  /* 0x0000001100117308 */ /* 0x000ff00000000800 */
[----:B------:R-:W3:Y:S08]  /*ae20*/  MUFU.EX2 R16, R16 ;  /* 0x0000001000107308 */ /* 0x000ef00000000800 */
[----:B------:R-:W-:Y:S08]  /*ae30*/  MUFU.EX2 R15, R15 ;  /* 0x0000000f000f7308 */ /* 0x000ff00000000800 */
[----:B------:R-:W-:Y:S08]  /*ae40*/  MUFU.EX2 R13, R13 ;  /* 0x0000000d000d7308 */ /* 0x000ff00000000800 */
[----:B------:R-:W4:Y:S08]  /*ae50*/  MUFU.EX2 R12, R12 ;  /* 0x0000000c000c7308 */ /* 0x000f300000000800 */
[----:B------:R-:W-:Y:S08]  /*ae60*/  MUFU.EX2 R8, R8 ;  /* 0x0000000800087308 */ /* 0x000ff00000000800 */
[----:B------:R-:W5:Y:S01]  /*ae70*/  MUFU.EX2 R10, R10 ;  /* 0x0000000a000a7308 */ /* 0x000f620000000800 */
[-C--:B0-----:R-:W-:Y:S01]  /*ae80*/  FMUL R26, R26, R4.reuse ;  /* 0x000000041a1a7220 */ /* 0x081fe20000400000 */
[-C--:B------:R-:W-:Y:S01]  /*ae90*/  FMUL R27, R27, R4.reuse ;  /* 0x000000041b1b7220 */ /* 0x080fe20000400000 */
        /* <DEDUP_REMOVED lines=61> */
[----:B------:R-:W-:Y:S01]  /*b270*/  FMUL R151, R151, R4 ;  /* 0x0000000497977220 */ /* 0x000fe20000400000 */
[-C--:B--2---:R-:W-:Y:S01]  /*b280*/  FMUL R24, R24, R5.reuse ;  /* 0x0000000518187220 */ /* 0x084fe20000400000 */
        /* <DEDUP_REMOVED lines=63> */
[----:B---3--:R-:W-:-:S02]  /*b680*/  F2FP.F16.F32.PACK_AB R153, R16, R17 ;  /* 0x000000111099723e */ /* 0x008fc400000000ff */
[----:B----4-:R-:W-:Y:S02]  /*b690*/  F2FP.F16.F32.PACK_AB R152, R9, R12 ;  /* 0x0000000c0998723e */ /* 0x010fe400000000ff */
[----:B-----5:R-:W-:Y:S02]  /*b6a0*/  F2FP.F16.F32.PACK_AB R154, R10, R8 ;  /* 0x000000080a9a723e */ /* 0x020fe400000000ff */
[----:B------:R-:W-:Y:S01]  /*b6b0*/  F2FP.F16.F32.PACK_AB R155, R13, R15 ;  /* 0x0000000f0d9b723e */ /* 0x000fe200000000ff */
[----:B-1----:R-:W-:Y:S06]  /*b6c0*/  BAR.SYNC.DEFER_BLOCKING 0x0 ;  /* 0x0000000000007b1d */ /* 0x002fec0000010000 */
[----:B------:R-:W-:-:S06]  /*b6d0*/  WARPGROUP.ARRIVE ;  /* 0x00000000000079c5 */ /* 0x000fcc0000000000 */
[----:B------:R-:W-:Y:S03]  /*b6e0*/  HGMMA.64x256x16.F32 R24, R152, gdesc[UR4], R24, gsb0 ;  /* 0x03e0000498187df0 */ /* 0x000fe60008000818 */
[----:B------:R-:W-:Y:S02]  /*b6f0*/  WARPGROUP.DEPBAR.LE gsb0, 0x0 ;  /* 0x00008000000079c5 */ /* 0x000fe40000010000 */
[----:B------:R-:W-:Y:S04]  /*b700*/  STL.64 [R1], R24 ;  /* 0x0000001801007387 */ /* 0x000fe80000100a00 */
        /* <DEDUP_REMOVED lines=63> */
[----:B0-----:R-:W2:Y:S04]  /*bb00*/  LDL.LU.64 R150, [R1+0x5e0] ;  /* 0x0005e00001967983 */ /* 0x001ea80000300a00 */
[----:B------:R-:W3:Y:S04]  /*bb10*/  LDL.LU.64 R148, [R1+0x5d8] ;  /* 0x0005d80001947983 */ /* 0x000ee80000300a00 */
[----:B------:R-:W4:Y:S04]  /*bb20*/  LDL.LU.64 R146, [R1+0x5d0] ;  /* 0x0005d00001927983 */ /* 0x000f280000300a00 */
        /* <DEDUP_REMOVED lines=61> */
[----:B------:R-:W-:-:S02]  /*bf00*/  R2UR UR6, R158 ;  /* 0x000000009e0672ca */ /* 0x000fc400000e0000 */
[----:B------:R-:W-:Y:S01]  /*bf10*/  R2UR UR7, R159 ;  /* 0x000000009f0772ca */ /* 0x000fe200000e0000 */
[-C--:B--2---:R-:W-:Y:S01]  /*bf20*/  FMUL R150, R150, R4.reuse ;  /* 0x0000000496967220 */ /* 0x084fe20000400000 */
[-C--:B------:R-:W-:Y:S01]  /*bf30*/  FMUL R151, R151, R4.reuse ;  /* 0x0000000497977220 */ /* 0x080fe20000400000 */
[-C--:B---3--:R-:W-:Y:S01]  /*bf40*/  FMUL R148, R148, R5.reuse ;  /* 0x0000000594947220 */ /* 0x088fe20000400000 */
[-C--:B------:R-:W-:Y:S01]  /*bf50*/  FMUL R149, R149, R5.reuse ;  /* 0x0000000595957220 */ /* 0x080fe20000400000 */
[-C--:B----4-:R-:W-:Y:S01]  /*bf60*/  FMUL R146, R146, R4.reuse ;  /* 0x0000000492927220 */ /* 0x090fe20000400000 */
[-C--:B------:R-:W-:Y:S01]  /*bf70*/  FMUL R147, R147, R4.reuse ;  /* 0x0000000493937220 */ /* 0x080fe20000400000 */
[-C--:B-----5:R-:W-:Y:S01]  /*bf80*/  FMUL R144, R144, R5.reuse ;  /* 0x0000000590907220 */ /* 0x0a0fe20000400000 */
        /* <DEDUP_REMOVED lines=119> */
[-C--:B------:R-:W-:Y:S01]  /*c700*/  FMUL R24, R24, R5.reuse ;  /* 0x0000000518187220 */ /* 0x080fe20000400000 */
[----:B------:R-:W-:-:S06]  /*c710*/  FMUL R25, R25, R5 ;  /* 0x0000000519197220 */ /* 0x000fcc0000400000 */
[----:B------:R-:W-:-:S06]  /*c720*/  WARPGROUP.ARRIVE ;  /* 0x00000000000079c5 */ /* 0x000fcc0000000000 */
[----:B------:R-:W-:Y:S01]  /*c730*/  HGMMA.64x256x16.F32 R24, R152, gdesc[UR4], R24, gsb0 ;  /* 0x03e0000498187df0 */ /* 0x000fe20008000818 */
[----:B------:R-:W-:Y:S01]  /*c740*/  FADD R16, R17, R16 ;  /* 0x0000001011107221 */ /* 0x000fe20000000000 */
[----:B------:R-:W-:-:S03]  /*c750*/  FADD R9, R12, R9 ;  /* 0x000000090c097221 */ /* 0x000fc60000000000 */
[----:B------:R-:W-:Y:S01]  /*c760*/  FADD R15, R15, R16 ;  /* 0x000000100f0f7221 */ /* 0x000fe20000000000 */
[----:B------:R-:W-:Y:S01]  /*c770*/  FADD R9, R8, R9 ;  /* 0x0000000908097221 */ /* 0x000fe20000000000 */
[----:B------:R-:W0:Y:S02]  /*c780*/  S2R R158, SR_CTAID.X ;  /* 0x00000000009e7919 */ /* 0x000e240000002500 */
[----:B------:R-:W-:Y:S01]  /*c790*/  FADD R8, R13, R15 ;  /* 0x0000000f0d087221 */ /* 0x000fe20000000000 */
[----:B------:R-:W-:-:S04]  /*c7a0*/  FADD R9, R10, R9 ;  /* 0x000000090a097221 */ /* 0x000fc80000000000 */
[----:B------:R-:W1:Y:S04]  /*c7b0*/  SHFL.BFLY PT, R10, R8, 0x2, 0x1f ;  /* 0x0c401f00080a7f89 */ /* 0x000e6800000e0000 */
[----:B------:R-:W2:Y:S01]  /*c7c0*/  SHFL.BFLY PT, R11, R9, 0x2, 0x1f ;  /* 0x0c401f00090b7f89 */ /* 0x000ea200000e0000 */
[----:B------:R-:W-:-:S05]  /*c7d0*/  IADD3 R18, P0, R18, 0x10, RZ ;  /* 0x0000001012127810 */ /* 0x000fca0007f1e0ff */
[----:B------:R-:W-:Y:S02]  /*c7e0*/  IMAD.X R19, RZ, RZ, R19, P0 ;  /* 0x000000ffff137224 */ /* 0x000fe400000e0613 */
[----:B-1----:R-:W-:Y:S01]  /*c7f0*/  FADD R8, R8, R10 ;  /* 0x0000000a08087221 */ /* 0x002fe20000000000 */
[----:B--2---:R-:W-:Y:S01]  /*c800*/  FADD R9, R9, R11 ;  /* 0x0000000b09097221 */ /* 0x004fe20000000000 */
[----:B0-----:R-:W-:-:S03]  /*c810*/  IMAD.SHL.U32 R158, R158, 0x80, RZ ;  /* 0x000000809e9e7824 */ /* 0x001fc600078e00ff */
[----:B------:R-:W0:Y:S04]  /*c820*/  SHFL.BFLY PT, R10, R8, 0x1, 0x1f ;  /* 0x0c201f00080a7f89 */ /* 0x000e2800000e0000 */
[----:B------:R-:W1:Y:S01]  /*c830*/  SHFL.BFLY PT, R11, R9, 0x1, 0x1f ;  /* 0x0c201f00090b7f89 */ /* 0x000e6200000e0000 */
[----:B------:R-:W-:-:S05]  /*c840*/  VIADD R156, R158, 0x80 ;  /* 0x000000809e9c7836 */ /* 0x000fca0000000000 */
[----:B------:R-:W-:-:S04]  /*c850*/  ISETP.GE.U32.AND P0, PT, R18, R156, PT ;  /* 0x0000009c1200720c */ /* 0x000fc80003f06070 */
[----:B------:R-:W-:Y:S01]  /*c860*/  ISETP.GE.U32.AND.EX P0, PT, R19, RZ, PT, P0 ;  /* 0x000000ff1300720c */ /* 0x000fe20003f06100 */
[----:B------:R-:W-:Y:S01]  /*c870*/  IMAD R0, R205, 0x10, R0 ;  /* 0x00000010cd007824 */ /* 0x000fe200078e0200 */
[----:B------:R-:W-:Y:S01]  /*c880*/  LEA R2, R201, R2, 0x4 ;  /* 0x00000002c9027211 */ /* 0x000fe200078e20ff */
[----:B------:R-:W-:Y:S02]  /*c890*/  IMAD.MOV.U32 R17, RZ, RZ, R7 ;  /* 0x000000ffff117224 */ /* 0x000fe400078e0007 */
[----:B------:R-:W-:Y:S02]  /*c8a0*/  IMAD.MOV.U32 R16, RZ, RZ, R6 ;  /* 0x000000ffff107224 */ /* 0x000fe400078e0006 */
[----:B0-----:R-:W-:Y:S01]  /*c8b0*/  FADD R8, R8, R10 ;  /* 0x0000000a08087221 */ /* 0x001fe20000000000 */
[----:B-1----:R-:W-:-:S03]  /*c8c0*/  FADD R9, R9, R11 ;  /* 0x0000000b09097221 */ /* 0x002fc60000000000 */
[----:B------:R-:W-:Y:S01]  /*c8d0*/  FFMA R203, R4, R203, R8 ;  /* 0x000000cb04cb7223 */ /* 0x000fe20000000008 */
[----:B------:R-:W-:Y:S02]  /*c8e0*/  IMAD.MOV.U32 R169, RZ, RZ, R7 ;  /* 0x000000ffffa97224 */ /* 0x000fe400078e0007 */
[----:B------:R-:W-:Y:S01]  /*c8f0*/  FFMA R204, R5, R204, R9 ;  /* 0x000000cc05cc7223 */ /* 0x000fe20000000009 */
[----:B------:R-:W-:Y:S01]  /*c900*/  IMAD.MOV.U32 R168, RZ, RZ, R6 ;  /* 0x000000ffffa87224 */ /* 0x000fe200078e0006 */
[----:B------:R-:W-:Y:S02]  /*c910*/  WARPGROUP.DEPBAR.LE gsb0, 0x0 ;  /* 0x00008000000079c5 */ /* 0x000fe40000010000 */
[----:B------:R-:W-:Y:S05]  /*c920*/  @!P0 BRA `(.L_x_1) ;  /* 0xffffffb800908947 */ /* 0x000fea000383ffff */
.L_x_0:
[----:B------:R-:W2:Y:S04]  /*c930*/  LDL.LU R5, [R1+0x8] ;  /* 0x0000080001057983 */ /* 0x000ea80000300800 */
[----:B------:R-:W3:Y:S04]  /*c940*/  LDL.LU R186, [R1] ;  /* 0x0000000001ba7983 */ /* 0x000ee80000300800 */
[----:B------:R-:W4:Y:S04]  /*c950*/  LDL.LU R185, [R1+0x10] ;  /* 0x0000100001b97983 */ /* 0x000f280000300800 */
[----:B------:R-:W5:Y:S04]  /*c960*/  LDL.LU R184, [R1+0x14] ;  /* 0x0000140001b87983 */ /* 0x000f680000300800 */
        /* <DEDUP_REMOVED lines=26> */
[----:B------:R-:W5:Y:S01]  /*cb10*/  LDL.LU R152, [R1+0xac] ;  /* 0x0000ac0001987983 */ /* 0x000f620000300800 */
[----:B------:R-:W-:-:S02]  /*cb20*/  IMAD.MOV.U32 R3, RZ, RZ, R204 ;  /* 0x000000ffff037224 */ /* 0x000fc400078e00cc */
[----:B------:R-:W-:Y:S01]  /*cb30*/  IMAD.MOV.U32 R2, RZ, RZ, R203 ;  /* 0x000000ffff027224 */ /* 0x000fe200078e00cb */
[----:B------:R-:W-:Y:S01]  /*cb40*/  STL [R1+0x3e8], R17 ;  /* 0x0003e81101007387 */ /* 0x000fe20000100800 */
[C---:B------:R-:W-:Y:S01]  /*cb50*/  FMUL R4, R3.reuse, 8388608 ;  /* 0x4b00000003047820 */ /* 0x040fe20000400000 */
[----:B------:R-:W-:Y:S01]  /*cb60*/  FSETP.GEU.AND P1, PT, R3, 1.175494350822287508e-38, PT ;  /* 0x008000000300780b */ /* 0x000fe20003f2e000 */
[----:B------:R-:W-:Y:S01]  /*cb70*/  IMAD.MOV.U32 R8, RZ, RZ, 0x3dc6b27f ;  /* 0x3dc6b27fff087424 */ /* 0x000fe200078e00ff */
[----:B------:R-:W-:Y:S01]  /*cb80*/  FSETP.GT.AND P0, PT, |R2|, 8.50705917302346158658e+37, PT ;  /* 0x7e8000000200780b */ /* 0x000fe20003f04200 */
[----:B------:R-:W-:Y:S01]  /*cb90*/  STL [R1+0x3e4], R16 ;  /* 0x0003e41001007387 */ /* 0x000fe20000100800 */
[----:B------:R-:W-:-:S04]  /*cba0*/  FSEL R4, R4, R3, !P1 ;  /* 0x0000000304047208 */ /* 0x000fc80004800000 */
[----:B------:R-:W-:-:S04]  /*cbb0*/  IADD3 R0, R4, -0x3f3504f3, RZ ;  /* 0xc0cafb0d04007810 */ /* 0x000fc80007ffe0ff */
[----:B------:R-:W-:-:S05]  /*cbc0*/  LOP3.LUT R0, R0, 0xff800000, RZ, 0xc0, !PT ;  /* 0xff80000000007812 */ /* 0x000fca00078ec0ff */
[----:B------:R-:W-:Y:S01]  /*cbd0*/  IMAD.IADD R6, R4, 0x1, -R0 ;  /* 0x0000000104067824 */ /* 0x000fe200078e0a00 */
[----:B------:R-:W-:Y:S01]  /*cbe0*/  I2FP.F32.S32 R0, R0 ;  /* 0x0000000000007245 */ /* 0x000fe20000201400 */
[----:B------:R-:W-:Y:S01]  /*cbf0*/  BAR.SYNC.DEFER_BLOCKING 0x0 ;  /* 0x0000000000007b1d */ /* 0x000fe20000010000 */
[----:B------:R-:W-:Y:S01]  /*cc00*/  FSETP.GEU.AND P2, PT, R2, 1.175494350822287508e-38, PT ;  /* 0x008000000200780b */ /* 0x000fe20003f4e000 */
[----:B--2---:R-:W-:Y:S01]  /*cc10*/  FMUL R9, R5, 0.25 ;  /* 0x3e80000005097820 */ /* 0x004fe20000400000 */
[----:B---3--:R-:W-:-:S04]  /*cc20*/  IMAD.MOV.U32 R187, RZ, RZ, R186 ;  /* 0x000000ffffbb7224 */ /* 0x008fc800078e00ba */
[----:B------:R-:W-:Y:S02]  /*cc30*/  FSEL R9, R9, R5, P0 ;  /* 0x0000000509097208 */ /* 0x000fe40000000000 */
[----:B------:R-:W-:Y:S01]  /*cc40*/  FSEL R5, RZ, -23, P1 ;  /* 0xc1b80000ff057808 */ /* 0x000fe20000800000 */
[----:B----4-:R-:W-:Y:S01]  /*cc50*/  IMAD.MOV.U32 R186, RZ, RZ, R185 ;  /* 0x000000ffffba7224 */ /* 0x010fe200078e00b9 */
[----:B------:R-:W-:-:S03]  /*cc60*/  ISETP.GE.U32.AND P1, PT, R4, 0x7f800000, PT ;  /* 0x7f8000000400780c */ /* 0x000fc60003f26070 */
[----:B------:R-:W-:Y:S01]  /*cc70*/  FFMA.FTZ R7, R0, 1.1920928955078125e-07, R5 ;  /* 0x3400000000077823 */ /* 0x000fe20000010005 */
[----:B------:R-:W-:Y:S01]  /*cc80*/  FADD R0, R6, -1 ;  /* 0xbf80000006007421 */ /* 0x000fe20000000000 */
[----:B-----5:R-:W-:Y:S02]  /*cc90*/  IMAD.MOV.U32 R185, RZ, RZ, R184 ;  /* 0x000000ffffb97224 */ /* 0x020fe400078e00b8 */
[----:B------:R-:W-:Y:S02]  /*cca0*/  IMAD.MOV.U32 R184, RZ, RZ, R183 ;  /* 0x000000ffffb87224 */ /* 0x000fe400078e00b7 */
[----:B------:R-:W-:Y:S01]  /*ccb0*/  FFMA.FTZ R5, R0, R8, -0.16845393180847167969 ;  /* 0xbe2c7f3000057423 */ /* 0x000fe20000010008 */
[----:B------:R-:W-:-:S03]  /*ccc0*/  MOV R183, R182 ;  /* 0x000000b600b77202 */ /* 0x000fc60000000f00 */
[----:B------:R-:W-:-:S04]  /*ccd0*/  FFMA.FTZ R5, R0, R5, 0.1716887056827545166 ;  /* 0x3e2fcf2a00057423 */ /* 0x000fc80000010005 */
[----:B------:R-:W-:-:S04]  /*cce0*/  FFMA.FTZ R5, R0, R5, -0.17900948226451873779 ;  /* 0xbe374e4300057423 */ /* 0x000fc80000010005 */
[----:B------:R-:W-:Y:S01]  /*ccf0*/  FFMA.FTZ R5, R0, R5, 0.20512372255325317383 ;  /* 0x3e520bf400057423 */ /* 0x000fe20000010005 */
[----:B------:R-:W-:-:S03]  /*cd00*/  IMAD.MOV.U32 R182, RZ, RZ, R181 ;  /* 0x000000ffffb67224 */ /* 0x000fc600078e00b5 */
[----:B------:R-:W-:Y:S01]  /*cd10*/  FFMA.FTZ R5, R0, R5, -0.24046532809734344482 ;  /* 0xbe763c8b00057423 */ /* 0x000fe20000010005 */
[----:B------:R-:W-:-:S03]  /*cd20*/  IMAD.MOV.U32 R181, RZ, RZ, R180 ;  /* 0x000000ffffb57224 */ /* 0x000fc600078e00b4 */
[----:B------:R-:W-:Y:S01]  /*cd30*/  FFMA.FTZ R5, R0, R5, 0.28857114911079406738 ;  /* 0x3e93bf9900057423 */ /* 0x000fe20000010005 */
[----:B------:R-:W-:-:S03]  /*cd40*/  IMAD.MOV.U32 R180, RZ, RZ, R179 ;  /* 0x000000ffffb47224 */ /* 0x000fc600078e00b3 */
[----:B------:R-:W-:Y:S01]  /*cd50*/  FFMA.FTZ R5, R0, R5, -0.36067417263984680176 ;  /* 0xbeb8aa4900057423 */ /* 0x000fe20000010005 */
[----:B------:R-:W-:-:S03]  /*cd60*/  IMAD.MOV.U32 R179, RZ, RZ, R178 ;  /* 0x000000ffffb37224 */ /* 0x000fc600078e00b2 */
[----:B------:R-:W-:Y:S01]  /*cd70*/  FFMA.FTZ R5, R0, R5, 0.48089820146560668945 ;  /* 0x3ef6384a00057423 */ /* 0x000fe20000010005 */
[----:B------:R-:W-:-:S03]  /*cd80*/  IMAD.MOV.U32 R178, RZ, RZ, R177 ;  /* 0x000000ffffb27224 */ /* 0x000fc600078e00b1 */
[----:B------:R-:W-:Y:S01]  /*cd90*/  FFMA.FTZ R5, R0, R5, -0.72134751081466674805 ;  /* 0xbf38aa3b00057423 */ /* 0x000fe20000010005 */
[----:B------:R-:W-:-:S03]  /*cda0*/  IMAD.MOV.U32 R177, RZ, RZ, R176 ;  /* 0x000000ffffb17224 */ /* 0x000fc600078e00b0 */
[----:B------:R-:W-:-:S04]  /*cdb0*/  FMUL R5, R0, R5 ;  /* 0x0000000500057220 */ /* 0x000fc80000400000 */
[----:B------:R-:W-:-:S04]  /*cdc0*/  FMUL R5, R0, R5 ;  /* 0x0000000500057220 */ /* 0x000fc80000400000 */
[----:B------:R-:W-:Y:S01]  /*cdd0*/  FFMA.FTZ R0, R0, 1.4426950216293334961, R5 ;  /* 0x3fb8aa3b00007823 */ /* 0x000fe20000010005 */
[----:B------:R-:W-:-:S03]  /*cde0*/  IMAD.MOV.U32 R176, RZ, RZ, R175 ;  /* 0x000000ffffb07224 */ /* 0x000fc600078e00af */
[----:B------:R-:W-:Y:S01]  /*cdf0*/  FADD R14, R7, R0 ;  /* 0x00000000070e7221 */ /* 0x000fe20000000000 */
[----:B------:R-:W-:Y:S01]  /*ce00*/  @P1 IMAD.MOV.U32 R0, RZ, RZ, 0x7f800000 ;  /* 0x7f800000ff001424 */ /* 0x000fe200078e00ff */
[----:B------:R-:W-:Y:S02]  /*ce10*/  FSEL R5, RZ, -23, P2 ;  /* 0xc1b80000ff057808 */ /* 0x000fe40001000000 */
[----:B------:R-:W-:Y:S01]  /*ce20*/  MOV R175, R174 ;  /* 0x000000ae00af7202 */ /* 0x000fe20000000f00 */
[C---:B------:R-:W-:Y:S01]  /*ce30*/  @P1 FFMA.FTZ R14, R4.reuse, R0, +INF ;  /* 0x7f800000040e1423 */ /* 0x040fe20000010000 */
[----:B------:R-:W-:Y:S01]  /*ce40*/  FSETP.NEU.AND P1, PT, R4, RZ, PT ;  /* 0x000000ff0400720b */ /* 0x000fe20003f2d000 */
[----:B------:R-:W-:Y:S01]  /*ce50*/  FMUL R4, R2, 8388608 ;  /* 0x4b00000002047820 */ /* 0x000fe20000400000 */
[----:B------:R-:W-:Y:S02]  /*ce60*/  IMAD.MOV.U32 R174, RZ, RZ, R173 ;  /* 0x000000ffffae7224 */ /* 0x000fe400078e00ad */
[----:B------:R0:W-:Y:S01]  /*ce70*/  STL [R1+0x204], R14 ;  /* 0x0002040e01007387 */ /* 0x0001e20000100800 */
[----:B------:R-:W-:Y:S01]  /*ce80*/  IMAD.MOV.U32 R173, RZ, RZ, R172 ;  /* 0x000000ffffad7224 */ /* 0x000fe200078e00ac */
[----:B------:R-:W-:Y:S01]  /*ce90*/  FSEL R4, R4, R2, !P2 ;  /* 0x0000000204047208 */ /* 0x000fe20005000000 */
[----:B------:R-:W-:-:S04]  /*cea0*/  IMAD.MOV.U32 R172, RZ, RZ, R171 ;  /* 0x000000ffffac7224 */ /* 0x000fc800078e00ab */
[C---:B------:R-:W-:Y:S01]  /*ceb0*/  VIADD R0, R4.reuse, 0xc0cafb0d ;  /* 0xc0cafb0d04007836 */ /* 0x040fe20000000000 */
[----:B------:R-:W-:Y:S01]  /*cec0*/  ISETP.GE.U32.AND P4, PT, R4, 0x7f800000, PT ;  /* 0x7f8000000400780c */ /* 0x000fe20003f86070 */
[----:B------:R-:W-:-:S03]  /*ced0*/  IMAD.MOV.U32 R171, RZ, RZ, R170 ;  /* 0x000000ffffab7224 */ /* 0x000fc600078e00aa */
[----:B------:R-:W-:Y:S01]  /*cee0*/  LOP3.LUT R0, R0, 0xff800000, RZ, 0xc0, !PT ;  /* 0xff80000000007812 */ /* 0x000fe200078ec0ff */
[----:B------:R-:W-:-:S04]  /*cef0*/  IMAD.MOV.U32 R170, RZ, RZ, R159 ;  /* 0x000000ffffaa7224 */ /* 0x000fc800078e009f */
[----:B------:R-:W-:Y:S01]  /*cf00*/  IMAD.IADD R6, R4, 0x1, -R0 ;  /* 0x0000000104067824 */ /* 0x000fe200078e0a00 */
[----:B------:R-:W-:Y:S01]  /*cf10*/  I2FP.F32.S32 R0, R0 ;  /* 0x0000000000007245 */ /* 0x000fe20000201400 */
[----:B------:R-:W-:-:S04]  /*cf20*/  IMAD.MOV.U32 R159, RZ, RZ, R158 ;  /* 0x000000ffff9f7224 */ /* 0x000fc800078e009e */
[----:B------:R-:W-:Y:S01]  /*cf30*/  FFMA.FTZ R7, R0, 1.1920928955078125e-07, R5 ;  /* 0x3400000000077823 */ /* 0x000fe20000010005 */
[----:B------:R-:W-:Y:S01]  /*cf40*/  FADD R0, R6, -1 ;  /* 0xbf80000006007421 */ /* 0x000fe20000000000 */
[----:B------:R-:W-:-:S03]  /*cf50*/  IMAD.MOV.U32 R158, RZ, RZ, R157 ;  /* 0x000000ffff9e7224 */ /* 0x000fc600078e009d */
[----:B------:R-:W-:Y:S01]  /*cf60*/  FFMA.FTZ R5, R0, R8, -0.16845393180847167969 ;  /* 0xbe2c7f3000057423 */ /* 0x000fe20000010008 */
[----:B------:R-:W-:-:S03]  /*cf70*/  MOV R157, R156 ;  /* 0x0000009c009d7202 */ /* 0x000fc60000000f00 */
[----:B------:R-:W-:Y:S01]  /*cf80*/  FFMA.FTZ R5, R0, R5, 0.1716887056827545166 ;  /* 0x3e2fcf2a00057423 */ /* 0x000fe20000010005 */
[----:B------:R-:W-:-:S03]  /*cf90*/  IMAD.MOV.U32 R156, RZ, RZ, R155 ;  /* 0x000000ffff9c7224 */ /* 0x000fc600078e009b */
[----:B------:R-:W-:Y:S01]  /*cfa0*/  FFMA.FTZ R5, R0, R5, -0.17900948226451873779 ;  /* 0xbe374e4300057423 */ /* 0x000fe20000010005 */
[----:B------:R-:W-:-:S03]  /*cfb0*/  IMAD.MOV.U32 R155, RZ, RZ, R154 ;  /* 0x000000ffff9b7224 */ /* 0x000fc600078e009a */
[----:B------:R-:W-:Y:S01]  /*cfc0*/  FFMA.FTZ R5, R0, R5, 0.20512372255325317383 ;  /* 0x3e520bf400057423 */ /* 0x000fe20000010005 */
[----:B------:R-:W-:-:S03]  /*cfd0*/  IMAD.MOV.U32 R154, RZ, RZ, R153 ;  /* 0x000000ffff9a7224 */ /* 0x000fc600078e0099 */
[C---:B------:R-:W-:Y:S01]  /*cfe0*/  FFMA.FTZ R5, R0.reuse, R5, -0.24046532809734344482 ;  /* 0xbe763c8b00057423 */ /* 0x040fe20000010005 */
[----:B------:R-:W-:Y:S02]  /*cff0*/  IMAD.MOV.U32 R153, RZ, RZ, R152 ;  /* 0x000000ffff997224 */ /* 0x000fe400078e0098 */
[----:B------:R-:W2:Y:S01]  /*d000*/  LDL.LU R152, [R1+0x8c] ;  /* 0x00008c0001987983 */ /* 0x000ea20000300800 */
[C---:B------:R-:W-:Y:S01]  /*d010*/  FFMA.FTZ R5, R0.reuse, R5, 0.28857114911079406738 ;  /* 0x3e93bf9900057423 */ /* 0x040fe20000010005 */
[----:B------:R-:W-:Y:S01]  /*d020*/  IMAD.MOV.U32 R20, RZ, RZ, R183 ;  /* 0x000000ffff147224 */ /* 0x000fe200078e00b7 */
[----:B------:R-:W-:Y:S01]  /*d030*/  MOV R200, R178 ;  /* 0x000000b200c87202 */ /* 0x000fe20000000f00 */
[----:B------:R-:W-:Y:S02]  /*d040*/  IMAD.MOV.U32 R160, RZ, RZ, R182 ;  /* 0x000000ffffa07224 */ /* 0x000fe400078e00b6 */
[----:B------:R-:W-:Y:S01]  /*d050*/  FFMA.FTZ R5, R0, R5, -0.36067417263984680176 ;  /* 0xbeb8aa4900057423 */ /* 0x000fe20000010005 */
[----:B------:R-:W-:Y:S01]  /*d060*/  IMAD.MOV.U32 R23, RZ, RZ, R181 ;  /* 0x000000ffff177224 */ /* 0x000fe200078e00b5 */
[----:B------:R-:W-:Y:S01]  /*d070*/  FSETP.GT.AND P2, PT, |R3|, 8.50705917302346158658e+37, PT ;  /* 0x7e8000000300780b */ /* 0x000fe20003f44200 */
[----:B------:R-:W-:-:S02]  /*d080*/  IMAD.MOV.U32 R22, RZ, RZ, R180 ;  /* 0x000000ffff167224 */ /* 0x000fc400078e00b4 */
[C---:B------:R-:W-:Y:S01]  /*d090*/  FFMA.FTZ R5, R0.reuse, R5, 0.48089820146560668945 ;  /* 0x3ef6384a00057423 */ /* 0x040fe20000010005 */
[----:B------:R-:W-:Y:S01]  /*d0a0*/  IMAD.MOV.U32 R252, RZ, RZ, R179 ;  /* 0x000000fffffc7224 */ /* 0x000fe200078e00b3 */
[----:B------:R-:W-:Y:S01]  /*d0b0*/  MOV R192, R170 ;  /* 0x000000aa00c07202 */ /* 0x000fe20000000f00 */
[----:B------:R-:W-:Y:S02]  /*d0c0*/  IMAD.MOV.U32 R199, RZ, RZ, R177 ;  /* 0x000000ffffc77224 */ /* 0x000fe400078e00b1 */
[C---:B------:R-:W-:Y:S01]  /*d0d0*/  FFMA.FTZ R5, R0.reuse, R5, -0.72134751081466674805 ;  /* 0xbf38aa3b00057423 */ /* 0x040fe20000010005 */
[----:B------:R-:W-:Y:S01]  /*d0e0*/  IMAD.MOV.U32 R198, RZ, RZ, R176 ;  /* 0x000000ffffc67224 */ /* 0x000fe200078e00b0 */
[----:B------:R-:W-:Y:S01]  /*d0f0*/  FSETP.GEU.AND P3, PT, |R3|, 1.175494350822287508e-38, PT ;  /* 0x008000000300780b */ /* 0x000fe20003f6e200 */
[----:B------:R-:W-:Y:S02]  /*d100*/  IMAD.MOV.U32 R197, RZ, RZ, R175 ;  /* 0x000000ffffc57224 */ /* 0x000fe400078e00af */
[----:B------:R-:W-:Y:S01]  /*d110*/  FMUL R5, R0, R5 ;  /* 0x0000000500057220 */ /* 0x000fe20000400000 */
[----:B------:R-:W-:Y:S01]  /*d120*/  IMAD.MOV.U32 R196, RZ, RZ, R174 ;  /* 0x000000ffffc47224 */ /* 0x000fe200078e00ae */
[----:B------:R-:W-:Y:S01]  /*d130*/  MOV R162, R186 ;  /* 0x000000ba00a27202 */ /* 0x000fe20000000f00 */
[----:B------:R-:W-:-:S02]  /*d140*/  IMAD.MOV.U32 R195, RZ, RZ, R173 ;  /* 0x000000ffffc37224 */ /* 0x000fc400078e00ad */
[C---:B------:R-:W-:Y:S01]  /*d150*/  FMUL R5, R0.reuse, R5 ;  /* 0x0000000500057220 */ /* 0x040fe20000400000 */
[----:B------:R-:W-:Y:S02]  /*d160*/  IMAD.MOV.U32 R194, RZ, RZ, R172 ;  /* 0x000000ffffc27224 */ /* 0x000fe400078e00ac */
[----:B------:R-:W-:Y:S01]  /*d170*/  @P2 FMUL R3, R3, 0.25 ;  /* 0x3e80000003032820 */ /* 0x000fe20000400000 */
[----:B------:R-:W-:Y:S02]  /*d180*/  IMAD.MOV.U32 R193, RZ, RZ, R171 ;  /* 0x000000ffffc17224 */ /* 0x000fe400078e00ab */
[----:B------:R-:W-:Y:S01]  /*d190*/  FFMA.FTZ R0, R0, 1.4426950216293334961, R5 ;  /* 0x3fb8aa3b00007823 */ /* 0x000fe20000010005 */
[----:B------:R-:W-:Y:S01]  /*d1a0*/  FMUL R5, R187, 0.25 ;  /* 0x3e800000bb057820 */ /* 0x000fe20000400000 */
[----:B------:R-:W-:Y:S02]  /*d1b0*/  IMAD.MOV.U32 R191, RZ, RZ, R158 ;  /* 0x000000ffffbf7224 */ /* 0x000fe400078e009e */
[----:B------:R-:W-:Y:S01]  /*d1c0*/  @!P3 FMUL R3, R3, 16777216 ;  /* 0x4b8000000303b820 */ /* 0x000fe20000400000 */
[----:B0-----:R-:W-:Y:S01]  /*d1d0*/  FADD R14, R7, R0 ;  /* 0x00000000070e7221 */ /* 0x001fe20000000000 */
[----:B------:R-:W-:Y:S01]  /*d1e0*/  @P4 IMAD.MOV.U32 R0, RZ, RZ, 0x7f800000 ;  /* 0x7f800000ff004424 */ /* 0x000fe200078e00ff */
[----:B------:R-:W-:Y:S01]  /*d1f0*/  FSEL R5, R5, R187, P2 ;  /* 0x000000bb05057208 */ /* 0x000fe20001000000 */
[----:B------:R-:W-:-:S02]  /*d200*/  IMAD.MOV.U32 R187, RZ, RZ, R159 ;  /* 0x000000ffffbb7224 */ /* 0x000fc400078e009f */
[----:B------:R-:W-:Y:S01]  /*d210*/  @P4 FFMA.FTZ R14, R4, R0, +INF ;  /* 0x7f800000040e4423 */ /* 0x000fe20000010000 */
[----:B------:R-:W-:Y:S01]  /*d220*/  IMAD.MOV.U32 R190, RZ, RZ, R157 ;  /* 0x000000ffffbe7224 */ /* 0x000fe200078e009d */
[----:B------:R-:W0:Y:S01]  /*d230*/  S2R R16, SR_TID.X ;  /* 0x0000000000107919 */ /* 0x000e220000002100 */
[----:B------:R-:W-:Y:S01]  /*d240*/  IMAD.MOV.U32 R189, RZ, RZ, R156 ;  /* 0x000000ffffbd7224 */ /* 0x000fe200078e009c */
[----:B------:R-:W1:Y:S01]  /*d250*/  MUFU.RCP R3, R3 ;  /* 0x0000000300037308 */ /* 0x000e620000001000 */
[----:B------:R-:W-:Y:S01]  /*d260*/  IMAD.MOV.U32 R188, RZ, RZ, R155 ;  /* 0x000000ffffbc7224 */ /* 0x000fe200078e009b */
[----:B------:R3:W-:Y:S01]  /*d270*/  STL [R1+0x200], R14 ;  /* 0x0002000e01007387 */ /* 0x0007e20000100800 */
[----:B------:R-:W-:Y:S01]  /*d280*/  FSETP.GEU.AND P6, PT, |R2|, 1.175494350822287508e-38, PT ;  /* 0x008000000200780b */ /* 0x000fe20003fce200 */
[----:B------:R-:W-:Y:S02]  /*d290*/  IMAD.MOV.U32 R161, RZ, RZ, R185 ;  /* 0x000000ffffa17224 */ /* 0x000fe400078e00b9 */
[----:B------:R-:W4:Y:S01]  /*d2a0*/  LDL.LU R183, [R1+0xe8] ;  /* 0x0000e80001b77983 */ /* 0x000f220000300800 */
[----:B------:R-:W-:Y:S01]  /*d2b0*/  FMUL R0, R162, 0.25 ;  /* 0x3e800000a2007820 */ /* 0x000fe20000400000 */
[----:B------:R-:W-:Y:S01]  /*d2c0*/  @P0 FMUL R2, R2, 0.25 ;  /* 0x3e80000002020820 */ /* 0x000fe20000400000 */
[----:B------:R-:W-:Y:S01]  /*d2d0*/  @!P3 FMUL R5, R5, 16777216 ;  /* 0x4b8000000505b820 */ /* 0x000fe20000400000 */
[----:B------:R-:W5:Y:S01]  /*d2e0*/  LDL.LU R182, [R1+0xc8] ;  /* 0x0000c80001b67983 */ /* 0x000f620000300800 */
[----:B------:R-:W-:Y:S01]  /*d2f0*/  IMAD.MOV.U32 R21, RZ, RZ, R184 ;  /* 0x000000ffff157224 */ /* 0x000fe200078e00b8 */
[----:B------:R-:W-:Y:S01]  /*d300*/  FSETP.NEU.AND P5, PT, R4, RZ, PT ;  /* 0x000000ff0400720b */ /* 0x000fe20003fad000 */
[----:B------:R-:W-:Y:S01]  /*d310*/  FMUL R6, R20, 0.25 ;  /* 0x3e80000014067820 */ /* 0x000fe20000400000 */
[----:B------:R-:W4:Y:S01]  /*d320*/  LDL.LU R181, [R1+0xec] ;  /* 0x0000ec0001b57983 */ /* 0x000f220000300800 */
[----:B------:R-:W-:-:S02]  /*d330*/  IMAD.MOV.U32 R186, RZ, RZ, R154 ;  /* 0x000000ffffba7224 */ /* 0x000fc400078e009a */
[----:B------:R-:W-:Y:S01]  /*d340*/  @!P6 FMUL R9, R9, 16777216 ;  /* 0x4b8000000909e820 */ /* 0x000fe20000400000 */
[----:B0-----:R-:W-:Y:S01]  /*d350*/  LOP3.LUT R18, R16, 0xff, RZ, 0xc0, !PT ;  /* 0x000000ff10127812 */ /* 0x001fe200078ec0ff */
[----:B------:R-:W5:Y:S01]  /*d360*/  LDL.LU R180, [R1+0xcc] ;  /* 0x0000cc0001b47983 */ /* 0x000f620000300800 */
[----:B---3--:R-:W-:Y:S01]  /*d370*/  FMUL R14, R192, 0.25 ;  /* 0x3e800000c00e7820 */ /* 0x008fe20000400000 */
[----:B------:R-:W-:Y:S02]  /*d380*/  IMAD.MOV.U32 R185, RZ, RZ, R153 ;  /* 0x000000ffffb97224 */ /* 0x000fe400078e0099 */
[----:B------:R-:W3:Y:S04]  /*d390*/  LDL.LU R179, [R1+0xf8] ;  /* 0x0000f80001b37983 */ /* 0x000ee80000300800 */
[----:B------:R-:W4:Y:S04]  /*d3a0*/  LDL.LU R178, [R1+0xdc] ;  /* 0x0000dc0001b27983 */ /* 0x000f280000300800 */
[----:B------:R-:W5:Y:S04]  /*d3b0*/  LDL.LU R177, [R1+0xb8] ;  /* 0x0000b80001b17983 */ /* 0x000f680000300800 */
        /* <DEDUP_REMOVED lines=11> */
[----:B------:R-:W3:Y:S01]  /*d470*/  LDL.LU R155, [R1+0x94] ;  /* 0x00009400019b7983 */ /* 0x000ee20000300800 */
[----:B------:R-:W-:Y:S01]  /*d480*/  FSEL R0, R0, R162, P2 ;  /* 0x000000a200007208 */ /* 0x000fe20001000000 */
[----:B------:R-:W-:-:S04]  /*d490*/  @!P6 FMUL R2, R2, 16777216 ;  /* 0x4b8000000202e820 */ /* 0x000fc80000400000 */
[----:B------:R-:W-:Y:S01]  /*d4a0*/  @!P3 FMUL R0, R0, 16777216 ;  /* 0x4b8000000000b820 */ /* 0x000fe20000400000 */
[----:B-1----:R-:W-:Y:S01]  /*d4b0*/  FMUL R5, R3, R5 ;  /* 0x0000000503057220 */ /* 0x002fe20000400000 */
[----:B------:R-:W-:Y:S02]  /*d4c0*/  FMUL R8, R161, 0.25 ;  /* 0x3e800000a1087820 */ /* 0x000fe40000400000 */
[----:B------:R-:W-:Y:S01]  /*d4d0*/  FMUL R4, R3, R0 ;  /* 0x0000000003047220 */ /* 0x000fe20000400000 */
[----:B------:R-:W-:Y:S01]  /*d4e0*/  FMUL R7, R21, 0.25 ;  /* 0x3e80000015077820 */ /* 0x000fe20000400000 */
[----:B------:R-:W0:Y:S01]  /*d4f0*/  MUFU.RCP R2, R2 ;  /* 0x0000000200027308 */ /* 0x000e220000001000 */
[----:B------:R-:W-:Y:S02]  /*d500*/  FSEL R8, R8, R161, P2 ;  /* 0x000000a108087208 */ /* 0x000fe40001000000 */
[----:B------:R-:W-:Y:S01]  /*d510*/  F2FP.F16.F32.PACK_AB R4, R4, R5 ;  /* 0x000000050404723e */ /* 0x000fe200000000ff */
[----:B------:R-:W-:Y:S01]  /*d520*/  FMUL R5, R11, 0.25 ;  /* 0x3e8000000b057820 */ /* 0x000fe20000400000 */
[----:B------:R-:W-:Y:S01]  /*d530*/  FSEL R7, R7, R21, P2 ;  /* 0x0000001507077208 */ /* 0x000fe20001000000 */
[----:B------:R-:W-:Y:S01]  /*d540*/  FMUL R0, R10, 0.25 ;  /* 0x3e8000000a007820 */ /* 0x000fe20000400000 */
[----:B------:R-:W-:-:S02]  /*d550*/  @!P3 FMUL R8, R8, 16777216 ;  /* 0x4b8000000808b820 */ /* 0x000fc40000400000 */
[----:B------:R-:W-:Y:S01]  /*d560*/  FSEL R5, R5, R11, P0 ;  /* 0x0000000b05057208 */ /* 0x000fe20000000000 */
[----:B------:R-:W-:Y:S01]  /*d570*/  @!P3 FMUL R7, R7, 16777216 ;  /* 0x4b8000000707b820 */ /* 0x000fe20000400000 */
[----:B------:R-:W-:Y:S02]  /*d580*/  FSEL R6, R6, R20, P0 ;  /* 0x0000001406067208 */ /* 0x000fe40000000000 */
[----:B------:R-:W-:Y:S01]  /*d590*/  FSEL R0, R0, R10, P0 ;  /* 0x0000000a00007208 */ /* 0x000fe20000000000 */
[----:B------:R-:W-:Y:S01]  /*d5a0*/  FMUL R10, R3, R8 ;  /* 0x00000008030a7220 */ /* 0x000fe20000400000 */
[----:B------:R-:W-:Y:S01]  /*d5b0*/  LOP3.LUT R21, R16, 0x7, RZ, 0xc0, !PT ;  /* 0x0000000710157812 */ /* 0x000fe200078ec0ff */
[----:B------:R-:W-:Y:S01]  /*d5c0*/  @!P6 FMUL R5, R5, 16777216 ;  /* 0x4b8000000505e820 */ /* 0x000fe20000400000 */
[----:B------:R-:W-:Y:S01]  /*d5d0*/  FMUL R8, R3, R7 ;  /* 0x0000000703087220 */ /* 0x000fe20000400000 */
[----:B------:R-:W-:Y:S01]  /*d5e0*/  @!P6 FMUL R6, R6, 16777216 ;  /* 0x4b8000000606e820 */ /* 0x000fe20000400000 */
[----:B------:R-:W-:Y:S01]  /*d5f0*/  @!P6 FMUL R0, R0, 16777216 ;  /* 0x4b8000000000e820 */ /* 0x000fe20000400000 */
[----:B------:R-:W-:Y:S01]  /*d600*/  LOP3.LUT R20, R16, 0x8, RZ, 0xc0, !PT ;  /* 0x0000000810147812 */ /* 0x000fe200078ec0ff */
[----:B0-----:R-:W-:Y:S01]  /*d610*/  FMUL R11, R2, R9 ;  /* 0x00000009020b7220 */ /* 0x001fe20000400000 */
[----:B------:R-:W-:-:S02]  /*d620*/  IMAD R19, R21, 0x10, R202 ;  /* 0x0000001015137824 */ /* 0x000fc400078e02ca */
[----:B------:R-:W-:Y:S01]  /*d630*/  FMUL R9, R2, R5 ;  /* 0x0000000502097220 */ /* 0x000fe20000400000 */
[----:B------:R-:W-:Y:S01]  /*d640*/  F2FP.F16.F32.PACK_AB R5, R10, R8 ;  /* 0x000000080a05723e */ /* 0x000fe200000000ff */
[C---:B------:R-:W-:Y:S01]  /*d650*/  FMUL R6, R2.reuse, R6 ;  /* 0x0000000602067220 */ /* 0x040fe20000400000 */
[----:B------:R-:W-:Y:S01]  /*d660*/  FMUL R7, R2, R0 ;  /* 0x0000000002077220 */ /* 0x000fe20000400000 */
[----:B------:R-:W-:Y:S01]  /*d670*/  LOP3.LUT R8, R16, 0xf0, RZ, 0xc0, !PT ;  /* 0x000000f010087812 */ /* 0x000fe200078ec0ff */
[----:B------:R-:W-:Y:S02]  /*d680*/  IMAD R0, R20, 0x100, R19 ;  /* 0x0000010014007824 */ /* 0x000fe400078e0213 */
[----:B------:R-:W-:Y:S02]  /*d690*/  F2FP.F16.F32.PACK_AB R6, R6, R11 ;  /* 0x0000000b0606723e */ /* 0x000fe400000000ff */
[----:B------:R-:W-:Y:S01]  /*d6a0*/  F2FP.F16.F32.PACK_AB R7, R9, R7 ;  /* 0x000000070907723e */ /* 0x000fe200000000ff */
[----:B------:R-:W-:-:S05]  /*d6b0*/  IMAD R0, R8, 0x8, R0 ;  /* 0x0000000808007824 */ /* 0x000fca00078e0200 */
[----:B------:R0:W-:Y:S02]  /*d6c0*/  STSM.16.M88.4 [R0], R4 ;  /* 0x0000000400007844 */ /* 0x0001e40000000200 */
[----:B0-----:R-:W-:Y:S01]  /*d6d0*/  FMUL R5, R160, 0.25 ;  /* 0x3e800000a0057820 */ /* 0x001fe20000400000 */
[----:B------:R-:W-:-:S04]  /*d6e0*/  FMUL R4, R23, 0.25 ;  /* 0x3e80000017047820 */ /* 0x000fc80000400000 */
[----:B------:R-:W-:Y:S02]  /*d6f0*/  FSEL R5, R5, R160, P2 ;  /* 0x000000a005057208 */ /* 0x000fe40001000000 */
[----:B------:R-:W-:-:S03]  /*d700*/  FSEL R4, R4, R23, P2 ;  /* 0x0000001704047208 */ /* 0x000fc60001000000 */
[----:B------:R-:W-:Y:S02]  /*d710*/  @!P3 FMUL R5, R5, 16777216 ;  /* 0x4b8000000505b820 */ /* 0x000fe40000400000 */
[----:B------:R-:W-:Y:S02]  /*d720*/  @!P3 FMUL R4, R4, 16777216 ;  /* 0x4b8000000404b820 */ /* 0x000fe40000400000 */
[C---:B------:R-:W-:Y:S02]  /*d730*/  FMUL R5, R3.reuse, R5 ;  /* 0x0000000503057220 */ /* 0x040fe40000400000 */
[----:B------:R-:W-:Y:S01]  /*d740*/  FMUL R8, R3, R4 ;  /* 0x0000000403087220 */ /* 0x000fe20000400000 */
[----:B------:R-:W-:Y:S01]  /*d750*/  FMUL R10, R22, 0.25 ;  /* 0x3e800000160a7820 */ /* 0x000fe20000400000 */
[----:B------:R-:W-:Y:S01]  /*d760*/  FMUL R4, R252, 0.25 ;  /* 0x3e800000fc047820 */ /* 0x000fe20000400000 */
[----:B------:R-:W-:Y:S01]  /*d770*/  FMUL R6, R199, 0.25 ;  /* 0x3e800000c7067820 */ /* 0x000fe20000400000 */
[----:B------:R-:W-:Y:S01]  /*d780*/  FMUL R7, R13, 0.25 ;  /* 0x3e8000000d077820 */ /* 0x000fe20000400000 */
[----:B------:R-:W-:Y:S01]  /*d790*/  F2FP.F16.F32.PACK_AB R8, R5, R8 ;  /* 0x000000080508723e */ /* 0x000fe200000000ff */
[----:B------:R-:W-:Y:S01]  /*d7a0*/  FMUL R5, R200, 0.25 ;  /* 0x3e800000c8057820 */ /* 0x000fe20000400000 */
[----:B------:R-:W-:Y:S01]  /*d7b0*/  FMUL R9, R12, 0.25 ;  /* 0x3e8000000c097820 */ /* 0x000fe20000400000 */
[----:B------:R-:W-:-:S02]  /*d7c0*/  FSEL R10, R10, R22, P2 ;  /* 0x000000160a0a7208 */ /* 0x000fc40001000000 */
[----:B------:R-:W-:Y:S02]  /*d7d0*/  FSEL R4, R4, R252, P2 ;  /* 0x000000fc04047208 */ /* 0x000fe40001000000 */
[----:B------:R-:W-:Y:S02]  /*d7e0*/  FSEL R5, R5, R200, P0 ;  /* 0x000000c805057208 */ /* 0x000fe40000000000 */
[----:B------:R-:W-:Y:S02]  /*d7f0*/  FSEL R6, R6, R199, P0 ;  /* 0x000000c706067208 */ /* 0x000fe40000000000 */
[----:B------:R-:W-:Y:S02]  /*d800*/  FSEL R7, R7, R13, P0 ;  /* 0x0000000d07077208 */ /* 0x000fe40000000000 */
[----:B------:R-:W-:Y:S01]  /*d810*/  FSEL R9, R9, R12, P0 ;  /* 0x0000000c09097208 */ /* 0x000fe20000000000 */
[----:B------:R-:W-:Y:S01]  /*d820*/  @!P3 FMUL R10, R10, 16777216 ;  /* 0x4b8000000a0ab820 */ /* 0x000fe20000400000 */
[----:B------:R-:W-:Y:S01]  /*d830*/  @!P3 FMUL R4, R4, 16777216 ;  /* 0x4b8000000404b820 */ /* 0x000fe20000400000 */
[----:B------:R-:W-:Y:S01]  /*d840*/  @!P6 FMUL R5, R5, 16777216 ;  /* 0x4b8000000505e820 */ /* 0x000fe20000400000 */
[----:B------:R-:W-:Y:S01]  /*d850*/  @!P6 FMUL R6, R6, 16777216 ;  /* 0x4b8000000606e820 */ /* 0x000fe20000400000 */
[----:B------:R-:W-:Y:S01]  /*d860*/  @!P6 FMUL R7, R7, 16777216 ;  /* 0x4b8000000707e820 */ /* 0x000fe20000400000 */
[----:B------:R-:W-:Y:S01]  /*d870*/  @!P6 FMUL R9, R9, 16777216 ;  /* 0x4b8000000909e820 */ /* 0x000fe20000400000 */
[C---:B------:R-:W-:Y:S01]  /*d880*/  FMUL R13, R3.reuse, R10 ;  /* 0x0000000a030d7220 */ /* 0x040fe20000400000 */
[----:B------:R-:W-:Y:S01]  /*d890*/  FMUL R12, R3, R4 ;  /* 0x00000004030c7220 */ /* 0x000fe20000400000 */
[C---:B------:R-:W-:Y:S01]  /*d8a0*/  FMUL R5, R2.reuse, R5 ;  /* 0x0000000502057220 */ /* 0x040fe20000400000 */
[C---:B------:R-:W-:Y:S01]  /*d8b0*/  FMUL R10, R2.reuse, R6 ;  /* 0x00000006020a7220 */ /* 0x040fe20000400000 */
[C---:B------:R-:W-:Y:S01]  /*d8c0*/  FMUL R11, R2.reuse, R7 ;  /* 0x00000007020b7220 */ /* 0x040fe20000400000 */
[----:B------:R-:W-:Y:S01]  /*d8d0*/  FMUL R4, R2, R9 ;  /* 0x0000000902047220 */ /* 0x000fe20000400000 */
[----:B------:R-:W-:-:S02]  /*d8e0*/  IMAD R18, R18, 0x10, R202 ;  /* 0x0000001012127824 */ /* 0x000fc400078e02ca */
[----:B------:R-:W-:Y:S02]  /*d8f0*/  F2FP.F16.F32.PACK_AB R10, R5, R10 ;  /* 0x0000000a050a723e */ /* 0x000fe400000000ff */
[----:B------:R-:W-:Y:S01]  /*d900*/  F2FP.F16.F32.PACK_AB R11, R11, R4 ;  /* 0x000000040b0b723e */ /* 0x000fe200000000ff */
[----:B------:R-:W-:Y:S01]  /*d910*/  BAR.SYNC.DEFER_BLOCKING 0x0 ;  /* 0x0000000000007b1d */ /* 0x000fe20000010000 */
[----:B------:R-:W-:-:S05]  /*d920*/  F2FP.F16.F32.PACK_AB R9, R13, R12 ;  /* 0x0000000c0d09723e */ /* 0x000fca00000000ff */
[----:B------:R-:W0:Y:S02]  /*d930*/  LDS.128 R4, [R18] ;  /* 0x0000000012047984 */ /* 0x000e240000000c00 */
[----:B------:R-:W-:Y:S01]  /*d940*/  BAR.SYNC.DEFER_BLOCKING 0x0 ;  /* 0x0000000000007b1d */ /* 0x000fe20000010000 */
[----:B------:R-:W-:Y:S01]  /*d950*/  FMUL R12, R194, 0.25 ;  /* 0x3e800000c20c7820 */ /* 0x000fe20000400000 */
[----:B------:R-:W-:-:S04]  /*d960*/  FMUL R13, R187, 0.25 ;  /* 0x3e800000bb0d7820 */ /* 0x000fc80000400000 */
[----:B------:R1:W-:Y:S01]  /*d970*/  STSM.16.M88.4 [R0], R8 ;  /* 0x0000000800007844 */ /* 0x0003e20000000200 */
[----:B--2---:R-:W-:Y:S02]  /*d980*/  MOV R184, R152 ;  /* 0x0000009800b87202 */ /* 0x004fe40000000f00 */
[----:B------:R-:W-:Y:S01]  /*d990*/  FSEL R12, R12, R194, P0 ;  /* 0x000000c20c0c7208 */ /* 0x000fe20000000000 */
[----:B------:R-:W2:Y:S01]  /*d9a0*/  LDL.LU R152, [R1+0x84] ;  /* 0x0000840001987983 */ /* 0x000ea20000300800 */
[----:B-1----:R-:W-:Y:S01]  /*d9b0*/  FMUL R9, R198, 0.25 ;  /* 0x3e800000c6097820 */ /* 0x002fe20000400000 */
[----:B------:R-:W-:Y:S01]  /*d9c0*/  FMUL R8, R197, 0.25 ;  /* 0x3e800000c5087820 */ /* 0x000fe20000400000 */
[----:B------:R-:W-:Y:S01]  /*d9d0*/  FMUL R10, R196, 0.25 ;  /* 0x3e800000c40a7820 */ /* 0x000fe20000400000 */
[----:B------:R-:W-:Y:S01]  /*d9e0*/  FMUL R11, R193, 0.25 ;  /* 0x3e800000c10b7820 */ /* 0x000fe20000400000 */
[----:B------:R-:W-:Y:S02]  /*d9f0*/  FSEL R14, R14, R192, P0 ;  /* 0x000000c00e0e7208 */ /* 0x000fe40000000000 */
[----:B------:R-:W-:Y:S01]  /*da00*/  FSEL R13, R13, R187, P0 ;  /* 0x000000bb0d0d7208 */ /* 0x000fe20000000000 */
[----:B------:R-:W-:Y:S01]  /*da10*/  @!P6 FMUL R12, R12, 16777216 ;  /* 0x4b8000000c0ce820 */ /* 0x000fe20000400000 */
[----:B------:R-:W-:Y:S01]  /*da20*/  FSEL R9, R9, R198, P2 ;  /* 0x000000c609097208 */ /* 0x000fe20001000000 */
[----:B------:R-:W2:Y:S01]  /*da30*/  LDL.LU R154, [R1+0xb0] ;  /* 0x0000b000019a7983 */ /* 0x000ea20000300800 */
[----:B------:R-:W-:-:S03]  /*da40*/  FSEL R8, R8, R197, P2 ;  /* 0x000000c508087208 */ /* 0x000fc60001000000 */
[----:B------:R-:W-:Y:S01]  /*da50*/  @!P3 FMUL R9, R9, 16777216 ;  /* 0x4b8000000909b820 */ /* 0x000fe20000400000 */
[----:B------:R-:W-:Y:S01]  /*da60*/  FSEL R10, R10, R196, P2 ;  /* 0x000000c40a0a7208 */ /* 0x000fe20001000000 */
[----:B------:R-:W-:Y:S01]  /*da70*/  @!P3 FMUL R8, R8, 16777216 ;  /* 0x4b8000000808b820 */ /* 0x000fe20000400000 */
[----:B------:R-:W-:Y:S01]  /*da80*/  FSEL R11, R11, R193, P0 ;  /* 0x000000c10b0b7208 */ /* 0x000fe20000000000 */
[C---:B------:R-:W-:Y:S01]  /*da90*/  FMUL R9, R3.reuse, R9 ;  /* 0x0000000903097220 */ /* 0x040fe20000400000 */
[----:B------:R-:W-:Y:S01]  /*daa0*/  @!P6 FMUL R14, R14, 16777216 ;  /* 0x4b8000000e0ee820 */ /* 0x000fe20000400000 */
[----:B------:R-:W-:Y:S01]  /*dab0*/  FMUL R8, R3, R8 ;  /* 0x0000000803087220 */ /* 0x000fe20000400000 */
[----:B------:R-:W-:Y:S01]  /*dac0*/  @!P6 FMUL R13, R13, 16777216 ;  /* 0x4b8000000d0de820 */ /* 0x000fe20000400000 */
[----:B------:R-:W-:Y:S02]  /*dad0*/  IMAD.MOV.U32 R187, RZ, RZ, R15 ;  /* 0x000000ffffbb7224 */ /* 0x000fe400078e000f */
[----:B------:R-:W-:Y:S01]  /*dae0*/  FMUL R12, R2, R12 ;  /* 0x0000000c020c7220 */ /* 0x000fe20000400000 */
[----:B------:R-:W2:Y:S01]  /*daf0*/  LDL.LU R153, [R1+0xa0] ;  /* 0x0000a00001997983 */ /* 0x000ea20000300800 */
[----:B------:R-:W-:Y:S01]  /*db00*/  F2FP.F16.F32.PACK_AB R8, R9, R8 ;  /* 0x000000080908723e */ /* 0x000fe200000000ff */
[----:B------:R-:W-:-:S05]  /*db10*/  FMUL R9, R195, 0.25 ;  /* 0x3e800000c3097820 */ /* 0x000fca0000400000 */
[----:B------:R-:W-:Y:S01]  /*db20*/  FSEL R9, R9, R195, P2 ;  /* 0x000000c309097208 */ /* 0x000fe20001000000 */
[----:B------:R-:W-:Y:S01]  /*db30*/  @!P3 FMUL R10, R10, 16777216 ;  /* 0x4b8000000a0ab820 */ /* 0x000fe20000400000 */
[----:B------:R-:W-:-:S03]  /*db40*/  @!P6 FMUL R11, R11, 16777216 ;  /* 0x4b8000000b0be820 */ /* 0x000fc60000400000 */
[----:B------:R-:W-:Y:S01]  /*db50*/  @!P3 FMUL R9, R9, 16777216 ;  /* 0x4b8000000909b820 */ /* 0x000fe20000400000 */
[C---:B------:R-:W-:Y:S01]  /*db60*/  FMUL R10, R3.reuse, R10 ;  /* 0x0000000a030a7220 */ /* 0x040fe20000400000 */
[C---:B------:R-:W-:Y:S01]  /*db70*/  FMUL R15, R2.reuse, R11 ;  /* 0x0000000b020f7220 */ /* 0x040fe20000400000 */
[C---:B------:R-:W-:Y:S01]  /*db80*/  FMUL R11, R2.reuse, R14 ;  /* 0x0000000e020b7220 */ /* 0x040fe20000400000 */
[----:B------:R-:W-:Y:S01]  /*db90*/  FMUL R9, R3, R9 ;  /* 0x0000000903097220 */ /* 0x000fe20000400000 */
[----:B------:R-:W-:-:S04]  /*dba0*/  FMUL R13, R2, R13 ;  /* 0x0000000d020d7220 */ /* 0x000fc80000400000 */
[----:B------:R-:W-:Y:S02]  /*dbb0*/  F2FP.F16.F32.PACK_AB R9, R10, R9 ;  /* 0x000000090a09723e */ /* 0x000fe400000000ff */
[----:B------:R-:W-:Y:S02]  /*dbc0*/  F2FP.F16.F32.PACK_AB R10, R12, R15 ;  /* 0x0000000f0c0a723e */ /* 0x000fe400000000ff */
[----:B------:R-:W-:Y:S01]  /*dbd0*/  F2FP.F16.F32.PACK_AB R11, R11, R13 ;  /* 0x0000000d0b0b723e */ /* 0x000fe200000000ff */
[----:B------:R-:W-:Y:S06]  /*dbe0*/  BAR.SYNC.DEFER_BLOCKING 0x0 ;  /* 0x0000000000007b1d */ /* 0x000fec0000010000 */
[----:B------:R-:W1:Y:S02]  /*dbf0*/  LDS.128 R12, [R18] ;  /* 0x00000000120c7984 */ /* 0x000e640000000c00 */
[----:B------:R-:W-:Y:S06]  /*dc00*/  BAR.SYNC.DEFER_BLOCKING 0x0 ;  /* 0x0000000000007b1d */ /* 0x000fec0000010000 */
[----:B------:R0:W-:Y:S02]  /*dc10*/  STSM.16.M88.4 [R0], R8 ;  /* 0x0000000800007844 */ /* 0x0001e40000000200 */
[----:B0-----:R-:W-:-:S02]  /*dc20*/  IMAD.SHL.U32 R9, R16, 0x4, RZ ;  /* 0x0000000410097824 */ /* 0x001fc400078e00ff */
[----:B------:R-:W-:-:S03]  /*dc30*/  IMAD R8, R21, -0x8, R19 ;  /* 0xfffffff815087824 */ /* 0x000fc600078e0213 */
[----:B------:R-:W-:-:S05]  /*dc40*/  LOP3.LUT R9, R9, 0x1c0, RZ, 0xc0, !PT ;  /* 0x000001c009097812 */ /* 0x000fca00078ec0ff */
[----:B------:R-:W-:Y:S01]  /*dc50*/  IMAD.IADD R8, R9, 0x1, R8 ;  /* 0x0000000109087824 */ /* 0x000fe200078e0208 */
[----:B------:R-:W-:Y:S01]  /*dc60*/  SHF.L.U32 R9, R16, 0x1, RZ ;  /* 0x0000000110097819 */ /* 0x000fe200000006ff */
[----:B------:R0:W-:Y:S03]  /*dc70*/  STL [R1+0x3f8], R4 ;  /* 0x0003f80401007387 */ /* 0x0001e60000100800 */
[----:B------:R-:W-:Y:S01]  /*dc80*/  LOP3.LUT R9, R9, 0x1f8, RZ, 0xc0, !PT ;  /* 0x000001f809097812 */ /* 0x000fe200078ec0ff */
[----:B------:R-:W-:Y:S04]  /*dc90*/  STL [R1+0x3f4], R5 ;  /* 0x0003f40501007387 */ /* 0x000fe80000100800 */
[----:B------:R-:W-:Y:S01]  /*dca0*/  STL [R1+0x3f0], R6 ;  /* 0x0003f00601007387 */ /* 0x000fe20000100800 */
[----:B0-----:R-:W-:-:S03]  /*dcb0*/  IMAD.IADD R4, R202, 0x1, R9 ;  /* 0x00000001ca047824 */ /* 0x001fc600078e0209 */
[----:B------:R-:W-:Y:S04]  /*dcc0*/  STL [R1+0x3ec], R7 ;  /* 0x0003ec0701007387 */ /* 0x000fe80000100800 */
[----:B-1----:R-:W-:Y:S04]  /*dcd0*/  STL [R1+0x408], R12 ;  /* 0x0004080c01007387 */ /* 0x002fe80000100800 */
[----:B------:R-:W-:Y:S04]  /*dce0*/  STL [R1+0x404], R13 ;  /* 0x0004040d01007387 */ /* 0x000fe80000100800 */
[----:B------:R-:W-:Y:S04]  /*dcf0*/  STL [R1+0x400], R14 ;  /* 0x0004000e01007387 */ /* 0x000fe80000100800 */
[----:B------:R-:W-:Y:S04]  /*dd00*/  STL [R1+0x3fc], R15 ;  /* 0x0003fc0f01007387 */ /* 0x000fe80000100800 */
[----:B------:R0:W-:Y:S01]  /*dd10*/  STL [R1+0x20c], R4 ;  /* 0x00020c0401007387 */ /* 0x0001e20000100800 */
[----:B----4-:R-:W-:Y:S01]  /*dd20*/  IMAD.MOV.U32 R22, RZ, RZ, R156 ;  /* 0x000000ffff167224 */ /* 0x010fe200078e009c */
[----:B-----5:R-:W-:Y:S01]  /*dd30*/  MOV R211, R158 ;  /* 0x0000009e00d37202 */ /* 0x020fe20000000f00 */
[----:B---3--:R-:W-:Y:S01]  /*dd40*/  IMAD.MOV.U32 R23, RZ, RZ, R155 ;  /* 0x000000ffff177224 */ /* 0x008fe200078e009b */
[----:B0-----:R-:W-:Y:S01]  /*dd50*/  LEA.HI R4, R20, R8, RZ, 0x1f ;  /* 0x0000000814047211 */ /* 0x001fe200078ff8ff */
[----:B------:R-:W-:-:S04]  /*dd60*/  IMAD.MOV.U32 R208, RZ, RZ, R157 ;  /* 0x000000ffffd07224 */ /* 0x000fc800078e009d */
[----:B------:R-:W-:Y:S04]  /*dd70*/  STL [R1+0x208], R4 ;  /* 0x0002080401007387 */ /* 0x000fe80000100800 */
[----:B------:R-:W3:Y:S01]  /*dd80*/  LDL.LU R156, [R1+0xb4] ;  /* 0x0000b400019c7983 */ /* 0x000ee20000300800 */
[----:B------:R-:W-:-:S03]  /*dd90*/  IMAD.MOV.U32 R210, RZ, RZ, R159 ;  /* 0x000000ffffd27224 */ /* 0x000fc600078e009f */
[----:B------:R-:W4:Y:S04]  /*dda0*/  LDL.LU R155, [R1+0xa4] ;  /* 0x0000a400019b7983 */ /* 0x000f280000300800 */
[----:B------:R-:W5:Y:S04]  /*ddb0*/  LDL.LU R158, [R1+0xd0] ;  /* 0x0000d000019e7983 */ /* 0x000f680000300800 */
[----:B------:R-:W3:Y:S04]  /*ddc0*/  LDL.LU R157, [R1+0xc0] ;  /* 0x0000c000019d7983 */ /* 0x000ee80000300800 */
[----:B------:R-:W3:Y:S04]  /*ddd0*/  LDL.LU R160, [R1+0xd4] ;  /* 0x0000d40001a07983 */ /* 0x000ee80000300800 */
[----:B------:R-:W3:Y:S04]  /*dde0*/  LDL.LU R159, [R1+0xc4] ;  /* 0x0000c400019f7983 */ /* 0x000ee80000300800 */
[----:B------:R-:W3:Y:S04]  /*ddf0*/  LDL.LU R162, [R1+0xf0] ;  /* 0x0000f00001a27983 */ /* 0x000ee80000300800 */
[----:B------:R-:W3:Y:S04]  /*de00*/  LDL.LU R161, [R1+0xe0] ;  /* 0x0000e00001a17983 */ /* 0x000ee80000300800 */
[----:B------:R-:W3:Y:S04]  /*de10*/  LDL.LU R209, [R1+0xf4] ;  /* 0x0000f40001d17983 */ /* 0x000ee80000300800 */
[----:B------:R-:W3:Y:S04]  /*de20*/  LDL.LU R163, [R1+0xe4] ;  /* 0x0000e40001a37983 */ /* 0x000ee80000300800 */
[----:B------:R-:W3:Y:S04]  /*de30*/  LDL.LU R169, [R1+0x110] ;  /* 0x0001100001a97983 */ /* 0x000ee80000300800 */
[----:B------:R-:W2:Y:S01]  /*de40*/  LDL.LU R168, [R1+0x100] ;  /* 0x0001000001a87983 */ /* 0x000ea20000300800 */
[----:B------:R-:W-:-:S03]  /*de50*/  IMAD.MOV.U32 R213, RZ, RZ, R170 ;  /* 0x000000ffffd57224 */ /* 0x000fc600078e00aa */
[----:B------:R-:W3:Y:S04]  /*de60*/  LDL.LU R200, [R1+0x114] ;  /* 0x0001140001c87983 */ /* 0x000ee80000300800 */
[----:B------:R-:W3:Y:S04]  /*de70*/  LDL.LU R199, [R1+0x104] ;  /* 0x0001040001c77983 */ /* 0x000ee80000300800 */
[----:B------:R-:W3:Y:S04]  /*de80*/  LDL.LU R198, [R1+0x130] ;  /* 0x0001300001c67983 */ /* 0x000ee80000300800 */
[----:B------:R-:W4:Y:S01]  /*de90*/  LDL.LU R170, [R1+0x120] ;  /* 0x0001200001aa7983 */ /* 0x000f220000300800 */
[----:B------:R-:W-:-:S02]  /*dea0*/  IMAD.MOV.U32 R215, RZ, RZ, R172 ;  /* 0x000000ffffd77224 */ /* 0x000fc400078e00ac */
[----:B------:R-:W-:Y:S01]  /*deb0*/  IMAD.MOV.U32 R212, RZ, RZ, R171 ;  /* 0x000000ffffd47224 */ /* 0x000fe200078e00ab */
[----:B------:R-:W3:Y:S04]  /*dec0*/  LDL.LU R172, [R1+0x134] ;  /* 0x0001340001ac7983 */ /* 0x000ee80000300800 */
[----:B------:R-:W5:Y:S01]  /*ded0*/  LDL.LU R171, [R1+0x124] ;  /* 0x0001240001ab7983 */ /* 0x000f620000300800 */
[----:B------:R-:W-:-:S03]  /*dee0*/  IMAD.MOV.U32 R217, RZ, RZ, R174 ;  /* 0x000000ffffd97224 */ /* 0x000fc600078e00ae */
[----:B------:R-:W3:Y:S01]  /*def0*/  LDL.LU R174, [R1+0x150] ;  /* 0x0001500001ae7983 */ /* 0x000ee20000300800 */
[----:B------:R-:W-:Y:S01]  /*df00*/  IMAD.MOV.U32 R214, RZ, RZ, R173 ;  /* 0x000000ffffd67224 */ /* 0x000fe200078e00ad */
[----:B------:R-:W-:Y:S01]  /*df10*/  MOV R219, R176 ;  /* 0x000000b000db7202 */ /* 0x000fe20000000f00 */
[----:B------:R-:W-:Y:S01]  /*df20*/  IMAD.MOV.U32 R216, RZ, RZ, R175 ;  /* 0x000000ffffd87224 */ /* 0x000fe200078e00af */
[----:B------:R-:W3:Y:S04]  /*df30*/  LDL.LU R173, [R1+0x140] ;  /* 0x0001400001ad7983 */ /* 0x000ee80000300800 */
[----:B------:R-:W3:Y:S04]  /*df40*/  LDL.LU R176, [R1+0x154] ;  /* 0x0001540001b07983 */ /* 0x000ee80000300800 */
[----:B------:R-:W3:Y:S01]  /*df50*/  LDL.LU R175, [R1+0x144] ;  /* 0x0001440001af7983 */ /* 0x000ee20000300800 */
[----:B------:R-:W-:-:S03]  /*df60*/  IMAD.MOV.U32 R221, RZ, RZ, R178 ;  /* 0x000000ffffdd7224 */ /* 0x000fc600078e00b2 */
[----:B------:R-:W3:Y:S01]  /*df70*/  LDL.LU R178, [R1+0x170] ;  /* 0x0001700001b27983 */ /* 0x000ee20000300800 */
[----:B------:R-:W-:Y:S02]  /*df80*/  IMAD.MOV.U32 R218, RZ, RZ, R177 ;  /* 0x000000ffffda7224 */ /* 0x000fe400078e00b1 */
[----:B------:R-:W-:Y:S01]  /*df90*/  IMAD.MOV.U32 R252, RZ, RZ, R180 ;  /* 0x000000fffffc7224 */ /* 0x000fe200078e00b4 */
[----:B------:R-:W3:Y:S01]  /*dfa0*/  LDL.LU R177, [R1+0x160] ;  /* 0x0001600001b17983 */ /* 0x000ee20000300800 */
[----:B------:R-:W-:-:S03]  /*dfb0*/  IMAD.MOV.U32 R220, RZ, RZ, R179 ;  /* 0x000000ffffdc7224 */ /* 0x000fc600078e00b3 */
[----:B------:R-:W3:Y:S04]  /*dfc0*/  LDL.LU R180, [R1+0x174] ;  /* 0x0001740001b47983 */ /* 0x000ee80000300800 */
[----:B------:R-:W3:Y:S01]  /*dfd0*/  LDL.LU R179, [R1+0x164] ;  /* 0x0001640001b37983 */ /* 0x000ee20000300800 */
        /* <DEDUP_REMOVED lines=14> */
[----:B------:R-:W3:Y:S01]  /*e0c0*/  LDL.LU R188, [R1+0x1b4] ;  /* 0x0001b40001bc7983 */ /* 0x000ee20000300800 */
[----:B------:R-:W-:-:S03]  /*e0d0*/  IMAD.MOV.U32 R228, RZ, RZ, R189 ;  /* 0x000000ffffe47224 */ /* 0x000fc600078e00bd */
[----:B------:R-:W3:Y:S01]  /*e0e0*/  LDL.LU R190, [R1+0x1d0] ;  /* 0x0001d00001be7983 */ /* 0x000ee20000300800 */
[----:B------:R-:W-:-:S03]  /*e0f0*/  IMAD.MOV.U32 R195, RZ, RZ, R191 ;  /* 0x000000ffffc37224 */ /* 0x000fc600078e00bf */
[----:B------:R-:W3:Y:S04]  /*e100*/  LDL.LU R189, [R1+0x1c0] ;  /* 0x0001c00001bd7983 */ /* 0x000ee80000300800 */
[----:B------:R-:W3:Y:S04]  /*e110*/  LDL.LU R192, [R1+0x1d4] ;  /* 0x0001d40001c07983 */ /* 0x000ee80000300800 */
[----:B------:R-:W3:Y:S04]  /*e120*/  LDL.LU R191, [R1+0x1c4] ;  /* 0x0001c40001bf7983 */ /* 0x000ee80000300800 */
[----:B------:R-:W3:Y:S04]  /*e130*/  LDL.LU R194, [R1+0x1f0] ;  /* 0x0001f00001c27983 */ /* 0x000ee80000300800 */
[----:B------:R-:W3:Y:S04]  /*e140*/  LDL.LU R193, [R1+0x1e0] ;  /* 0x0001e00001c17983 */ /* 0x000ee80000300800 */
[----:B------:R-:W3:Y:S04]  /*e150*/  LDL.LU R197, [R1+0x1f4] ;  /* 0x0001f40001c57983 */ /* 0x000ee80000300800 */
[----:B------:R-:W3:Y:S01]  /*e160*/  LDL.LU R196, [R1+0x1e4] ;  /* 0x0001e40001c47983 */ /* 0x000ee20000300800 */
[----:B------:R-:W-:-:S02]  /*e170*/  IMAD.MOV.U32 R232, RZ, RZ, R195 ;  /* 0x000000ffffe87224 */ /* 0x000fc400078e00c3 */
[----:B------:R-:W-:-:S05]  /*e180*/  FMUL R195, R24, 0.25 ;  /* 0x3e80000018c37820 */ /* 0x000fca0000400000 */
[----:B------:R-:W-:Y:S01]  /*e190*/  FSEL R24, R195, R24, P2 ;  /* 0x00000018c3187208 */ /* 0x000fe20001000000 */
        /* <DEDUP_REMOVED lines=26> */
[----:B------:R-:W-:Y:S01]  /*e340*/  FMUL R195, R80, 0.25 ;  /* 0x3e80000050c37820 */ /* 0x000fe20000400000 */
[----:B------:R-:W-:Y:S01]  /*e350*/  FMUL R21, R23, 0.25 ;  /* 0x3e80000017157820 */ /* 0x000fe20000400000 */
[----:B--2---:R-:W-:-:S05]  /*e360*/  FMUL R164, R168, 0.25 ;  /* 0x3e800000a8a47820 */ /* 0x004fca0000400000 */
[----:B------:R-:W-:Y:S01]  /*e370*/  FSEL R164, R164, R168, P2 ;  /* 0x000000a8a4a47208 */ /* 0x000fe20001000000 */
[----:B----4-:R-:W-:-:S05]  /*e380*/  FMUL R168, R170, 0.25 ;  /* 0x3e800000aaa87820 */ /* 0x010fca0000400000 */
[----:B------:R-:W-:Y:S01]  /*e390*/  FSEL R168, R168, R170, P2 ;  /* 0x000000aaa8a87208 */ /* 0x000fe20001000000 */
[----:B-----5:R-:W-:-:S05]  /*e3a0*/  FMUL R170, R171, 0.25 ;  /* 0x3e800000abaa7820 */ /* 0x020fca0000400000 */
[----:B------:R-:W-:Y:S01]  /*e3b0*/  FSEL R170, R170, R171, P2 ;  /* 0x000000abaaaa7208 */ /* 0x000fe20001000000 */
[----:B---3--:R-:W-:-:S05]  /*e3c0*/  FMUL R171, R174, 0.25 ;  /* 0x3e800000aeab7820 */ /* 0x008fca0000400000 */
        /* <DEDUP_REMOVED lines=24> */
[----:B------:R-:W-:Y:S01]  /*e550*/  FSEL R80, R195, R80, P2 ;  /* 0x00000050c3507208 */ /* 0x000fe20001000000 */
[----:B------:R-:W-:-:S03]  /*e560*/  FMUL R195, R81, 0.25 ;  /* 0x3e80000051c37820 */ /* 0x000fc60000400000 */
[----:B------:R-:W-:Y:S01]  /*e570*/  FSEL R28, R196, R28, P2 ;  /* 0x0000001cc41c7208 */ /* 0x000fe20001000000 */
[----:B------:R-:W-:Y:S01]  /*e580*/  FMUL R196, R29, 0.25 ;  /* 0x3e8000001dc47820 */ /* 0x000fe20000400000 */
[----:B------:R-:W-:Y:S01]  /*e590*/  FSEL R21, R21, R23, P2 ;  /* 0x0000001715157208 */ /* 0x000fe20001000000 */
[----:B------:R-:W-:Y:S01]  /*e5a0*/  FMUL R23, R154, 0.25 ;  /* 0x3e8000009a177820 */ /* 0x000fe20000400000 */
[----:B------:R-:W-:Y:S02]  /*e5b0*/  FSEL R81, R195, R81, P2 ;  /* 0x00000051c3517208 */ /* 0x000fe40001000000 */
[----:B------:R-:W-:Y:S01]  /*e5c0*/  FSEL R29, R196, R29, P2 ;  /* 0x0000001dc41d7208 */ /* 0x000fe20001000000 */
[----:B------:R-:W-:Y:S01]  /*e5d0*/  FMUL R196, R36, 0.25 ;  /* 0x3e80000024c47820 */ /* 0x000fe20000400000 */
[----:B------:R-:W-:Y:S01]  /*e5e0*/  FMUL R195, R88, 0.25 ;  /* 0x3e80000058c37820 */ /* 0x000fe20000400000 */
[----:B------:R-:W-:Y:S01]  /*e5f0*/  FSEL R23, R23, R154, P2 ;  /* 0x0000009a17177208 */ /* 0x000fe20001000000 */
[----:B------:R-:W-:-:S02]  /*e600*/  FMUL R154, R155, 0.25 ;  /* 0x3e8000009b9a7820 */ /* 0x000fc40000400000 */
[----:B------:R-:W-:Y:S01]  /*e610*/  FSEL R36, R196, R36, P2 ;  /* 0x00000024c4247208 */ /* 0x000fe20001000000 */
[----:B------:R-:W-:Y:S01]  /*e620*/  FMUL R196, R37, 0.25 ;  /* 0x3e80000025c47820 */ /* 0x000fe20000400000 */
        /* <DEDUP_REMOVED lines=87> */
[----:B------:R-:W-:Y:S01]  /*eba0*/  @!P3 FMUL R28, R28, 16777216 ;  /* 0x4b8000001c1cb820 */ /* 0x000fe20000400000 */
[----:B------:R-:W-:Y:S01]  /*ebb0*/  @!P3 FMUL R24, R24, 16777216 ;  /* 0x4b8000001818b820 */ /* 0x000fe20000400000 */
[----:B------:R-:W-:Y:S01]  /*ebc0*/  IMAD.MOV.U32 R233, RZ, RZ, R231 ;  /* 0x000000ffffe97224 */ /* 0x000fe200078e00e7 */
[----:B------:R-:W-:Y:S01]  /*ebd0*/  FSEL R181, R181, R184, P2 ;  /* 0x000000b8b5b57208 */ /* 0x000fe20001000000 */
[----:B------:R-:W-:Y:S01]  /*ebe0*/  IMAD.MOV.U32 R245, RZ, RZ, R228 ;  /* 0x000000fffff57224 */ /* 0x000fe200078e00e4 */
[----:B------:R-:W-:Y:S01]  /*ebf0*/  FSEL R85, R196, R85, P2 ;  /* 0x00000055c4557208 */ /* 0x000fe20001000000 */
[----:B------:R-:W-:Y:S01]  /*ec00*/  @!P3 FMUL R29, R29, 16777216 ;  /* 0x4b8000001d1db820 */ /* 0x000fe20000400000 */
[----:B------:R-:W-:Y:S01]  /*ec10*/  FMUL R235, R3, R28 ;  /* 0x0000001c03eb7220 */ /* 0x000fe20000400000 */
[----:B------:R-:W-:Y:S01]  /*ec20*/  FSEL R160, R160, R161, P2 ;  /* 0x000000a1a0a07208 */ /* 0x000fe20001000000 */
[----:B------:R-:W-:Y:S01]  /*ec30*/  FMUL R184, R185, 0.25 ;  /* 0x3e800000b9b87820 */ /* 0x000fe20000400000 */
[----:B------:R-:W-:Y:S01]  /*ec40*/  FMUL R196, R92, 0.25 ;  /* 0x3e8000005cc47820 */ /* 0x000fe20000400000 */
[----:B------:R-:W-:Y:S01]  /*ec50*/  FSEL R137, R195, R137, P2 ;  /* 0x00000089c3897208 */ /* 0x000fe20001000000 */
[----:B------:R-:W-:-:S02]  /*ec60*/  IMAD.MOV.U32 R28, RZ, RZ, R232 ;  /* 0x000000ffff1c7224 */ /* 0x000fc400078e00e8 */
[----:B------:R-:W-:Y:S01]  /*ec70*/  FMUL R161, R209, 0.25 ;  /* 0x3e800000d1a17820 */ /* 0x000fe20000400000 */
[----:B------:R-:W-:Y:S01]  /*ec80*/  FMUL R195, R144, 0.25 ;  /* 0x3e80000090c37820 */ /* 0x000fe20000400000 */
[----:B------:R-:W-:Y:S01]  /*ec90*/  @!P3 FMUL R36, R36, 16777216 ;  /* 0x4b8000002424b820 */ /* 0x000fe20000400000 */
[C---:B------:R-:W-:Y:S01]  /*eca0*/  FMUL R232, R3.reuse, R24 ;  /* 0x0000001803e87220 */ /* 0x040fe20000400000 */
[----:B------:R-:W-:Y:S02]  /*ecb0*/  IMAD.MOV.U32 R240, RZ, RZ, R229 ;  /* 0x000000fffff07224 */ /* 0x000fe400078e00e5 */
[----:B------:R-:W-:Y:S01]  /*ecc0*/  @!P3 FMUL R32, R32, 16777216 ;  /* 0x4b8000002020b820 */ /* 0x000fe20000400000 */
[----:B------:R-:W-:Y:S02]  /*ecd0*/  IMAD.MOV.U32 R24, RZ, RZ, R233 ;  /* 0x000000ffff187224 */ /* 0x000fe400078e00e9 */
[----:B------:R-:W-:Y:S01]  /*ece0*/  FMUL R233, R3, R29 ;  /* 0x0000001d03e97220 */ /* 0x000fe20000400000 */
[----:B------:R-:W-:Y:S01]  /*ecf0*/  IMAD.MOV.U32 R241, RZ, RZ, R226 ;  /* 0x000000fffff17224 */ /* 0x000fe200078e00e2 */
[----:B------:R-:W-:Y:S01]  /*ed00*/  MOV R29, R245 ;  /* 0x000000f5001d7202 */ /* 0x000fe20000000f00 */
[----:B------:R-:W-:Y:S01]  /*ed10*/  @!P3 FMUL R37, R37, 16777216 ;  /* 0x4b8000002525b820 */ /* 0x000fe20000400000 */
[----:B------:R-:W-:Y:S01]  /*ed20*/  MOV R238, R227 ;  /* 0x000000e300ee7202 */ /* 0x000fe20000000f00 */
[----:B------:R-:W-:Y:S01]  /*ed30*/  FMUL R245, R3, R36 ;  /* 0x0000002403f57220 */ /* 0x000fe20000400000 */
[----:B------:R-:W-:Y:S01]  /*ed40*/  FSEL R184, R184, R185, P2 ;  /* 0x000000b9b8b87208 */ /* 0x000fe20001000000 */
[----:B------:R-:W-:Y:S01]  /*ed50*/  FMUL R167, R198, 0.25 ;  /* 0x3e800000c6a77820 */ /* 0x000fe20000400000 */
[----:B------:R-:W-:Y:S01]  /*ed60*/  FSEL R92, R196, R92, P2 ;  /* 0x0000005cc45c7208 */ /* 0x000fe20001000000 */
[----:B------:R-:W-:Y:S01]  /*ed70*/  FMUL R185, R188, 0.25 ;  /* 0x3e800000bcb97820 */ /* 0x000fe20000400000 */
[----:B------:R-:W-:Y:S01]  /*ed80*/  FSEL R161, R161, R209, P2 ;  /* 0x000000d1a1a17208 */ /* 0x000fe20001000000 */
[----:B------:R-:W-:Y:S01]  /*ed90*/  FMUL R196, R93, 0.25 ;  /* 0x3e8000005dc47820 */ /* 0x000fe20000400000 */
[----:B------:R-:W-:Y:S01]  /*eda0*/  FSEL R144, R195, R144, P2 ;  /* 0x00000090c3907208 */ /* 0x000fe20001000000 */
[----:B------:R-:W-:-:S02]  /*edb0*/  IMAD.MOV.U32 R36, RZ, RZ, R240 ;  /* 0x000000ffff247224 */ /* 0x000fc400078e00f0 */
[----:B------:R-:W-:Y:S01]  /*edc0*/  FMUL R195, R145, 0.25 ;  /* 0x3e80000091c37820 */ /* 0x000fe20000400000 */
[----:B------:R-:W-:Y:S01]  /*edd0*/  @!P3 FMUL R153, R153, 16777216 ;  /* 0x4b8000009999b820 */ /* 0x000fe20000400000 */
[----:B------:R-:W-:Y:S01]  /*ede0*/  @!P3 FMUL R33, R33, 16777216 ;  /* 0x4b8000002121b820 */ /* 0x000fe20000400000 */
[----:B------:R-:W-:Y:S01]  /*edf0*/  FMUL R240, R3, R32 ;  /* 0x0000002003f07220 */ /* 0x000fe20000400000 */
[----:B------:R-:W-:Y:S02]  /*ee00*/  IMAD.MOV.U32 R246, RZ, RZ, R224 ;  /* 0x000000fffff67224 */ /* 0x000fe400078e00e0 */
[----:B------:R-:W-:Y:S01]  /*ee10*/  @!P3 FMUL R154, R154, 16777216 ;  /* 0x4b8000009a9ab820 */ /* 0x000fe20000400000 */
[----:B------:R-:W-:Y:S02]  /*ee20*/  IMAD.MOV.U32 R32, RZ, RZ, R241 ;  /* 0x000000ffff207224 */ /* 0x000fe400078e00f1 */
[----:B------:R-:W-:Y:S01]  /*ee30*/  FMUL R166, R199, 0.25 ;  /* 0x3e800000c7a67820 */ /* 0x000fe20000400000 */
[----:B------:R-:W-:Y:S01]  /*ee40*/  @!P3 FMUL R155, R155, 16777216 ;  /* 0x4b8000009b9bb820 */ /* 0x000fe20000400000 */
[----:B------:R-:W-:Y:S01]  /*ee50*/  @!P3 FMUL R44, R44, 16777216 ;  /* 0x4b8000002c2cb820 */ /* 0x000fe20000400000 */
[----:B------:R-:W-:Y:S01]  /*ee60*/  FMUL R241, R3, R37 ;  /* 0x0000002503f17220 */ /* 0x000fe20000400000 */
[----:B------:R-:W-:-:S02]  /*ee70*/  IMAD.MOV.U32 R242, RZ, RZ, R225 ;  /* 0x000000fffff27224 */ /* 0x000fc400078e00e1 */
[----:B------:R-:W-:Y:S01]  /*ee80*/  @!P3 FMUL R156, R156, 16777216 ;  /* 0x4b8000009c9cb820 */ /* 0x000fe20000400000 */
[----:B------:R-:W-:Y:S01]  /*ee90*/  IMAD.MOV.U32 R37, RZ, RZ, R238 ;  /* 0x000000ffff257224 */ /* 0x000fe200078e00ee */
[----:B------:R-:W-:Y:S01]  /*eea0*/  FSEL R167, R167, R198, P2 ;  /* 0x000000c6a7a77208 */ /* 0x000fe20001000000 */
[----:B------:R-:W-:Y:S01]  /*eeb0*/  @!P3 FMUL R161, R161, 16777216 ;  /* 0x4b800000a1a1b820 */ /* 0x000fe20000400000 */
[----:B------:R-:W-:Y:S01]  /*eec0*/  FSEL R185, R185, R188, P2 ;  /* 0x000000bcb9b97208 */ /* 0x000fe20001000000 */
[----:B------:R-:W-:Y:S01]  /*eed0*/  @!P3 FMUL R40, R40, 16777216 ;  /* 0x4b8000002828b820 */ /* 0x000fe20000400000 */
[----:B------:R-:W-:Y:S01]  /*eee0*/  FSEL R93, R196, R93, P2 ;  /* 0x0000005dc45d7208 */ /* 0x000fe20001000000 */
[----:B------:R-:W-:Y:S01]  /*eef0*/  FMUL R238, R3, R33 ;  /* 0x0000002103ee7220 */ /* 0x000fe20000400000 */
[----:B------:R-:W-:Y:S02]  /*ef00*/  IMAD.MOV.U32 R243, RZ, RZ, R222 ;  /* 0x000000fffff37224 */ /* 0x000fe400078e00de */
[----:B------:R-:W-:Y:S01]  /*ef10*/  FMUL R10, R210, 0.25 ;  /* 0x3e800000d20a7820 */ /* 0x000fe20000400000 */
[----:B------:R-:W-:Y:S01]  /*ef20*/  FMUL R188, R189, 0.25 ;  /* 0x3e800000bdbc7820 */ /* 0x000fe20000400000 */
[----:B------:R-:W-:Y:S01]  /*ef30*/  FMUL R196, R100, 0.25 ;  /* 0x3e80000064c47820 */ /* 0x000fe20000400000 */
[----:B------:R-:W-:Y:S01]  /*ef40*/  FSEL R145, R195, R145, P2 ;  /* 0x00000091c3917208 */ /* 0x000fe20001000000 */
[----:B------:R-:W-:Y:S01]  /*ef50*/  @!P3 FMUL R162, R162, 16777216 ;  /* 0x4b800000a2a2b820 */ /* 0x000fe20000400000 */
[----:B------:R-:W-:Y:S01]  /*ef60*/  FMUL R198, R3, R153 ;  /* 0x0000009903c67220 */ /* 0x000fe20000400000 */
[----:B------:R-:W-:-:S02]  /*ef70*/  IMAD.MOV.U32 R33, RZ, RZ, R246 ;  /* 0x000000ffff217224 */ /* 0x000fc400078e00f6 */
[----:B------:R-:W-:Y:S01]  /*ef80*/  @!P3 FMUL R163, R163, 16777216 ;  /* 0x4b800000a3a3b820 */ /* 0x000fe20000400000 */
[----:B------:R-:W-:Y:S01]  /*ef90*/  @!P3 FMUL R45, R45, 16777216 ;  /* 0x4b8000002d2db820 */ /* 0x000fe20000400000 */
[----:B------:R-:W2:Y:S01]  /*efa0*/  LDL.LU R153, [R1+0x1e8] ;  /* 0x0001e80001997983 */ /* 0x000ea20000300800 */
[C---:B------:R-:W-:Y:S01]  /*efb0*/  FMUL R195, R3.reuse, R154 ;  /* 0x0000009a03c37220 */ /* 0x040fe20000400000 */
[C---:B------:R-:W-:Y:S01]  /*efc0*/  FMUL R246, R3.reuse, R44 ;  /* 0x0000002c03f67220 */ /* 0x040fe20000400000 */
[----:B------:R-:W-:Y:S01]  /*efd0*/  IMAD.MOV.U32 R239, RZ, RZ, R223 ;  /* 0x000000ffffef7224 */ /* 0x000fe200078e00df */
[----:B------:R-:W-:Y:S01]  /*efe0*/  FSEL R166, R166, R199, P2 ;  /* 0x000000c7a6a67208 */ /* 0x000fe20001000000 */
[----:B------:R-:W-:Y:S01]  /*eff0*/  @!P3 FMUL R184, R184, 16777216 ;  /* 0x4b800000b8b8b820 */ /* 0x000fe20000400000 */
[----:B------:R-:W-:Y:S01]  /*f000*/  @!P3 FMUL R52, R52, 16777216 ;  /* 0x4b8000003434b820 */ /* 0x000fe20000400000 */
[----:B------:R-:W3:Y:S01]  /*f010*/  LDL.LU R154, [R1+0x1f8] ;  /* 0x0001f800019a7983 */ /* 0x000ee20000300800 */
[----:B------:R-:W-:Y:S01]  /*f020*/  FMUL R202, R3, R155 ;  /* 0x0000009b03ca7220 */ /* 0x000fe20000400000 */
[----:B------:R-:W-:-:S02]  /*f030*/  IMAD.MOV.U32 R44, RZ, RZ, R242 ;  /* 0x000000ffff2c7224 */ /* 0x000fc400078e00f2 */
[----:B------:R-:W-:Y:S01]  /*f040*/  @!P3 FMUL R41, R41, 16777216 ;  /* 0x4b8000002929b820 */ /* 0x000fe20000400000 */
[----:B------:R-:W-:Y:S01]  /*f050*/  @!P3 FMUL R48, R48, 16777216 ;  /* 0x4b8000003030b820 */ /* 0x000fe20000400000 */
[----:B------:R-:W4:Y:S01]  /*f060*/  LDL.LU R155, [R1+0x1cc] ;  /* 0x0001cc00019b7983 */ /* 0x000f220000300800 */
[C---:B------:R-:W-:Y:S01]  /*f070*/  FMUL R199, R3.reuse, R156 ;  /* 0x0000009c03c77220 */ /* 0x040fe20000400000 */
[----:B------:R-:W-:Y:S01]  /*f080*/  FMUL R242, R3, R40 ;  /* 0x0000002803f27220 */ /* 0x000fe20000400000 */
[----:B------:R-:W-:Y:S01]  /*f090*/  @!P3 FMUL R53, R53, 16777216 ;  /* 0x4b8000003535b820 */ /* 0x000fe20000400000 */
[----:B------:R-:W-:Y:S01]  /*f0a0*/  @!P3 FMUL R61, R61, 16777216 ;  /* 0x4b8000003d3db820 */ /* 0x000fe20000400000 */
[----:B------:R-:W5:Y:S01]  /*f0b0*/  LDL.LU R156, [R1+0x1dc] ;  /* 0x0001dc00019c7983 */ /* 0x000f620000300800 */
[----:B------:R-:W-:Y:S01]  /*f0c0*/  FMUL R206, R3, R161 ;  /* 0x000000a103ce7220 */ /* 0x000fe20000400000 */
[----:B------:R-:W-:Y:S01]  /*f0d0*/  IMAD.MOV.U32 R40, RZ, RZ, R243 ;  /* 0x000000ffff287224 */ /* 0x000fe200078e00f3 */
[----:B------:R-:W-:Y:S01]  /*f0e0*/  FSEL R10, R10, R210, P2 ;  /* 0x000000d20a0a7208 */ /* 0x000fe20001000000 */
[----:B------:R-:W-:Y:S01]  /*f0f0*/  IMAD.MOV.U32 R250, RZ, RZ, R221 ;  /* 0x000000fffffa7224 */ /* 0x000fe200078e00dd */
[----:B------:R-:W-:Y:S01]  /*f100*/  FSEL R188, R188, R189, P2 ;  /* 0x000000bdbcbc7208 */ /* 0x000fe20001000000 */
[----:B------:R-:W-:Y:S01]  /*f110*/  @!P3 FMUL R49, R49, 16777216 ;  /* 0x4b8000003131b820 */ /* 0x000fe20000400000 */
[----:B------:R-:W-:Y:S01]  /*f120*/  FSEL R100, R196, R100, P2 ;  /* 0x00000064c4647208 */ /* 0x000fe20001000000 */
[----:B------:R-:W3:Y:S01]  /*f130*/  LDL.LU R161, [R1+0x1ec] ;  /* 0x0001ec0001a17983 */ /* 0x000ee20000300800 */
[C---:B------:R-:W-:Y:S01]  /*f140*/  FMUL R203, R3.reuse, R162 ;  /* 0x000000a203cb7220 */ /* 0x040fe20000400000 */
[----:B------:R-:W-:Y:S01]  /*f150*/  FMUL R243, R3, R45 ;  /* 0x0000002d03f37220 */ /* 0x000fe20000400000 */
[----:B------:R-:W-:Y:S01]  /*f160*/  FMUL R189, R192, 0.25 ;  /* 0x3e800000c0bd7820 */ /* 0x000fe20000400000 */
[----:B------:R-:W-:Y:S01]  /*f170*/  FMUL R196, R101, 0.25 ;  /* 0x3e80000065c47820 */ /* 0x000fe20000400000 */
[----:B------:R-:W-:Y:S01]  /*f180*/  @!P3 FMUL R180, R180, 16777216 ;  /* 0x4b800000b4b4b820 */ /* 0x000fe20000400000 */
[----:B------:R-:W-:Y:S01]  /*f190*/  @!P3 FMUL R56, R56, 16777216 ;  /* 0x4b8000003838b820 */ /* 0x000fe20000400000 */
[----:B------:R-:W-:Y:S01]  /*f1a0*/  @!P3 FMUL R57, R57, 16777216 ;  /* 0x4b8000003939b820 */ /* 0x000fe20000400000 */
[----:B------:R-:W4:Y:S01]  /*f1b0*/  LDL.LU R162, [R1+0x1fc] ;  /* 0x0001fc0001a27983 */ /* 0x000f220000300800 */
[C---:B------:R-:W-:Y:S01]  /*f1c0*/  FMUL R210, R3.reuse, R163 ;  /* 0x000000a303d27220 */ /* 0x040fe20000400000 */
[C---:B------:R-:W-:Y:S01]  /*f1d0*/  FMUL R228, R3.reuse, R184 ;  /* 0x000000b803e47220 */ /* 0x040fe20000400000 */
[----:B------:R-:W-:Y:S01]  /*f1e0*/  IMAD.MOV.U32 R45, RZ, RZ, R239 ;  /* 0x000000ffff2d7224 */ /* 0x000fe200078e00ef */
[----:B------:R-:W3:Y:S01]  /*f1f0*/  LDL.LU R163, [R1+0x1c8] ;  /* 0x0001c80001a37983 */ /* 0x000ee20000300800 */
[C---:B------:R-:W-:Y:S01]  /*f200*/  FMUL R239, R3.reuse, R41 ;  /* 0x0000002903ef7220 */ /* 0x040fe20000400000 */
[C---:B------:R-:W-:Y:S01]  /*f210*/  FMUL R184, R3.reuse, R52 ;  /* 0x0000003403b87220 */ /* 0x040fe20000400000 */
[----:B------:R-:W-:Y:S01]  /*f220*/  MOV R41, R252 ;  /* 0x000000fc00297202 */ /* 0x000fe20000000f00 */
[----:B------:R-:W2:Y:S01]  /*f230*/  LDL.LU R52, [R1+0x10c] ;  /* 0x00010c0001347983 */ /* 0x000ea20000300800 */
[C---:B------:R-:W-:Y:S01]  /*f240*/  FMUL R251, R3.reuse, R48 ;  /* 0x0000003003fb7220 */ /* 0x040fe20000400000 */
[C---:B------:R-:W-:Y:S01]  /*f250*/  FMUL R12, R3.reuse, R61 ;  /* 0x0000003d030c7220 */ /* 0x040fe20000400000 */
[----:B------:R-:W-:Y:S01]  /*f260*/  FMUL R252, R3, R53 ;  /* 0x0000003503fc7220 */ /* 0x000fe20000400000 */
[----:B------:R-:W5:Y:S01]  /*f270*/  LDL.LU R48, [R1+0x108] ;  /* 0x0001080001307983 */ /* 0x000f620000300800 */
[----:B------:R-:W-:-:S02]  /*f280*/  IMAD.MOV.U32 R61, RZ, RZ, R250 ;  /* 0x000000ffff3d7224 */ /* 0x000fc400078e00fa */
[----:B------:R-:W-:Y:S01]  /*f290*/  @!P3 FMUL R164, R164, 16777216 ;  /* 0x4b800000a4a4b820 */ /* 0x000fe20000400000 */
[----:B------:R-:W-:Y:S01]  /*f2a0*/  @!P3 FMUL R76, R76, 16777216 ;  /* 0x4b8000004c4cb820 */ /* 0x000fe20000400000 */
[C---:B------:R-:W-:Y:S01]  /*f2b0*/  FMUL R223, R3.reuse, R180 ;  /* 0x000000b403df7220 */ /* 0x040fe20000400000 */
[----:B------:R-:W4:Y:S01]  /*f2c0*/  LDL.LU R53, [R1+0x12c] ;  /* 0x00012c0001357983 */ /* 0x000f220000300800 */
[C---:B------:R-:W-:Y:S01]  /*f2d0*/  FMUL R249, R3.reuse, R49 ;  /* 0x0000003103f97220 */ /* 0x040fe20000400000 */
[----:B------:R-:W-:Y:S01]  /*f2e0*/  FMUL R250, R3, R57 ;  /* 0x0000003903fa7220 */ /* 0x000fe20000400000 */
[----:B------:R-:W-:Y:S01]  /*f2f0*/  FSEL R189, R189, R192, P2 ;  /* 0x000000c0bdbd7208 */ /* 0x000fe20001000000 */
[----:B------:R-:W-:Y:S01]  /*f300*/  @!P3 FMUL R77, R77, 16777216 ;  /* 0x4b8000004d4db820 */ /* 0x000fe20000400000 */
[----:B------:R-:W-:Y:S01]  /*f310*/  FSEL R101, R196, R101, P2 ;  /* 0x00000065c4657208 */ /* 0x000fe20001000000 */
[----:B------:R-:W3:Y:S01]  /*f320*/  LDL.LU R49, [R1+0x11c] ;  /* 0x00011c0001317983 */ /* 0x000ee20000300800 */
[----:B------:R-:W-:Y:S01]  /*f330*/  FMUL R180, R3, R56 ;  /* 0x0000003803b47220 */ /* 0x000fe20000400000 */
[----:B------:R-:W-:Y:S01]  /*f340*/  FMUL R192, R193, 0.25 ;  /* 0x3e800000c1c07820 */ /* 0x000fe20000400000 */
[----:B------:R-:W-:Y:S01]  /*f350*/  FMUL R196, R108, 0.25 ;  /* 0x3e8000006cc47820 */ /* 0x000fe20000400000 */
[----:B------:R-:W-:Y:S01]  /*f360*/  @!P3 FMUL R84, R84, 16777216 ;  /* 0x4b8000005454b820 */ /* 0x000fe20000400000 */
[----:B------:R-:W2:Y:S01]  /*f370*/  LDL.LU R56, [R1+0x1d8] ;  /* 0x0001d80001387983 */ /* 0x000ea20000300800 */
[----:B------:R-:W-:Y:S01]  /*f380*/  @!P3 FMUL R80, R80, 16777216 ;  /* 0x4b8000005050b820 */ /* 0x000fe20000400000 */
[----:B------:R-:W-:Y:S01]  /*f390*/  @!P3 FMUL R182, R182, 16777216 ;  /* 0x4b800000b6b6b820 */ /* 0x000fe20000400000 */
[----:B------:R-:W-:Y:S01]  /*f3a0*/  @!P3 FMUL R85, R85, 16777216 ;  /* 0x4b8000005555b820 */ /* 0x000fe20000400000 */
[----:B------:R0:W-:Y:S01]  /*f3b0*/  STL [R1+0x40c], R12 ;  /* 0x00040c0c01007387 */ /* 0x0001e20000100800 */
[----:B------:R-:W-:Y:S01]  /*f3c0*/  FMUL R207, R3, R164 ;  /* 0x000000a403cf7220 */ /* 0x000fe20000400000 */
[----:B------:R-:W-:Y:S01]  /*f3d0*/  @!P3 FMUL R178, R178, 16777216 ;  /* 0x4b800000b2b2b820 */ /* 0x000fe20000400000 */
[----:B------:R-:W-:Y:S01]  /*f3e0*/  @!P3 FMUL R81, R81, 16777216 ;  /* 0x4b8000005151b820 */ /* 0x000fe20000400000 */
[----:B------:R-:W2:Y:S01]  /*f3f0*/  LDL.LU R57, [R1+0x1ac] ;  /* 0x0001ac0001397983 */ /* 0x000ea20000300800 */
[C---:B------:R-:W-:Y:S01]  /*f400*/  FMUL R164, R3.reuse, R76 ;  /* 0x0000004c03a47220 */ /* 0x040fe20000400000 */
[----:B------:R-:W-:Y:S01]  /*f410*/  LOP3.LUT P4, RZ, R16, 0x80, RZ, 0xc0, !PT ;  /* 0x0000008010ff7812 */ /* 0x000fe2000788c0ff */
[----:B------:R-:W-:Y:S01]  /*f420*/  @!P3 FMUL R92, R92, 16777216 ;  /* 0x4b8000005c5cb820 */ /* 0x000fe20000400000 */
[----:B------:R1:W-:Y:S01]  /*f430*/  STL [R1+0x410], R250 ;  /* 0x000410fa01007387 */ /* 0x0003e20000100800 */
[----:B------:R-:W-:Y:S01]  /*f440*/  FMUL R7, R3, R77 ;  /* 0x0000004d03077220 */ /* 0x000fe20000400000 */
[----:B------:R-:W-:Y:S01]  /*f450*/  IMAD.MOV.U32 R16, RZ, RZ, R220 ;  /* 0x000000ffff107224 */ /* 0x000fe200078e00dc */
[----:B------:R-:W-:Y:S01]  /*f460*/  FSEL R192, R192, R193, P2 ;  /* 0x000000c1c0c07208 */ /* 0x000fe20001000000 */
[----:B------:R-:W2:Y:S01]  /*f470*/  LDL.LU R76, [R1+0x13c] ;  /* 0x00013c00014c7983 */ /* 0x000ea20000300800 */
[----:B------:R-:W-:Y:S01]  /*f480*/  FSEL R108, R196, R108, P2 ;  /* 0x0000006cc46c7208 */ /* 0x000fe20001000000 */
[----:B------:R-:W-:Y:S01]  /*f490*/  @!P3 FMUL R173, R173, 16777216 ;  /* 0x4b800000adadb820 */ /* 0x000fe20000400000 */
[----:B------:R-:W-:Y:S01]  /*f4a0*/  @!P3 FMUL R88, R88, 16777216 ;  /* 0x4b8000005858b820 */ /* 0x000fe20000400000 */
[----:B------:R-:W2:Y:S01]  /*f4b0*/  LDL.LU R77, [R1+0x14c] ;  /* 0x00014c00014d7983 */ /* 0x000ea20000300800 */
[----:B0-----:R-:W-:Y:S01]  /*f4c0*/  FMUL R12, R3, R84 ;  /* 0x00000054030c7220 */ /* 0x001fe20000400000 */
[----:B------:R-:W-:Y:S01]  /*f4d0*/  MOV R248, R219 ;  /* 0x000000db00f87202 */ /* 0x000fe20000000f00 */
[----:B------:R-:W-:Y:S01]  /*f4e0*/  FMUL R193, R197, 0.25 ;  /* 0x3e800000c5c17820 */ /* 0x000fe20000400000 */
[----:B------:R-:W-:Y:S01]  /*f4f0*/  FMUL R196, R109, 0.25 ;  /* 0x3e8000006dc47820 */ /* 0x000fe20000400000 */
[----:B------:R-:W-:Y:S01]  /*f500*/  @!P3 FMUL R93, R93, 16777216 ;  /* 0x4b8000005d5db820 */ /* 0x000fe20000400000 */
[C---:B------:R-:W-:Y:S01]  /*f510*/  FMUL R220, R3.reuse, R182 ;  /* 0x000000b603dc7220 */ /* 0x040fe20000400000 */
[----:B------:R-:W2:Y:S01]  /*f520*/  LDL.LU R84, [R1+0x16c] ;  /* 0x00016c0001547983 */ /* 0x000ea20000300800 */
[----:B-1----:R-:W-:Y:S01]  /*f530*/  FMUL R250, R3, R80 ;  /* 0x0000005003fa7220 */ /* 0x002fe20000400000 */
[----:B------:R-:W-:Y:S01]  /*f540*/  @!P3 FMUL R183, R183, 16777216 ;  /* 0x4b800000b7b7b820 */ /* 0x000fe20000400000 */
[----:B------:R-:W-:Y:S01]  /*f550*/  @!P3 FMUL R89, R89, 16777216 ;  /* 0x4b8000005959b820 */ /* 0x000fe20000400000 */
[C---:B------:R-:W-:Y:S01]  /*f560*/  FMUL R219, R3.reuse, R178 ;  /* 0x000000b203db7220 */ /* 0x040fe20000400000 */
[----:B------:R-:W2:Y:S01]  /*f570*/  LDL.LU R80, [R1+0x15c] ;  /* 0x00015c0001507983 */ /* 0x000ea20000300800 */
[----:B------:R-:W-:Y:S01]  /*f580*/  FMUL R182, R3, R85 ;  /* 0x0000005503b67220 */ /* 0x000fe20000400000 */
[----:B------:R-:W-:-:S02]  /*f590*/  IMAD.MOV.U32 R247, RZ, RZ, R216 ;  /* 0x000000fffff77224 */ /* 0x000fc400078e00d8 */
[----:B------:R-:W-:Y:S01]  /*f5a0*/  @!P3 FMUL R152, R152, 16777216 ;  /* 0x4b8000009898b820 */ /* 0x000fe20000400000 */
[----:B------:R-:W-:Y:S01]  /*f5b0*/  @!P3 FMUL R100, R100, 16777216 ;  /* 0x4b8000006464b820 */ /* 0x000fe20000400000 */
[----:B------:R-:W2:Y:S01]  /*f5c0*/  LDL.LU R85, [R1+0x188] ;  /* 0x0001880001557983 */ /* 0x000ea20000300800 */
[C---:B------:R-:W-:Y:S01]  /*f5d0*/  FMUL R178, R3.reuse, R81 ;  /* 0x0000005103b27220 */ /* 0x040fe20000400000 */
[----:B------:R-:W-:Y:S01]  /*f5e0*/  @!P3 FMUL R186, R186, 16777216 ;  /* 0x4b800000babab820 */ /* 0x000fe20000400000 */
[----:B------:R-:W-:Y:S01]  /*f5f0*/  @!P3 FMUL R96, R96, 16777216 ;  /* 0x4b8000006060b820 */ /* 0x000fe20000400000 */
[C---:B------:R-:W-:Y:S01]  /*f600*/  FMUL R216, R3.reuse, R173 ;  /* 0x000000ad03d87220 */ /* 0x040fe20000400000 */
[----:B------:R-:W2:Y:S01]  /*f610*/  LDL.LU R81, [R1+0x17c] ;  /* 0x00017c0001517983 */ /* 0x000ea20000300800 */
[----:B------:R-:W-:Y:S01]  /*f620*/  FMUL R13, R3, R92 ;  /* 0x0000005c030d7220 */ /* 0x000fe20000400000 */
[----:B------:R-:W-:Y:S01]  /*f630*/  @!P3 FMUL R171, R171, 16777216 ;  /* 0x4b800000ababb820 */ /* 0x000fe20000400000 */
[----:B------:R-:W-:Y:S01]  /*f640*/  @!P3 FMUL R101, R101, 16777216 ;  /* 0x4b8000006565b820 */ /* 0x000fe20000400000 */
[----:B------:R-:W2:Y:S01]  /*f650*/  LDL.LU R92, [R1+0x148] ;  /* 0x00014800015c7983 */ /* 0x000ea20000300800 */
[----:B------:R-:W-:Y:S01]  /*f660*/  FMUL R173, R3, R88 ;  /* 0x0000005803ad7220 */ /* 0x000fe20000400000 */
[----:B------:R-:W-:Y:S01]  /*f670*/  FSEL R193, R193, R197, P2 ;  /* 0x000000c5c1c17208 */ /* 0x000fe20001000000 */
[C---:B------:R-:W-:Y:S01]  /*f680*/  FMUL R230, R3.reuse, R183 ;  /* 0x000000b703e67220 */ /* 0x040fe20000400000 */
[----:B------:R-:W-:Y:S01]  /*f690*/  FSEL R109, R196, R109, P2 ;  /* 0x0000006dc46d7208 */ /* 0x000fe20001000000 */
[----:B------:R-:W2:Y:S01]  /*f6a0*/  LDL.LU R88, [R1+0x168] ;  /* 0x0001680001587983 */ /* 0x000ea20000300800 */
[C---:B------:R-:W-:Y:S01]  /*f6b0*/  FMUL R14, R3.reuse, R93 ;  /* 0x0000005d030e7220 */ /* 0x040fe20000400000 */
[----:B------:R-:W-:Y:S01]  /*f6c0*/  FMUL R196, R116, 0.25 ;  /* 0x3e80000074c47820 */ /* 0x000fe20000400000 */
[C---:B------:R-:W-:Y:S01]  /*f6d0*/  FMUL R197, R3.reuse, R152 ;  /* 0x0000009803c57220 */ /* 0x040fe20000400000 */
[----:B------:R-:W2:Y:S01]  /*f6e0*/  LDL.LU R93, [R1+0x158] ;  /* 0x00015800015d7983 */ /* 0x000ea20000300800 */
[----:B------:R-:W-:Y:S01]  /*f6f0*/  FMUL R183, R3, R89 ;  /* 0x0000005903b77220 */ /* 0x000fe20000400000 */
[----:B------:R-:W-:-:S02]  /*f700*/  IMAD.MOV.U32 R17, RZ, RZ, R218 ;  /* 0x000000ffff117224 */ /* 0x000fc400078e00da */
[C---:B------:R-:W-:Y:S01]  /*f710*/  FMUL R227, R3.reuse, R186 ;  /* 0x000000ba03e37220 */ /* 0x040fe20000400000 */
[----:B------:R-:W2:Y:S01]  /*f720*/  LDL.LU R89, [R1+0x178] ;  /* 0x0001780001597983 */ /* 0x000ea20000300800 */
[C---:B------:R-:W-:Y:S01]  /*f730*/  FMUL R152, R3.reuse, R100 ;  /* 0x0000006403987220 */ /* 0x040fe20000400000 */
[C---:B------:R-:W-:Y:S01]  /*f740*/  FMUL R218, R3.reuse, R171 ;  /* 0x000000ab03da7220 */ /* 0x040fe20000400000 */
[C---:B------:R-:W-:Y:S01]  /*f750*/  FMUL R186, R3.reuse, R96 ;  /* 0x0000006003ba7220 */ /* 0x040fe20000400000 */
[----:B------:R-:W2:Y:S01]  /*f760*/  LDL.LU R100, [R1+0x118] ;  /* 0x0001180001647983 */ /* 0x000ea20000300800 */
[----:B------:R-:W-:Y:S01]  /*f770*/  FMUL R171, R3, R101 ;  /* 0x0000006503ab7220 */ /* 0x000fe20000400000 */
[----:B------:R-:W-:Y:S02]  /*f780*/  FSEL R116, R196, R116, P2 ;  /* 0x00000074c4747208 */ /* 0x000fe40001000000 */
[----:B------:R-:W2:Y:S01]  /*f790*/  LDL.LU R96, [R1+0x128] ;  /* 0x0001280001607983 */ /* 0x000ea20000300800 */
[----:B------:R-:W-:-:S03]  /*f7a0*/  FMUL R196, R117, 0.25 ;  /* 0x3e80000075c47820 */ /* 0x000fc60000400000 */
[----:B------:R-:W5:Y:S02]  /*f7b0*/  LDL.LU R101, [R1+0xfc] ;  /* 0x0000fc0001657983 */ /* 0x000f640000300800 */
[----:B------:R-:W-:Y:S01]  /*f7c0*/  FSEL R117, R196, R117, P2 ;  /* 0x00000075c4757208 */ /* 0x000fe20001000000 */
[----:B------:R-:W-:Y:S01]  /*f7d0*/  FMUL R196, R124, 0.25 ;  /* 0x3e8000007cc47820 */ /* 0x000fe20000400000 */
[----:B------:R-:W-:Y:S01]  /*f7e0*/  @!P3 FMUL R159, R159, 16777216 ;  /* 0x4b8000009f9fb820 */ /* 0x000fe20000400000 */
[----:B------:R-:W-:Y:S01]  /*f7f0*/  @!P3 FMUL R68, R68, 16777216 ;  /* 0x4b8000004444b820 */ /* 0x000fe20000400000 */
[----:B------:R-:W-:Y:S01]  /*f800*/  @!P3 FMUL R73, R73, 16777216 ;  /* 0x4b8000004949b820 */ /* 0x000fe20000400000 */
[----:B------:R-:W-:Y:S01]  /*f810*/  @!P3 FMUL R97, R97, 16777216 ;  /* 0x4b8000006161b820 */ /* 0x000fe20000400000 */
[----:B------:R-:W-:Y:S01]  /*f820*/  FSEL R124, R196, R124, P2 ;  /* 0x0000007cc47c7208 */ /* 0x000fe20001000000 */
[----:B------:R-:W-:Y:S01]  /*f830*/  FMUL R209, R3, R159 ;  /* 0x0000009f03d17220 */ /* 0x000fe20000400000 */
[----:B------:R-:W-:Y:S01]  /*f840*/  FMUL R196, R125, 0.25 ;  /* 0x3e8000007dc47820 */ /* 0x000fe20000400000 */
[----:B------:R-:W-:Y:S01]  /*f850*/  FMUL R159, R3, R68 ;  /* 0x00000044039f7220 */ /* 0x000fe20000400000 */
[----:B------:R-:W-:-:S02]  /*f860*/  IMAD.MOV.U32 R68, RZ, RZ, R17 ;  /* 0x000000ffff447224 */ /* 0x000fc400078e0011 */
[C---:B------:R-:W-:Y:S01]  /*f870*/  FMUL R17, R3.reuse, R73 ;  /* 0x0000004903117220 */ /* 0x040fe20000400000 */
[----:B------:R-:W-:Y:S01]  /*f880*/  FMUL R73, R3, R97 ;  /* 0x0000006103497220 */ /* 0x000fe20000400000 */
[----:B------:R-:W-:Y:S01]  /*f890*/  FSEL R125, R196, R125, P2 ;  /* 0x0000007dc47d7208 */ /* 0x000fe20001000000 */
[----:B------:R-:W4:Y:S01]  /*f8a0*/  LDL.LU R97, [R1+0x138] ;  /* 0x0001380001617983 */ /* 0x000f220000300800 */
        /* <DEDUP_REMOVED lines=10> */
[----:B------:R-:W-:Y:S01]  /*f950*/  @!P3 FMUL R174, R174, 16777216 ;  /* 0x4b800000aeaeb820 */ /* 0x000fe20000400000 */
[----:B------:R-:W-:Y:S02]  /*f960*/  @!P3 FMUL R108, R108, 16777216 ;  /* 0x4b8000006c6cb820 */ /* 0x000fe40000400000 */
[----:B------:R-:W-:Y:S01]  /*f970*/  FSEL R148, R196, R148, P2 ;  /* 0x00000094c4947208 */ /* 0x000fe20001000000 */
[----:B------:R-:W-:Y:S01]  /*f980*/  FMUL R196, R149, 0.25 ;  /* 0x3e80000095c47820 */ /* 0x000fe20000400000 */
[----:B------:R-:W-:Y:S01]  /*f990*/  @!P3 FMUL R158, R158, 16777216 ;  /* 0x4b8000009e9eb820 */ /* 0x000fe20000400000 */
[----:B------:R-:W-:Y:S01]  /*f9a0*/  @!P3 FMUL R104, R104, 16777216 ;  /* 0x4b8000006868b820 */ /* 0x000fe20000400000 */
[----:B------:R-:W-:Y:S01]  /*f9b0*/  @!P3 FMUL R175, R175, 16777216 ;  /* 0x4b800000afafb820 */ /* 0x000fe20000400000 */
[----:B------:R-:W-:Y:S01]  /*f9c0*/  @!P3 FMUL R109, R109, 16777216 ;  /* 0x4b8000006d6db820 */ /* 0x000fe20000400000 */
[----:B------:R-:W-:Y:S01]  /*f9d0*/  FSEL R8, R8, R212, P2 ;  /* 0x000000d408087208 */ /* 0x000fe20001000000 */
[----:B------:R-:W-:Y:S01]  /*f9e0*/  @!P3 FMUL R166, R166, 16777216 ;  /* 0x4b800000a6a6b820 */ /* 0x000fe20000400000 */
[----:B------:R-:W-:Y:S01]  /*f9f0*/  @!P3 FMUL R105, R105, 16777216 ;  /* 0x4b8000006969b820 */ /* 0x000fe20000400000 */
[----:B------:R-:W-:Y:S01]  /*fa00*/  FSEL R149, R196, R149, P2 ;  /* 0x00000095c4957208 */ /* 0x000fe20001000000 */
[C---:B------:R-:W-:Y:S01]  /*fa10*/  FMUL R212, R3.reuse, R174 ;  /* 0x000000ae03d47220 */ /* 0x040fe20000400000 */
[C---:B------:R-:W-:Y:S01]  /*fa20*/  FMUL R196, R3.reuse, R158 ;  /* 0x0000009e03c47220 */ /* 0x040fe20000400000 */
[C---:B------:R-:W-:Y:S01]  /*fa30*/  FMUL R174, R3.reuse, R108 ;  /* 0x0000006c03ae7220 */ /* 0x040fe20000400000 */
[C---:B------:R-:W-:Y:S01]  /*fa40*/  FMUL R225, R3.reuse, R175 ;  /* 0x000000af03e17220 */ /* 0x040fe20000400000 */
[----:B------:R-:W2:Y:S01]  /*fa50*/  LDL.LU R108, [R1+0x18c] ;  /* 0x00018c00016c7983 */ /* 0x000ea20000300800 */
[C---:B------:R-:W-:Y:S01]  /*fa60*/  FMUL R158, R3.reuse, R104 ;  /* 0x00000068039e7220 */ /* 0x040fe20000400000 */
[C---:B------:R-:W-:Y:S01]  /*fa70*/  FMUL R204, R3.reuse, R166 ;  /* 0x000000a603cc7220 */ /* 0x040fe20000400000 */
[C---:B------:R-:W-:Y:S01]  /*fa80*/  FMUL R175, R3.reuse, R109 ;  /* 0x0000006d03af7220 */ /* 0x040fe20000400000 */
[----:B------:R-:W2:Y:S01]  /*fa90*/  LDL.LU R104, [R1+0x198] ;  /* 0x0001980001687983 */ /* 0x000ea20000300800 */
[----:B------:R-:W-:Y:S01]  /*faa0*/  @!P3 FMUL R172, R172, 16777216 ;  /* 0x4b800000acacb820 */ /* 0x000fe20000400000 */
[----:B------:R-:W-:Y:S01]  /*fab0*/  @!P3 FMUL R116, R116, 16777216 ;  /* 0x4b8000007474b820 */ /* 0x000fe20000400000 */
[----:B------:R-:W-:Y:S01]  /*fac0*/  FMUL R166, R3, R105 ;  /* 0x0000006903a67220 */ /* 0x000fe20000400000 */
[----:B------:R-:W2:Y:S01]  /*fad0*/  LDL.LU R109, [R1+0x1a8] ;  /* 0x0001a800016d7983 */ /* 0x000ea20000300800 */
[----:B------:R-:W-:Y:S01]  /*fae0*/  @!P3 FMUL R181, R181, 16777216 ;  /* 0x4b800000b5b5b820 */ /* 0x000fe20000400000 */
[----:B------:R-:W-:-:S02]  /*faf0*/  @!P3 FMUL R112, R112, 16777216 ;  /* 0x4b8000007070b820 */ /* 0x000fc40000400000 */
[----:B------:R-:W2:Y:S01]  /*fb00*/  LDL.LU R105, [R1+0x19c] ;  /* 0x00019c0001697983 */ /* 0x000ea20000300800 */
[----:B------:R-:W-:Y:S02]  /*fb10*/  IMAD.MOV.U32 R237, RZ, RZ, R215 ;  /* 0x000000ffffed7224 */ /* 0x000fe400078e00d7 */
[C---:B------:R-:W-:Y:S01]  /*fb20*/  FMUL R215, R3.reuse, R172 ;  /* 0x000000ac03d77220 */ /* 0x040fe20000400000 */
[C---:B------:R-:W-:Y:S01]  /*fb30*/  FMUL R224, R3.reuse, R181 ;  /* 0x000000b503e07220 */ /* 0x040fe20000400000 */
[C---:B------:R-:W-:Y:S01]  /*fb40*/  FMUL R172, R3.reuse, R116 ;  /* 0x0000007403ac7220 */ /* 0x040fe20000400000 */
[----:B------:R-:W-:Y:S01]  /*fb50*/  FMUL R181, R3, R112 ;  /* 0x0000007003b57220 */ /* 0x000fe20000400000 */
[----:B------:R-:W2:Y:S04]  /*fb60*/  LDL.LU R116, [R1+0x1bc] ;  /* 0x0001bc0001747983 */ /* 0x000ea80000300800 */
[----:B------:R-:W2:Y:S01]  /*fb70*/  LDL.LU R112, [R1+0x1b8] ;  /* 0x0001b80001707983 */ /* 0x000ea20000300800 */
[----:B------:R-:W-:Y:S01]  /*fb80*/  @!P3 FMUL R23, R23, 16777216 ;  /* 0x4b8000001717b820 */ /* 0x000fe20000400000 */
[----:B------:R-:W-:Y:S01]  /*fb90*/  @!P3 FMUL R167, R167, 16777216 ;  /* 0x4b800000a7a7b820 */ /* 0x000fe20000400000 */
[----:B------:R-:W-:Y:S01]  /*fba0*/  @!P3 FMUL R72, R72, 16777216 ;  /* 0x4b8000004848b820 */ /* 0x000fe20000400000 */
[----:B------:R-:W-:-:S02]  /*fbb0*/  IMAD.MOV.U32 R236, RZ, RZ, R214 ;  /* 0x000000ffffec7224 */ /* 0x000fc400078e00d6 */
[C---:B------:R-:W-:Y:S01]  /*fbc0*/  FMUL R201, R3.reuse, R23 ;  /* 0x0000001703c97220 */ /* 0x040fe20000400000 */
[----:B------:R-:W-:Y:S02]  /*fbd0*/  IMAD.MOV.U32 R244, RZ, RZ, R217 ;  /* 0x000000fffff47224 */ /* 0x000fe400078e00d9 */
[C---:B------:R-:W-:Y:S01]  /*fbe0*/  FMUL R217, R3.reuse, R167 ;  /* 0x000000a703d97220 */ /* 0x040fe20000400000 */
[----:B------:R-:W-:Y:S01]  /*fbf0*/  FMUL R23, R24, 0.25 ;  /* 0x3e80000018177820 */ /* 0x000fe20000400000 */
[----:B------:R-:W-:Y:S01]  /*fc00*/  FMUL R167, R3, R72 ;  /* 0x0000004803a77220 */ /* 0x000fe20000400000 */
[----:B------:R-:W-:-:S03]  /*fc10*/  IMAD.MOV.U32 R72, RZ, RZ, R236 ;  /* 0x000000ffff487224 */ /* 0x000fc600078e00ec */
[----:B------:R-:W-:Y:S01]  /*fc20*/  FSEL R23, R23, R24, P0 ;  /* 0x0000001817177208 */ /* 0x000fe20000000000 */
[----:B------:R-:W-:Y:S01]  /*fc30*/  FMUL R24, R72, 0.25 ;  /* 0x3e80000048187820 */ /* 0x000fe20000400000 */
[----:B------:R-:W-:-:S04]  /*fc40*/  @!P3 FMUL R69, R69, 16777216 ;  /* 0x4b8000004545b820 */ /* 0x000fc80000400000 */
[----:B------:R-:W-:Y:S01]  /*fc50*/  FSEL R24, R24, R72, P0 ;  /* 0x0000004818187208 */ /* 0x000fe20000000000 */
        /* <DEDUP_REMOVED lines=11> */
[----:B------:R-:W-:-:S05]  /*fd10*/  FMUL R36, R65, 0.25 ;  /* 0x3e80000041247820 */ /* 0x000fca0000400000 */
[----:B------:R-:W-:Y:S01]  /*fd20*/  FSEL R36, R36, R65, P0 ;  /* 0x0000004124247208 */ /* 0x000fe20000000000 */
[----:B------:R-:W-:-:S05]  /*fd30*/  FMUL R65, R40, 0.25 ;  /* 0x3e80000028417820 */ /* 0x000fca0000400000 */
[----:B------:R-:W-:Y:S01]  /*fd40*/  FSEL R65, R65, R40, P0 ;  /* 0x0000002841417208 */ /* 0x000fe20000000000 */
[----:B------:R-:W-:Y:S01]  /*fd50*/  FMUL R40, R61, 0.25 ;  /* 0x3e8000003d287820 */ /* 0x000fe20000400000 */
[----:B------:R-:W-:-:S04]  /*fd60*/  FMUL R165, R200, 0.25 ;  /* 0x3e800000c8a57820 */ /* 0x000fc80000400000 */
[----:B------:R-:W-:Y:S01]  /*fd70*/  FSEL R40, R40, R61, P0 ;  /* 0x0000003d28287208 */ /* 0x000fe20000000000 */
[----:B------:R-:W-:Y:S01]  /*fd80*/  FMUL R61, R44, 0.25 ;  /* 0x3e8000002c3d7820 */ /* 0x000fe20000400000 */
[----:B------:R-:W-:Y:S01]  /*fd90*/  FMUL R9, R213, 0.25 ;  /* 0x3e800000d5097820 */ /* 0x000fe20000400000 */
[----:B------:R-:W-:Y:S01]  /*fda0*/  FMUL R11, R211, 0.25 ;  /* 0x3e800000d30b7820 */ /* 0x000fe20000400000 */
[----:B------:R-:W-:Y:S02]  /*fdb0*/  FMUL R19, R208, 0.25 ;  /* 0x3e800000d0137820 */ /* 0x000fe40000400000 */
[----:B------:R-:W-:Y:S01]  /*fdc0*/  FSEL R61, R61, R44, P0 ;  /* 0x0000002c3d3d7208 */ /* 0x000fe20000000000 */
[----:B------:R-:W-:Y:S01]  /*fdd0*/  @!P3 FMUL R191, R191, 16777216 ;  /* 0x4b800000bfbfb820 */ /* 0x000fe20000400000 */
[----:B------:R-:W-:Y:S01]  /*fde0*/  FSEL R165, R165, R200, P2 ;  /* 0x000000c8a5a57208 */ /* 0x000fe20001000000 */
[----:B------:R-:W-:Y:S01]  /*fdf0*/  @!P3 FMUL R25, R25, 16777216 ;  /* 0x4b8000001919b820 */ /* 0x000fe20000400000 */
[----:B------:R-:W-:-:S02]  /*fe00*/  FSEL R9, R9, R213, P2 ;  /* 0x000000d509097208 */ /* 0x000fc40001000000 */
[----:B------:R-:W-:Y:S02]  /*fe10*/  FSEL R11, R11, R211, P2 ;  /* 0x000000d30b0b7208 */ /* 0x000fe40001000000 */
[----:B------:R-:W-:Y:S01]  /*fe20*/  FSEL R19, R19, R208, P2 ;  /* 0x000000d013137208 */ /* 0x000fe20001000000 */
[----:B------:R-:W-:Y:S01]  /*fe30*/  @!P3 FMUL R160, R160, 16777216 ;  /* 0x4b800000a0a0b820 */ /* 0x000fe20000400000 */
[----:B------:R-:W-:Y:S01]  /*fe40*/  @!P3 FMUL R179, R179, 16777216 ;  /* 0x4b800000b3b3b820 */ /* 0x000fe20000400000 */
[----:B------:R-:W-:Y:S01]  /*fe50*/  @!P3 FMUL R60, R60, 16777216 ;  /* 0x4b8000003c3cb820 */ /* 0x000fe20000400000 */
[----:B------:R-:W-:Y:S01]  /*fe60*/  @!P3 FMUL R64, R64, 16777216 ;  /* 0x4b8000004040b820 */ /* 0x000fe20000400000 */
[----:B------:R-:W-:Y:S01]  /*fe70*/  FMUL R234, R3, R191 ;  /* 0x000000bf03ea7220 */ /* 0x000fe20000400000 */
[----:B------:R-:W-:Y:S01]  /*fe80*/  @!P3 FMUL R157, R157, 16777216 ;  /* 0x4b8000009d9db820 */ /* 0x000fe20000400000 */
        /* <DEDUP_REMOVED lines=41> */
[----:B------:R-:W-:Y:S01]  /*10120*/  MOV R25, R237 ;  /* 0x000000ed00197202 */ /* 0x000fe20000000f00 */
[C---:B------:R-:W-:Y:S01]  /*10130*/  FMUL R205, R3.reuse, R160 ;  /* 0x000000a003cd7220 */ /* 0x040fe20000400000 */
        /* <DEDUP_REMOVED lines=11> */
[----:B------:R-:W-:Y:S01]  /*101f0*/  FMUL R231, R3, R187 ;  /* 0x000000bb03e77220 */ /* 0x000fe20000400000 */
[----:B------:R-:W-:-:S02]  /*10200*/  IMAD.MOV.U32 R60, RZ, RZ, R16 ;  /* 0x000000ffff3c7224 */ /* 0x000fc400078e0010 */
[C---:B------:R-:W-:Y:S01]  /*10210*/  FMUL R8, R3.reuse, R8 ;  /* 0x0000000803087220 */ /* 0x040fe20000400000 */
[----:B------:R-:W-:Y:S02]  /*10220*/  IMAD.MOV.U32 R64, RZ, RZ, R248 ;  /* 0x000000ffff407224 */ /* 0x000fe400078e00f8 */
        /* <DEDUP_REMOVED lines=31> */
[----:B------:R-:W-:-:S05]  /*10420*/  FMUL R3, R25, 0.25 ;  /* 0x3e80000019037820 */ /* 0x000fca0000400000 */
[----:B------:R-:W-:Y:S01]  /*10430*/  FSEL R3, R3, R25, P0 ;  /* 0x0000001903037208 */ /* 0x000fe20000000000 */
[----:B------:R-:W-:-:S05]  /*10440*/  FMUL R25, R28, 0.25 ;  /* 0x3e8000001c197820 */ /* 0x000fca0000400000 */
[----:B------:R-:W-:Y:S01]  /*10450*/  FSEL R25, R25, R28, P0 ;  /* 0x0000001c19197208 */ /* 0x000fe20000000000 */
[----:B------:R-:W-:-:S05]  /*10460*/  FMUL R28, R32, 0.25 ;  /* 0x3e800000201c7820 */ /* 0x000fca0000400000 */
[----:B------:R-:W-:Y:S01]  /*10470*/  FSEL R28, R28, R32, P0 ;  /* 0x000000201c1c7208 */ /* 0x000fe20000000000 */
[----:B------:R-:W-:Y:S01]  /*10480*/  FMUL R32, R33, 0.25 ;  /* 0x3e80000021207820 */ /* 0x000fe20000400000 */
[----:B-----5:R-:W-:-:S05]  /*10490*/  FMUL R44, R101, 0.25 ;  /* 0x3e800000652c7820 */ /* 0x020fca0000400000 */
[----:B------:R-:W-:Y:S01]  /*104a0*/  FSEL R44, R44, R101, P0 ;  /* 0x000000652c2c7208 */ /* 0x000fe20000000000 */
[----:B------:R-:W-:-:S05]  /*104b0*/  FMUL R101, R48, 0.25 ;  /* 0x3e80000030657820 */ /* 0x000fca0000400000 */
[----:B------:R-:W-:Y:S01]  /*104c0*/  FSEL R101, R101, R48, P0 ;  /* 0x0000003065657208 */ /* 0x000fe20000000000 */
[----:B---3--:R-:W-:-:S05]  /*104d0*/  FMUL R48, R49, 0.25 ;  /* 0x3e80000031307820 */ /* 0x008fca0000400000 */
[----:B------:R-:W-:Y:S01]  /*104e0*/  FSEL R48, R48, R49, P0 ;  /* 0x0000003130307208 */ /* 0x000fe20000000000 */
[----:B----4-:R-:W-:-:S05]  /*104f0*/  FMUL R49, R97, 0.25 ;  /* 0x3e80000061317820 */ /* 0x010fca0000400000 */
[----:B------:R-:W-:Y:S01]  /*10500*/  FSEL R49, R49, R97, P0 ;  /* 0x0000006131317208 */ /* 0x000fe20000000000 */
[----:B------:R-:W-:-:S05]  /*10510*/  FMUL R97, R53, 0.25 ;  /* 0x3e80000035617820 */ /* 0x000fca0000400000 */
[----:B------:R-:W-:Y:S01]  /*10520*/  FSEL R97, R97, R53, P0 ;  /* 0x0000003561617208 */ /* 0x000fe20000000000 */
[----:B--2---:R-:W-:Y:S01]  /*10530*/  FMUL R53, R93, 0.25 ;  /* 0x3e8000005d357820 */ /* 0x004fe20000400000 */
[----:B------:R-:W-:Y:S01]  /*10540*/  FSEL R32, R32, R33, P0 ;  /* 0x0000002120207208 */ /* 0x000fe20000000000 */
[----:B------:R-:W-:-:S03]  /*10550*/  FMUL R33, R68, 0.25 ;  /* 0x3e80000044217820 */ /* 0x000fc60000400000 */
[----:B------:R-:W-:Y:S01]  /*10560*/  FSEL R53, R53, R93, P0 ;  /* 0x0000005d35357208 */ /* 0x000fe20000000000 */
[----:B------:R-:W-:Y:S01]  /*10570*/  FMUL R93, R77, 0.25 ;  /* 0x3e8000004d5d7820 */ /* 0x000fe20000400000 */
[----:B------:R-:W-:Y:S01]  /*10580*/  FSEL R33, R33, R68, P0 ;  /* 0x0000004421217208 */ /* 0x000fe20000000000 */
[----:B------:R-:W-:-:S03]  /*10590*/  FMUL R68, R37, 0.25 ;  /* 0x3e80000025447820 */ /* 0x000fc60000400000 */
[----:B------:R-:W-:Y:S01]  /*105a0*/  FSEL R93, R93, R77, P0 ;  /* 0x0000004d5d5d7208 */ /* 0x000fe20000000000 */
[----:B------:R-:W-:Y:S01]  /*105b0*/  FMUL R77, R89, 0.25 ;  /* 0x3e800000594d7820 */ /* 0x000fe20000400000 */
[----:B------:R-:W-:Y:S01]  /*105c0*/  FMUL R113, R56, 0.25 ;  /* 0x3e80000038717820 */ /* 0x000fe20000400000 */
[----:B------:R-:W-:Y:S01]  /*105d0*/  FSEL R68, R68, R37, P0 ;  /* 0x0000002544447208 */ /* 0x000fe20000000000 */
[----:B------:R-:W-:Y:S02]  /*105e0*/  FMUL R37, R64, 0.25 ;  /* 0x3e80000040257820 */ /* 0x000fe40000400000 */
        /* <DEDUP_REMOVED lines=12> */
[----:B------:R-:W-:-:S02]  /*106b0*/  FSEL R84, R84, R85, P0 ;  /* 0x0000005554547208 */ /* 0x000fc40000000000 */
[----:B------:R-:W-:Y:S01]  /*106c0*/  FSEL R27, R56, R27, P0 ;  /* 0x0000001b381b7208 */ /* 0x000fe20000000000 */
[----:B------:R-:W-:Y:S01]  /*106d0*/  FMUL R56, R34, 0.25 ;  /* 0x3e80000022387820 */ /* 0x000fe20000400000 */
[----:B------:R-:W-:Y:S01]  /*106e0*/  FSEL R41, R41, R60, P0 ;  /* 0x0000003c29297208 */ /* 0x000fe20000000000 */
[----:B------:R-:W-:Y:S01]  /*106f0*/  FMUL R60, R45, 0.25 ;  /* 0x3e8000002d3c7820 */ /* 0x000fe20000400000 */
[----:B------:R-:W-:Y:S02]  /*10700*/  FMUL R85, R105, 0.25 ;  /* 0x3e80000069557820 */ /* 0x000fe40000400000 */
[----:B------:R-:W-:Y:S01]  /*10710*/  FSEL R34, R56, R34, P0 ;  /* 0x0000002238227208 */ /* 0x000fe20000000000 */
[----:B------:R-:W-:Y:S02]  /*10720*/  FMUL R56, R35, 0.25 ;  /* 0x3e80000023387820 */ /* 0x000fe40000400000 */
[----:B------:R-:W-:Y:S01]  /*10730*/  FSEL R85, R85, R105, P0 ;  /* 0x0000006955557208 */ /* 0x000fe20000000000 */
[----:B------:R-:W-:Y:S01]  /*10740*/  FMUL R105, R112, 0.25 ;  /* 0x3e80000070697820 */ /* 0x000fe20000400000 */
[----:B------:R-:W-:Y:S01]  /*10750*/  FSEL R60, R60, R45, P0 ;  /* 0x0000002d3c3c7208 */ /* 0x000fe20000000000 */
[----:B------:R-:W-:Y:S01]  /*10760*/  FMUL R45, R100, 0.25 ;  /* 0x3e800000642d7820 */ /* 0x000fe20000400000 */
[----:B------:R-:W-:-:S02]  /*10770*/  FSEL R35, R56, R35, P0 ;  /* 0x0000002338237208 */ /* 0x000fc40000000000 */
[----:B------:R-:W-:Y:S01]  /*10780*/  FSEL R105, R105, R112, P0 ;  /* 0x0000007069697208 */ /* 0x000fe20000000000 */
[----:B------:R-:W-:Y:S01]  /*10790*/  FMUL R112, R57, 0.25 ;  /* 0x3e80000039707820 */ /* 0x000fe20000400000 */
[----:B------:R-:W-:Y:S01]  /*107a0*/  FMUL R56, R42, 0.25 ;  /* 0x3e8000002a387820 */ /* 0x000fe20000400000 */
[----:B------:R-:W-:Y:S01]  /*107b0*/  IMAD.MOV.U32 R141, RZ, RZ, R158 ;  /* 0x000000ffff8d7224 */ /* 0x000fe200078e009e */
[----:B------:R-:W-:Y:S01]  /*107c0*/  FSEL R45, R45, R100, P0 ;  /* 0x000000642d2d7208 */ /* 0x000fe20000000000 */
[----:B------:R-:W-:Y:S01]  /*107d0*/  FMUL R100, R52, 0.25 ;  /* 0x3e80000034647820 */ /* 0x000fe20000400000 */
[----:B------:R-:W-:Y:S01]  /*107e0*/  FSEL R112, R112, R57, P0 ;  /* 0x0000003970707208 */ /* 0x000fe20000000000 */
[----:B------:R-:W-:Y:S01]  /*107f0*/  FMUL R57, R30, 0.25 ;  /* 0x3e8000001e397820 */ /* 0x000fe20000400000 */
[----:B------:R-:W-:Y:S01]  /*10800*/  FSEL R42, R56, R42, P0 ;  /* 0x0000002a382a7208 */ /* 0x000fe20000000000 */
[----:B------:R-:W-:Y:S02]  /*10810*/  IMAD.MOV.U32 R145, RZ, RZ, R141 ;  /* 0x000000ffff917224 */ /* 0x000fe400078e008d */
[----:B------:R-:W-:Y:S01]  /*10820*/  FMUL R56, R43, 0.25 ;  /* 0x3e8000002b387820 */ /* 0x000fe20000400000 */
[----:B------:R-:W-:-:S02]  /*10830*/  IMAD.MOV.U32 R141, RZ, RZ, R164 ;  /* 0x000000ffff8d7224 */ /* 0x000fc400078e00a4 */
        /* <DEDUP_REMOVED lines=8> */
[----:B------:R-:W-:Y:S02]  /*108c0*/  IMAD.MOV.U32 R87, RZ, RZ, R167 ;  /* 0x000000ffff577224 */ /* 0x000fe400078e00a7 */
        /* <DEDUP_REMOVED lines=8> */
[----:B------:R-:W-:Y:S01]  /*10950*/  IMAD.MOV.U32 R90, RZ, RZ, R168 ;  /* 0x000000ffff5a7224 */ /* 0x000fe200078e00a8 */
[----:B------:R-:W-:Y:S01]  /*10960*/  FSEL R96, R96, R76, P0 ;  /* 0x0000004c60607208 */ /* 0x000fe20000000000 */
[----:B------:R-:W-:Y:S01]  /*10970*/  FMUL R168, R95, 0.25 ;  /* 0x3e8000005fa87820 */ /* 0x000fe20000400000 */
[----:B------:R-:W-:Y:S01]  /*10980*/  FSEL R38, R57, R38, P0 ;  /* 0x0000002639267208 */ /* 0x000fe20000000000 */
[----:B------:R-:W-:Y:S01]  /*10990*/  FMUL R76, R92, 0.25 ;  /* 0x3e8000005c4c7820 */ /* 0x000fe20000400000 */
[----:B------:R-:W-:Y:S01]  /*109a0*/  FMUL R57, R39, 0.25 ;  /* 0x3e80000027397820 */ /* 0x000fe20000400000 */
[----:B------:R-:W-:Y:S01]  /*109b0*/  FSEL R51, R56, R51, P0 ;  /* 0x0000003338337208 */ /* 0x000fe20000000000 */
[----:B------:R-:W-:Y:S01]  /*109c0*/  FMUL R56, R102, 0.25 ;  /* 0x3e80000066387820 */ /* 0x000fe20000400000 */
[----:B------:R-:W-:Y:S01]  /*109d0*/  IMAD.MOV.U32 R140, RZ, RZ, R159 ;  /* 0x000000ffff8c7224 */ /* 0x000fe200078e009f */
[----:B------:R-:W-:Y:S01]  /*109e0*/  FSEL R168, R168, R95, P0 ;  /* 0x0000005fa8a87208 */ /* 0x000fe20000000000 */
[----:B------:R-:W-:Y:S01]  /*109f0*/  IMAD.MOV.U32 R95, RZ, RZ, R171 ;  /* 0x000000ffff5f7224 */ /* 0x000fe200078e00ab */
[----:B------:R-:W-:Y:S01]  /*10a00*/  FSEL R76, R76, R92, P0 ;  /* 0x0000005c4c4c7208 */ /* 0x000fe20000000000 */
[----:B------:R-:W-:Y:S01]  /*10a10*/  FMUL R92, R80, 0.25 ;  /* 0x3e800000505c7820 */ /* 0x000fe20000400000 */
[----:B------:R-:W-:Y:S01]  /*10a20*/  FSEL R39, R57, R39, P0 ;  /* 0x0000002739277208 */ /* 0x000fe20000000000 */
[----:B------:R-:W-:Y:S01]  /*10a30*/  FMUL R57, R46, 0.25 ;  /* 0x3e8000002e397820 */ /* 0x000fe20000400000 */
        /* <DEDUP_REMOVED lines=13> */
[----:B------:R-:W-:Y:S01]  /*10b10*/  MOV R99, R144 ;  /* 0x0000009000637202 */ /* 0x000fe20000000f00 */
[----:B------:R-:W-:Y:S01]  /*10b20*/  IMAD.MOV.U32 R144, RZ, RZ, R177 ;  /* 0x000000ffff907224 */ /* 0x000fe200078e00b1 */
        /* <DEDUP_REMOVED lines=13> */
[----:B------:R-:W-:Y:S01]  /*10c00*/  FSEL R177, R177, R131, P0 ;  /* 0x00000083b1b17208 */ /* 0x000fe20000000000 */
[----:B------:R-:W-:Y:S01]  /*10c10*/  FMUL R56, R107, 0.25 ;  /* 0x3e8000006b387820 */ /* 0x000fe20000400000 */
[----:B------:R-:W-:-:S02]  /*10c20*/  IMAD.MOV.U32 R131, RZ, RZ, R178 ;  /* 0x000000ffff837224 */ /* 0x000fc400078e00b2 */
        /* <DEDUP_REMOVED lines=13> */
[----:B------:R-:W-:Y:S01]  /*10d00*/  FMUL R176, R135, 0.25 ;  /* 0x3e80000087b07820 */ /* 0x000fe20000400000 */
[----:B------:R-:W-:Y:S01]  /*10d10*/  FSEL R178, R178, R142, P0 ;  /* 0x0000008eb2b27208 */ /* 0x000fe20000000000 */
[----:B------:R-:W-:Y:S02]  /*10d20*/  IMAD.MOV.U32 R148, RZ, RZ, R157 ;  /* 0x000000ffff947224 */ /* 0x000fe400078e009d */
[----:B------:R-:W-:Y:S01]  /*10d30*/  IMAD.MOV.U32 R142, RZ, RZ, R129 ;  /* 0x000000ffff8e7224 */ /* 0x000fe200078e0081 */
[----:B------:R-:W-:Y:S01]  /*10d40*/  FSEL R81, R81, R104, P0 ;  /* 0x0000006851517208 */ /* 0x000fe20000000000 */
[----:B------:R-:W-:Y:S01]  /*10d50*/  IMAD.MOV.U32 R129, RZ, RZ, R181 ;  /* 0x000000ffff817224 */ /* 0x000fe200078e00b5 */
        /* <DEDUP_REMOVED lines=10> */
[----:B------:R-:W-:Y:S01]  /*10e00*/  MOV R135, R179 ;  /* 0x000000b300877202 */ /* 0x000fe20000000f00 */
[----:B------:R-:W-:Y:S01]  /*10e10*/  FMUL R166, R94, 0.25 ;  /* 0x3e8000005ea67820 */ /* 0x000fe20000400000 */
[----:B------:R-:W-:Y:S01]  /*10e20*/  FMUL R179, R138, 0.25 ;  /* 0x3e8000008ab37820 */ /* 0x000fe20000400000 */
[----:B------:R-:W-:Y:S01]  /*10e30*/  FSEL R181, R181, R139, P0 ;  /* 0x0000008bb5b57208 */ /* 0x000fe20000000000 */
[----:B------:R-:W-:Y:S01]  /*10e40*/  IMAD.MOV.U32 R128, RZ, RZ, R160 ;  /* 0x000000ffff807224 */ /* 0x000fe200078e00a0 */
[----:B------:R-:W-:Y:S01]  /*10e50*/  FSEL R104, R104, R108, P0 ;  /* 0x0000006c68687208 */ /* 0x000fe20000000000 */
[----:B------:R-:W-:Y:S01]  /*10e60*/  IMAD.MOV.U32 R139, RZ, RZ, R182 ;  /* 0x000000ffff8b7224 */ /* 0x000fe200078e00b6 */
[----:B------:R-:W-:Y:S01]  /*10e70*/  FSEL R110, R57, R110, P0 ;  /* 0x0000006e396e7208 */ /* 0x000fe20000000000 */
[----:B------:R-:W-:Y:S01]  /*10e80*/  FMUL R108, R109, 0.25 ;  /* 0x3e8000006d6c7820 */ /* 0x000fe20000400000 */
[----:B------:R-:W-:Y:S01]  /*10e90*/  FMUL R124, R63, 0.25 ;  /* 0x3e8000003f7c7820 */ /* 0x000fe20000400000 */
[----:B------:R-:W-:Y:S01]  /*10ea0*/  FMUL R160, R79, 0.25 ;  /* 0x3e8000004fa07820 */ /* 0x000fe20000400000 */
[----:B------:R-:W-:Y:S01]  /*10eb0*/  FMUL R57, R111, 0.25 ;  /* 0x3e8000006f397820 */ /* 0x000fe20000400000 */
[----:B------:R-:W-:Y:S01]  /*10ec0*/  FMUL R182, R150, 0.25 ;  /* 0x3e80000096b67820 */ /* 0x000fe20000400000 */
[----:B------:R-:W-:Y:S01]  /*10ed0*/  FSEL R115, R56, R115, P0 ;  /* 0x0000007338737208 */ /* 0x000fe20000000000 */
[----:B------:R-:W-:Y:S01]  /*10ee0*/  FMUL R56, R122, 0.25 ;  /* 0x3e8000007a387820 */ /* 0x000fe20000400000 */
[----:B------:R-:W-:Y:S01]  /*10ef0*/  FSEL R166, R166, R94, P0 ;  /* 0x0000005ea6a67208 */ /* 0x000fe20000000000 */
[----:B------:R-:W-:Y:S01]  /*10f00*/  IMAD.MOV.U32 R94, RZ, RZ, R169 ;  /* 0x000000ffff5e7224 */ /* 0x000fe200078e00a9 */
[----:B------:R-:W-:Y:S01]  /*10f10*/  FSEL R179, R179, R138, P0 ;  /* 0x0000008ab3b37208 */ /* 0x000fe20000000000 */
[----:B------:R-:W-:Y:S01]  /*10f20*/  IMAD.MOV.U32 R138, RZ, RZ, R180 ;  /* 0x000000ffff8a7224 */ /* 0x000fe200078e00b4 */
[----:B------:R-:W-:Y:S01]  /*10f30*/  MOV R140, R165 ;  /* 0x000000a5008c7202 */ /* 0x000fe20000000f00 */
        /* <DEDUP_REMOVED lines=12> */
[----:B------:R-:W-:Y:S01]  /*11000*/  IMAD.MOV.U32 R79, RZ, RZ, R141 ;  /* 0x000000ffff4f7224 */ /* 0x000fe200078e008d */
[----:B------:R-:W-:Y:S01]  /*11010*/  FSEL R122, R56, R122, P0 ;  /* 0x0000007a387a7208 */ /* 0x000fe20000000000 */
[----:B------:R-:W-:-:S02]  /*11020*/  IMAD.MOV.U32 R150, RZ, RZ, R184 ;  /* 0x000000ffff967224 */ /* 0x000fc400078e00b8 */
[----:B------:R-:W-:Y:S01]  /*11030*/  FMUL R184, R151, 0.25 ;  /* 0x3e80000097b87820 */ /* 0x000fe20000400000 */
[----:B------:R-:W-:Y:S02]  /*11040*/  IMAD.MOV.U32 R141, RZ, RZ, R128 ;  /* 0x000000ffff8d7224 */ /* 0x000fe400078e0080 */
[----:B------:R-:W-:Y:S01]  /*11050*/  FMUL R56, R123, 0.25 ;  /* 0x3e8000007b387820 */ /* 0x000fe20000400000 */
[----:B------:R-:W-:Y:S01]  /*11060*/  MOV R128, R185 ;  /* 0x000000b900807202 */ /* 0x000fe20000000f00 */
[----:B------:R-:W-:Y:S01]  /*11070*/  FMUL R185, R147, 0.25 ;  /* 0x3e80000093b97820 */ /* 0x000fe20000400000 */
[----:B------:R-:W-:Y:S01]  /*11080*/  FSEL R169, R169, R91, P0 ;  /* 0x0000005ba9a97208 */ /* 0x000fe20000000000 */
[----:B------:R-:W-:Y:S01]  /*11090*/  @!P6 FMUL R23, R23, 16777216 ;  /* 0x4b8000001717e820 */ /* 0x000fe20000400000 */
[----:B------:R-:W-:Y:S01]  /*110a0*/  FSEL R180, R180, R143, P0 ;  /* 0x0000008fb4b47208 */ /* 0x000fe20000000000 */
[----:B------:R-:W-:Y:S01]  /*110b0*/  IMAD.MOV.U32 R91, RZ, RZ, R170 ;  /* 0x000000ffff5b7224 */ /* 0x000fe200078e00aa */
[----:B------:R-:W-:Y:S01]  /*110c0*/  FSEL R165, R165, R83, P0 ;  /* 0x00000053a5a57208 */ /* 0x000fe20000000000 */
[----:B------:R-:W-:-:S02]  /*110d0*/  IMAD.MOV.U32 R143, RZ, RZ, R63 ;  /* 0x000000ffff8f7224 */ /* 0x000fc400078e003f */
[----:B------:R-:W-:Y:S01]  /*110e0*/  @!P6 FMUL R3, R3, 16777216 ;  /* 0x4b8000000303e820 */ /* 0x000fe20000400000 */
[----:B------:R-:W-:Y:S01]  /*110f0*/  FSEL R109, R109, R116, P0 ;  /* 0x000000746d6d7208 */ /* 0x000fe20000000000 */
[----:B------:R-:W-:Y:S01]  /*11100*/  FMUL R170, R98, 0.25 ;  /* 0x3e80000062aa7820 */ /* 0x000fe20000400000 */
[----:B------:R-:W-:Y:S01]  /*11110*/  FSEL R158, R158, R78, P0 ;  /* 0x0000004e9e9e7208 */ /* 0x000fe20000000000 */
[----:B------:R-:W-:Y:S01]  /*11120*/  IMAD.MOV.U32 R83, RZ, RZ, R183 ;  /* 0x000000ffff537224 */ /* 0x000fe200078e00b7 */
[----:B------:R-:W-:Y:S01]  /*11130*/  FSEL R118, R57, R118, P0 ;  /* 0x0000007639767208 */ /* 0x000fe20000000000 */
[----:B------:R-:W-:Y:S01]  /*11140*/  @!P6 FMUL R84, R84, 16777216 ;  /* 0x4b8000005454e820 */ /* 0x000fe20000400000 */
[----:B------:R-:W-:Y:S01]  /*11150*/  FMUL R116, R163, 0.25 ;  /* 0x3e800000a3747820 */ /* 0x000fe20000400000 */
[----:B------:R-:W-:Y:S01]  /*11160*/  FMUL R57, R119, 0.25 ;  /* 0x3e80000077397820 */ /* 0x000fe20000400000 */
[----:B------:R-:W-:Y:S02]  /*11170*/  IMAD.MOV.U32 R78, RZ, RZ, R73 ;  /* 0x000000ffff4e7224 */ /* 0x000fe400078e0049 */
[----:B------:R-:W-:Y:S01]  /*11180*/  FMUL R183, R146, 0.25 ;  /* 0x3e80000092b77820 */ /* 0x000fe20000400000 */
[----:B------:R-:W-:Y:S01]  /*11190*/  FSEL R184, R184, R151, P0 ;  /* 0x00000097b8b87208 */ /* 0x000fe20000000000 */
[----:B------:R-:W-:Y:S01]  /*111a0*/  @!P6 FMUL R85, R85, 16777216 ;  /* 0x4b8000005555e820 */ /* 0x000fe20000400000 */
[----:B------:R-:W-:Y:S01]  /*111b0*/  FMUL R133, R58, 0.25 ;  /* 0x3e8000003a857820 */ /* 0x000fe20000400000 */
[----:B------:R-:W-:Y:S01]  /*111c0*/  FSEL R123, R56, R123, P0 ;  /* 0x0000007b387b7208 */ /* 0x000fe20000000000 */
[----:B------:R-:W-:Y:S01]  /*111d0*/  @!P6 FMUL R49, R49, 16777216 ;  /* 0x4b8000003131e820 */ /* 0x000fe20000400000 */
[----:B------:R-:W-:Y:S01]  /*111e0*/  @!P6 FMUL R104, R104, 16777216 ;  /* 0x4b8000006868e820 */ /* 0x000fe20000400000 */
[----:B------:R-:W-:Y:S01]  /*111f0*/  FMUL R73, R2, R23 ;  /* 0x0000001702497220 */ /* 0x000fe20000400000 */
[----:B------:R-:W-:Y:S01]  /*11200*/  IMAD.MOV.U32 R151, RZ, RZ, R131 ;  /* 0x000000ffff977224 */ /* 0x000fe200078e0083 */
[----:B------:R-:W-:Y:S01]  /*11210*/  FSEL R185, R185, R147, P0 ;  /* 0x00000093b9b97208 */ /* 0x000fe20000000000 */
[----:B------:R-:W-:Y:S01]  /*11220*/  @!P6 FMUL R24, R24, 16777216 ;  /* 0x4b8000001818e820 */ /* 0x000fe20000400000 */
[----:B------:R-:W-:Y:S01]  /*11230*/  FMUL R56, R2, R3 ;  /* 0x0000000302387220 */ /* 0x000fe20000400000 */
[----:B------:R-:W-:Y:S01]  /*11240*/  IMAD.MOV.U32 R23, RZ, RZ, R143 ;  /* 0x000000ffff177224 */ /* 0x000fe200078e008f */
[----:B------:R-:W-:Y:S01]  /*11250*/  MOV R147, R142 ;  /* 0x0000008e00937202 */ /* 0x000fe20000000f00 */
[----:B------:R-:W-:-:S02]  /*11260*/  IMAD.MOV.U32 R131, RZ, RZ, R87 ;  /* 0x000000ffff837224 */ /* 0x000fc400078e0057 */
[----:B------:R-:W-:Y:S01]  /*11270*/  FMUL R87, R2, R84 ;  /* 0x0000005402577220 */ /* 0x000fe20000400000 */
[----:B------:R-:W-:Y:S01]  /*11280*/  IMAD.MOV.U32 R3, RZ, RZ, R138 ;  /* 0x000000ffff037224 */ /* 0x000fe200078e008a */
[----:B------:R-:W-:Y:S01]  /*11290*/  FSEL R170, R170, R98, P0 ;  /* 0x00000062aaaa7208 */ /* 0x000fe20000000000 */
[----:B------:R-:W-:Y:S01]  /*112a0*/  FMUL R84, R2, R85 ;  /* 0x0000005502547220 */ /* 0x000fe20000400000 */
[----:B------:R-:W-:Y:S01]  /*112b0*/  FSEL R116, R116, R163, P0 ;  /* 0x000000a374747208 */ /* 0x000fe20000000000 */
[C---:B------:R-:W-:Y:S01]  /*112c0*/  FMUL R98, R2.reuse, R49 ;  /* 0x0000003102627220 */ /* 0x040fe20000400000 */
[----:B------:R-:W-:Y:S01]  /*112d0*/  FSEL R119, R57, R119, P0 ;  /* 0x0000007739777208 */ /* 0x000fe20000000000 */
[----:B------:R-:W-:Y:S01]  /*112e0*/  FMUL R85, R2, R104 ;  /* 0x0000006802557220 */ /* 0x000fe20000400000 */
[----:B------:R-:W-:Y:S01]  /*112f0*/  FSEL R183, R183, R146, P0 ;  /* 0x00000092b7b77208 */ /* 0x000fe20000000000 */
[----:B------:R-:W-:Y:S01]  /*11300*/  FMUL R163, R82, 0.25 ;  /* 0x3e80000052a37820 */ /* 0x000fe20000400000 */
[----:B------:R-:W-:Y:S01]  /*11310*/  FSEL R133, R133, R58, P0 ;  /* 0x0000003a85857208 */ /* 0x000fe20000000000 */
[----:B------:R-:W-:Y:S01]  /*11320*/  FMUL R172, R126, 0.25 ;  /* 0x3e8000007eac7820 */ /* 0x000fe20000400000 */
[----:B------:R-:W-:Y:S01]  /*11330*/  FMUL R57, R2, R24 ;  /* 0x0000001802397220 */ /* 0x000fe20000400000 */
[----:B------:R-:W-:-:S02]  /*11340*/  IMAD.MOV.U32 R49, RZ, RZ, R150 ;  /* 0x000000ffff317224 */ /* 0x000fc400078e0096 */
[----:B------:R-:W-:Y:S02]  /*11350*/  IMAD.MOV.U32 R146, RZ, RZ, R135 ;  /* 0x000000ffff927224 */ /* 0x000fe400078e0087 */
[----:B------:R-:W-:Y:S02]  /*11360*/  IMAD.MOV.U32 R104, RZ, RZ, R23 ;  /* 0x000000ffff687224 */ /* 0x000fe400078e0017 */
[----:B------:R-:W-:Y:S02]  /*11370*/  IMAD.MOV.U32 R58, RZ, RZ, R174 ;  /* 0x000000ffff3a7224 */ /* 0x000fe400078e00ae */
[----:B------:R-:W-:Y:S01]  /*11380*/  FMUL R174, R134, 0.25 ;  /* 0x3e80000086ae7820 */ /* 0x000fe20000400000 */
[----:B------:R-:W-:Y:S02]  /*11390*/  IMAD.MOV.U32 R24, RZ, RZ, R139 ;  /* 0x000000ffff187224 */ /* 0x000fe400078e008b */
[----:B------:R-:W-:Y:S02]  /*113a0*/  IMAD.MOV.U32 R150, RZ, RZ, R130 ;  /* 0x000000ffff967224 */ /* 0x000fe400078e0082 */
[----:B------:R-:W-:Y:S01]  /*113b0*/  IMAD.MOV.U32 R23, RZ, RZ, R3 ;  /* 0x000000ffff177224 */ /* 0x000fe200078e0003 */
[----:B------:R-:W-:Y:S01]  /*113c0*/  MOV R138, R90 ;  /* 0x0000005a008a7202 */ /* 0x000fe20000000f00 */
[----:B------:R-:W-:-:S02]  /*113d0*/  IMAD.MOV.U32 R139, RZ, RZ, R99 ;  /* 0x000000ffff8b7224 */ /* 0x000fc400078e0063 */
[----:B------:R-:W-:Y:S01]  /*113e0*/  IMAD.MOV.U32 R3, RZ, RZ, R147 ;  /* 0x000000ffff037224 */ /* 0x000fe200078e0093 */
[----:B------:R-:W-:Y:S01]  /*113f0*/  MOV R147, R151 ;  /* 0x0000009700937202 */ /* 0x000fe20000000f00 */
[----:B------:R-:W-:Y:S02]  /*11400*/  IMAD.MOV.U32 R143, RZ, RZ, R91 ;  /* 0x000000ffff8f7224 */ /* 0x000fe400078e005b */
[----:B------:R-:W-:Y:S01]  /*11410*/  FMUL R120, R155, 0.25 ;  /* 0x3e8000009b787820 */ /* 0x000fe20000400000 */
[----:B------:R-:W-:Y:S01]  /*11420*/  IMAD.MOV.U32 R151, RZ, RZ, R146 ;  /* 0x000000ffff977224 */ /* 0x000fe200078e0092 */
[----:B------:R-:W-:Y:S01]  /*11430*/  FSEL R163, R163, R82, P0 ;  /* 0x00000052a3a37208 */ /* 0x000fe20000000000 */
[----:B------:R-:W-:Y:S01]  /*11440*/  @!P6 FMUL R32, R32, 16777216 ;  /* 0x4b8000002020e820 */ /* 0x000fe20000400000 */
[----:B------:R-:W-:Y:S01]  /*11450*/  FSEL R172, R172, R126, P0 ;  /* 0x0000007eacac7208 */ /* 0x000fe20000000000 */
[----:B------:R-:W-:Y:S02]  /*11460*/  IMAD.MOV.U32 R142, RZ, RZ, R94 ;  /* 0x000000ffff8e7224 */ /* 0x000fe400078e005e */
[----:B------:R-:W-:Y:S01]  /*11470*/  FMUL R132, R59, 0.25 ;  /* 0x3e8000003b847820 */ /* 0x000fe20000400000 */
[----:B------:R-:W-:-:S02]  /*11480*/  IMAD.MOV.U32 R146, RZ, RZ, R150 ;  /* 0x000000ffff927224 */ /* 0x000fc400078e0096 */
[----:B------:R-:W-:Y:S01]  /*11490*/  FMUL R173, R127, 0.25 ;  /* 0x3e8000007fad7820 */ /* 0x000fe20000400000 */
[----:B------:R-:W-:Y:S01]  /*114a0*/  MOV R126, R149 ;  /* 0x00000095007e7202 */ /* 0x000fe20000000f00 */
[----:B------:R-:W-:Y:S02]  /*114b0*/  IMAD.MOV.U32 R82, RZ, RZ, R144 ;  /* 0x000000ffff527224 */ /* 0x000fe400078e0090 */
[----:B------:R-:W-:Y:S01]  /*114c0*/  FMUL R157, R67, 0.25 ;  /* 0x3e800000439d7820 */ /* 0x000fe20000400000 */
[----:B------:R-:W-:Y:S01]  /*114d0*/  IMAD.MOV.U32 R150, RZ, RZ, R139 ;  /* 0x000000ffff967224 */ /* 0x000fe200078e008b */
[----:B------:R-:W-:Y:S01]  /*114e0*/  FSEL R174, R174, R134, P0 ;  /* 0x00000086aeae7208 */ /* 0x000fe20000000000 */
[----:B------:R-:W-:Y:S02]  /*114f0*/  IMAD.MOV.U32 R144, RZ, RZ, R140 ;  /* 0x000000ffff907224 */ /* 0x000fe400078e008c */
[----:B------:R-:W-:Y:S01]  /*11500*/  @!P6 FMUL R52, R52, 16777216 ;  /* 0x4b8000003434e820 */ /* 0x000fe20000400000 */
[----:B------:R-:W-:-:S02]  /*11510*/  IMAD.MOV.U32 R149, RZ, RZ, R186 ;  /* 0x000000ffff957224 */ /* 0x000fc400078e00ba */
[----:B------:R-:W-:Y:S01]  /*11520*/  @!P6 FMUL R38, R38, 16777216 ;  /* 0x4b8000002626e820 */ /* 0x000fe20000400000 */
[----:B------:R-:W-:Y:S02]  /*11530*/  IMAD.MOV.U32 R130, RZ, RZ, R86 ;  /* 0x000000ffff827224 */ /* 0x000fe400078e0056 */
[----:B------:R-:W-:Y:S01]  /*11540*/  @!P6 FMUL R29, R29, 16777216 ;  /* 0x4b8000001d1de820 */ /* 0x000fe20000400000 */
[----:B------:R-:W-:Y:S02]  /*11550*/  IMAD.MOV.U32 R139, RZ, RZ, R143 ;  /* 0x000000ffff8b7224 */ /* 0x000fe400078e008f */
[----:B------:R-:W-:Y:S01]  /*11560*/  @!P6 FMUL R28, R28, 16777216 ;  /* 0x4b8000001c1ce820 */ /* 0x000fe20000400000 */
[----:B------:R-:W-:Y:S02]  /*11570*/  IMAD.MOV.U32 R134, RZ, RZ, R58 ;  /* 0x000000ffff867224 */ /* 0x000fe400078e003a */
[----:B------:R-:W-:Y:S01]  /*11580*/  @!P6 FMUL R31, R31, 16777216 ;  /* 0x4b8000001f1fe820 */ /* 0x000fe20000400000 */
[----:B------:R-:W-:-:S02]  /*11590*/  IMAD.MOV.U32 R140, RZ, RZ, R187 ;  /* 0x000000ffff8c7224 */ /* 0x000fc400078e00bb */
[----:B------:R-:W-:Y:S01]  /*115a0*/  @!P6 FMUL R34, R34, 16777216 ;  /* 0x4b8000002222e820 */ /* 0x000fe20000400000 */
[----:B------:R-:W-:Y:S02]  /*115b0*/  IMAD.MOV.U32 R143, RZ, RZ, R138 ;  /* 0x000000ffff8f7224 */ /* 0x000fe400078e008a */
[----:B------:R-:W-:Y:S01]  /*115c0*/  FMUL R187, R2, R32 ;  /* 0x0000002002bb7220 */ /* 0x000fe20000400000 */
[----:B------:R-:W-:Y:S01]  /*115d0*/  IMAD.MOV.U32 R138, RZ, RZ, R142 ;  /* 0x000000ffff8a7224 */ /* 0x000fe200078e008e */
[----:B------:R-:W-:Y:S01]  /*115e0*/  FSEL R120, R120, R155, P0 ;  /* 0x0000009b78787208 */ /* 0x000fe20000000000 */
[----:B------:R-:W-:Y:S01]  /*115f0*/  FMUL R137, R71, 0.25 ;  /* 0x3e80000047897820 */ /* 0x000fe20000400000 */
[----:B------:R-:W-:Y:S01]  /*11600*/  @!P6 FMUL R30, R30, 16777216 ;  /* 0x4b8000001e1ee820 */ /* 0x000fe20000400000 */
[----:B------:R-:W-:Y:S01]  /*11610*/  IMAD.MOV.U32 R135, RZ, RZ, R95 ;  /* 0x000000ffff877224 */ /* 0x000fe200078e005f */
[----:B------:R-:W-:Y:S01]  /*11620*/  MOV R142, R131 ;  /* 0x00000083008e7202 */ /* 0x000fe20000000f00 */
[----:B------:R-:W-:Y:S01]  /*11630*/  IMAD.MOV.U32 R32, RZ, RZ, R147 ;  /* 0x000000ffff207224 */ /* 0x000fe200078e0093 */
[----:B------:R-:W-:Y:S01]  /*11640*/  FSEL R132, R132, R59, P0 ;  /* 0x0000003b84847208 */ /* 0x000fe20000000000 */
[----:B------:R-:W-:Y:S01]  /*11650*/  FMUL R136, R66, 0.25 ;  /* 0x3e80000042887820 */ /* 0x000fe20000400000 */
[----:B------:R-:W-:Y:S01]  /*11660*/  FSEL R173, R173, R127, P0 ;  /* 0x0000007fadad7208 */ /* 0x000fe20000000000 */
[----:B------:R-:W-:Y:S01]  /*11670*/  @!P6 FMUL R39, R39, 16777216 ;  /* 0x4b8000002727e820 */ /* 0x000fe20000400000 */
[----:B------:R-:W-:Y:S01]  /*11680*/  @!P6 FMUL R35, R35, 16777216 ;  /* 0x4b8000002323e820 */ /* 0x000fe20000400000 */
[----:B------:R-:W-:Y:S01]  /*11690*/  FMUL R99, R2, R52 ;  /* 0x0000003402637220 */ /* 0x000fe20000400000 */
[----:B------:R-:W-:-:S02]  /*116a0*/  IMAD.MOV.U32 R131, RZ, RZ, R130 ;  /* 0x000000ffff837224 */ /* 0x000fc400078e0082 */
[----:B------:R-:W-:Y:S01]  /*116b0*/  FMUL R147, R2, R38 ;  /* 0x0000002602937220 */ /* 0x000fe20000400000 */
[----:B------:R-:W-:Y:S01]  /*116c0*/  FMUL R125, R70, 0.25 ;  /* 0x3e800000467d7820 */ /* 0x000fe20000400000 */
[----:B------:R-:W-:Y:S01]  /*116d0*/  FSEL R157, R157, R67, P0 ;  /* 0x000000439d9d7208 */ /* 0x000fe20000000000 */
[----:B------:R-:W-:Y:S02]  /*116e0*/  IMAD.MOV.U32 R127, RZ, RZ, R62 ;  /* 0x000000ffff7f7224 */ /* 0x000fe400078e003e */
[----:B------:R-:W-:Y:S01]  /*116f0*/  @!P6 FMUL R40, R40, 16777216 ;  /* 0x4b8000002828e820 */ /* 0x000fe20000400000 */
[----:B------:R-:W-:Y:S01]  /*11700*/  FMUL R59, R2, R29 ;  /* 0x0000001d023b7220 */ /* 0x000fe20000400000 */
[----:B------:R-:W-:Y:S01]  /*11710*/  IMAD.MOV.U32 R130, RZ, RZ, R134 ;  /* 0x000000ffff827224 */ /* 0x000fe200078e0086 */
[----:B------:R-:W-:Y:S01]  /*11720*/  MOV R52, R149 ;  /* 0x0000009500347202 */ /* 0x000fe20000000f00 */
[----:B------:R-:W-:Y:S02]  /*11730*/  IMAD.MOV.U32 R38, RZ, RZ, R148 ;  /* 0x000000ffff267224 */ /* 0x000fe400078e0094 */
[----:B------:R-:W-:Y:S01]  /*11740*/  @!P6 FMUL R41, R41, 16777216 ;  /* 0x4b8000002929e820 */ /* 0x000fe20000400000 */
[----:B------:R-:W-:Y:S01]  /*11750*/  @!P6 FMUL R53, R53, 16777216 ;  /* 0x4b8000003535e820 */ /* 0x000fe20000400000 */
[----:B------:R-:W-:Y:S01]  /*11760*/  @!P6 FMUL R42, R42, 16777216 ;  /* 0x4b8000002a2ae820 */ /* 0x000fe20000400000 */
[----:B------:R-:W-:Y:S01]  /*11770*/  FMUL R58, R2, R28 ;  /* 0x0000001c023a7220 */ /* 0x000fe20000400000 */
[----:B------:R-:W-:-:S02]  /*11780*/  IMAD.MOV.U32 R29, RZ, RZ, R151 ;  /* 0x000000ffff1d7224 */ /* 0x000fc400078e0097 */
[C---:B------:R-:W-:Y:S01]  /*11790*/  FMUL R149, R2.reuse, R31 ;  /* 0x0000001f02957220 */ /* 0x040fe20000400000 */
[----:B------:R-:W-:Y:S01]  /*117a0*/  FMUL R148, R2, R34 ;  /* 0x0000002202947220 */ /* 0x000fe20000400000 */
[----:B------:R-:W-:Y:S01]  /*117b0*/  @!P6 FMUL R37, R37, 16777216 ;  /* 0x4b8000002525e820 */ /* 0x000fe20000400000 */
[----:B------:R-:W-:Y:S01]  /*117c0*/  @!P6 FMUL R77, R77, 16777216 ;  /* 0x4b8000004d4de820 */ /* 0x000fe20000400000 */
[----:B------:R-:W-:Y:S01]  /*117d0*/  @!P6 FMUL R163, R163, 16777216 ;  /* 0x4b800000a3a3e820 */ /* 0x000fe20000400000 */
[----:B------:R-:W-:Y:S01]  /*117e0*/  @!P6 FMUL R164, R164, 16777216 ;  /* 0x4b800000a4a4e820 */ /* 0x000fe20000400000 */
[----:B------:R-:W-:Y:S02]  /*117f0*/  IMAD.MOV.U32 R28, RZ, RZ, R146 ;  /* 0x000000ffff1c7224 */ /* 0x000fe400078e0092 */
[----:B------:R-:W-:Y:S01]  /*11800*/  FMUL R151, R2, R30 ;  /* 0x0000001e02977220 */ /* 0x000fe20000400000 */
[----:B------:R-:W-:Y:S01]  /*11810*/  IMAD.MOV.U32 R31, RZ, RZ, R135 ;  /* 0x000000ffff1f7224 */ /* 0x000fe200078e0087 */
[----:B------:R-:W-:Y:S01]  /*11820*/  FSEL R137, R137, R71, P0 ;  /* 0x0000004789897208 */ /* 0x000fe20000000000 */
[----:B------:R-:W-:-:S02]  /*11830*/  IMAD.MOV.U32 R34, RZ, RZ, R145 ;  /* 0x000000ffff227224 */ /* 0x000fc400078e0091 */
[----:B------:R-:W-:Y:S01]  /*11840*/  @!P6 FMUL R45, R45, 16777216 ;  /* 0x4b8000002d2de820 */ /* 0x000fe20000400000 */
[----:B------:R-:W-:Y:S01]  /*11850*/  @!P6 FMUL R120, R120, 16777216 ;  /* 0x4b8000007878e820 */ /* 0x000fe20000400000 */
[----:B------:R-:W-:Y:S01]  /*11860*/  @!P6 FMUL R121, R121, 16777216 ;  /* 0x4b8000007979e820 */ /* 0x000fe20000400000 */
[----:B------:R-:W-:Y:S02]  /*11870*/  IMAD.MOV.U32 R30, RZ, RZ, R152 ;  /* 0x000000ffff1e7224 */ /* 0x000fe400078e0098 */
[C---:B------:R-:W-:Y:S01]  /*11880*/  FMUL R145, R2.reuse, R39 ;  /* 0x0000002702917220 */ /* 0x040fe20000400000 */
[----:B------:R-:W-:Y:S01]  /*11890*/  FMUL R146, R2, R35 ;  /* 0x0000002302927220 */ /* 0x000fe20000400000 */
[----:B------:R-:W-:Y:S01]  /*118a0*/  FSEL R136, R136, R66, P0 ;  /* 0x0000004288887208 */ /* 0x000fe20000000000 */
[----:B------:R-:W-:Y:S01]  /*118b0*/  @!P6 FMUL R25, R25, 16777216 ;  /* 0x4b8000001919e820 */ /* 0x000fe20000400000 */
[----:B------:R-:W-:Y:S01]  /*118c0*/  @!P6 FMUL R124, R124, 16777216 ;  /* 0x4b8000007c7ce820 */ /* 0x000fe20000400000 */
[----:B------:R-:W-:Y:S01]  /*118d0*/  FMUL R71, R2, R40 ;  /* 0x0000002802477220 */ /* 0x000fe20000400000 */
[----:B------:R-:W-:Y:S01]  /*118e0*/  IMAD.MOV.U32 R134, RZ, RZ, R127 ;  /* 0x000000ffff867224 */ /* 0x000fe200078e007f */
[----:B------:R-:W-:Y:S01]  /*118f0*/  FSEL R125, R125, R70, P0 ;  /* 0x000000467d7d7208 */ /* 0x000fe20000000000 */
[----:B------:R-:W-:-:S02]  /*11900*/  IMAD.MOV.U32 R39, RZ, RZ, R130 ;  /* 0x000000ffff277224 */ /* 0x000fc400078e0082 */
[----:B------:R-:W-:Y:S01]  /*11910*/  @!P6 FMUL R116, R116, 16777216 ;  /* 0x4b8000007474e820 */ /* 0x000fe20000400000 */
[----:B------:R-:W-:Y:S02]  /*11920*/  IMAD.MOV.U32 R35, RZ, RZ, R144 ;  /* 0x000000ffff237224 */ /* 0x000fe400078e0090 */
[----:B------:R-:W-:Y:S01]  /*11930*/  @!P6 FMUL R157, R157, 16777216 ;  /* 0x4b8000009d9de820 */ /* 0x000fe20000400000 */
[----:B------:R-:W-:Y:S01]  /*11940*/  @!P6 FMUL R169, R169, 16777216 ;  /* 0x4b800000a9a9e820 */ /* 0x000fe20000400000 */
[C---:B------:R-:W-:Y:S01]  /*11950*/  FMUL R66, R2.reuse, R41 ;  /* 0x0000002902427220 */ /* 0x040fe20000400000 */
[C---:B------:R-:W-:Y:S01]  /*11960*/  FMUL R94, R2.reuse, R53 ;  /* 0x00000035025e7220 */ /* 0x040fe20000400000 */
[----:B------:R-:W-:Y:S02]  /*11970*/  IMAD.MOV.U32 R127, RZ, RZ, R126 ;  /* 0x000000ffff7f7224 */ /* 0x000fe400078e007e */
[----:B------:R-:W-:Y:S01]  /*11980*/  FMUL R144, R2, R42 ;  /* 0x0000002a02907220 */ /* 0x000fe20000400000 */
[----:B------:R-:W-:-:S02]  /*11990*/  IMAD.MOV.U32 R40, RZ, RZ, R138 ;  /* 0x000000ffff287224 */ /* 0x000fc400078e008a */
[C---:B------:R-:W-:Y:S01]  /*119a0*/  FMUL R70, R2.reuse, R37 ;  /* 0x0000002502467220 */ /* 0x040fe20000400000 */
[C---:B------:R-:W-:Y:S01]  /*119b0*/  FMUL R90, R2.reuse, R77 ;  /* 0x0000004d025a7220 */ /* 0x040fe20000400000 */
[----:B------:R-:W-:Y:S02]  /*119c0*/  IMAD.MOV.U32 R126, RZ, RZ, R82 ;  /* 0x000000ffff7e7224 */ /* 0x000fe400078e0052 */
[C---:B------:R-:W-:Y:S01]  /*119d0*/  FMUL R138, R2.reuse, R163 ;  /* 0x000000a3028a7220 */ /* 0x040fe20000400000 */
[----:B------:R-:W-:Y:S02]  /*119e0*/  IMAD.MOV.U32 R41, RZ, RZ, R142 ;  /* 0x000000ffff297224 */ /* 0x000fe400078e008e */
[----:B------:R-:W-:Y:S01]  /*119f0*/  FMUL R53, R2, R164 ;  /* 0x000000a402357220 */ /* 0x000fe20000400000 */
        /* <DEDUP_REMOVED lines=8> */
[----:B------:R-:W-:Y:S01]  /*11a80*/  MOV R163, R31 ;  /* 0x0000001f00a37202 */ /* 0x000fe20000000f00 */
[----:B------:R-:W-:Y:S02]  /*11a90*/  IMAD.MOV.U32 R164, RZ, RZ, R30 ;  /* 0x000000ffffa47224 */ /* 0x000fe400078e001e */
[----:B------:R-:W-:Y:S01]  /*11aa0*/  @!P6 FMUL R122, R122, 16777216 ;  /* 0x4b8000007a7ae820 */ /* 0x000fe20000400000 */
[----:B------:R-:W-:Y:S01]  /*11ab0*/  @!P6 FMUL R123, R123, 16777216 ;  /* 0x4b8000007b7be820 */ /* 0x000fe20000400000 */
[C---:B------:R-:W-:Y:S01]  /*11ac0*/  FMUL R186, R2.reuse, R25 ;  /* 0x0000001902ba7220 */ /* 0x040fe20000400000 */
[----:B------:R-:W-:Y:S02]  /*11ad0*/  IMAD.MOV.U32 R45, RZ, RZ, R79 ;  /* 0x000000ffff2d7224 */ /* 0x000fe400078e004f */
[----:B------:R-:W-:Y:S01]  /*11ae0*/  FMUL R143, R2, R124 ;  /* 0x0000007c028f7220 */ /* 0x000fe20000400000 */
[----:B------:R-:W-:-:S02]  /*11af0*/  IMAD.MOV.U32 R120, RZ, RZ, R134 ;  /* 0x000000ffff787224 */ /* 0x000fc400078e0086 */
[C---:B------:R-:W-:Y:S01]  /*11b00*/  FMUL R79, R2.reuse, R116 ;  /* 0x00000074024f7220 */ /* 0x040fe20000400000 */
[----:B------:R-:W-:Y:S02]  /*11b10*/  IMAD.MOV.U32 R121, RZ, RZ, R39 ;  /* 0x000000ffff797224 */ /* 0x000fe400078e0027 */
[C---:B------:R-:W-:Y:S01]  /*11b20*/  FMUL R124, R2.reuse, R157 ;  /* 0x0000009d027c7220 */ /* 0x040fe20000400000 */
[C---:B------:R-:W-:Y:S01]  /*11b30*/  FMUL R25, R2.reuse, R169 ;  /* 0x000000a902197220 */ /* 0x040fe20000400000 */
[----:B------:R-:W-:Y:S01]  /*11b40*/  IMAD.MOV.U32 R116, RZ, RZ, R126 ;  /* 0x000000ffff747224 */ /* 0x000fe200078e007e */
[----:B------:R-:W-:Y:S01]  /*11b50*/  MOV R157, R40 ;  /* 0x00000028009d7202 */ /* 0x000fe20000000f00 */
[----:B------:R-:W-:Y:S02]  /*11b60*/  IMAD.MOV.U32 R169, RZ, RZ, R42 ;  /* 0x000000ffffa97224 */ /* 0x000fe400078e002a */
[C---:B------:R-:W-:Y:S01]  /*11b70*/  FMUL R126, R2.reuse, R158 ;  /* 0x0000009e027e7220 */ /* 0x040fe20000400000 */
[C---:B------:R-:W-:Y:S01]  /*11b80*/  FMUL R40, R2.reuse, R173 ;  /* 0x000000ad02287220 */ /* 0x040fe20000400000 */
[----:B------:R-:W-:Y:S01]  /*11b90*/  FMUL R42, R2, R174 ;  /* 0x000000ae022a7220 */ /* 0x000fe20000400000 */
[----:B------:R-:W-:Y:S01]  /*11ba0*/  IMAD.MOV.U32 R158, RZ, RZ, R41 ;  /* 0x000000ffff9e7224 */ /* 0x000fe200078e0029 */
[----:B------:R-:W-:Y:S01]  /*11bb0*/  MOV R174, R164 ;  /* 0x000000a400ae7202 */ /* 0x000fe20000000f00 */
[----:B------:R-:W-:-:S02]  /*11bc0*/  IMAD.MOV.U32 R173, RZ, RZ, R163 ;  /* 0x000000ffffad7224 */ /* 0x000fc400078e00a3 */
[C---:B------:R-:W-:Y:S01]  /*11bd0*/  FMUL R39, R2.reuse, R122 ;  /* 0x0000007a02277220 */ /* 0x040fe20000400000 */
[----:B------:R-:W-:Y:S01]  /*11be0*/  FMUL R41, R2, R123 ;  /* 0x0000007b02297220 */ /* 0x000fe20000400000 */
[----:B------:R-:W-:Y:S02]  /*11bf0*/  IMAD.MOV.U32 R164, RZ, RZ, R121 ;  /* 0x000000ffffa47224 */ /* 0x000fe400078e0079 */
[----:B------:R-:W-:Y:S01]  /*11c00*/  IMAD.MOV.U32 R163, RZ, RZ, R120 ;  /* 0x000000ffffa37224 */ /* 0x000fe200078e0078 */
[----:B------:R-:W-:Y:S01]  /*11c10*/  BAR.SYNC.DEFER_BLOCKING 0x0 ;  /* 0x0000000000007b1d */ /* 0x000fe20000010000 */
[----:B------:R-:W-:Y:S01]  /*11c20*/  FMUL R155, R154, 0.25 ;  /* 0x3e8000009a9b7820 */ /* 0x000fe20000400000 */
[----:B------:R-:W-:Y:S02]  /*11c30*/  F2FP.F16.F32.PACK_AB R8, R8, R9 ;  /* 0x000000090808723e */ /* 0x000fe400000000ff */
[----:B------:R-:W-:Y:S02]  /*11c40*/  F2FP.F16.F32.PACK_AB R9, R10, R11 ;  /* 0x0000000b0a09723e */ /* 0x000fe400000000ff */
[----:B------:R-:W0:Y:S01]  /*11c50*/  LDS.128 R120, [R18] ;  /* 0x0000000012787984 */ /* 0x000e220000000c00 */
[----:B------:R-:W-:-:S02]  /*11c60*/  F2FP.F16.F32.PACK_AB R10, R56, R73 ;  /* 0x00000049380a723e */ /* 0x000fc400000000ff */
[----:B------:R-:W-:Y:S01]  /*11c70*/  F2FP.F16.F32.PACK_AB R11, R57, R186 ;  /* 0x000000ba390b723e */ /* 0x000fe200000000ff */
[----:B------:R-:W-:Y:S01]  /*11c80*/  BAR.SYNC.DEFER_BLOCKING 0x0 ;  /* 0x0000000000007b1d */ /* 0x000fe20000010000 */
[----:B------:R-:W-:Y:S01]  /*11c90*/  FSEL R155, R155, R154, P0 ;  /* 0x0000009a9b9b7208 */ /* 0x000fe20000000000 */
[----:B------:R-:W-:-:S05]  /*11ca0*/  FMUL R154, R161, 0.25 ;  /* 0x3e800000a19a7820 */ /* 0x000fca0000400000 */
[----:B------:R-:W-:Y:S01]  /*11cb0*/  FSEL R154, R154, R161, P0 ;  /* 0x000000a19a9a7208 */ /* 0x000fe20000000000 */
[----:B------:R-:W-:Y:S01]  /*11cc0*/  FMUL R161, R75, 0.25 ;  /* 0x3e8000004ba17820 */ /* 0x000fe20000400000 */
[----:B------:R-:W-:Y:S01]  /*11cd0*/  FMUL R159, R74, 0.25 ;  /* 0x3e8000004a9f7820 */ /* 0x000fe20000400000 */
[----:B------:R-:W-:-:S03]  /*11ce0*/  @!P6 FMUL R44, R44, 16777216 ;  /* 0x4b8000002c2ce820 */ /* 0x000fc60000400000 */
[----:B------:R-:W-:Y:S01]  /*11cf0*/  FSEL R161, R161, R75, P0 ;  /* 0x0000004ba1a17208 */ /* 0x000fe20000000000 */
[----:B------:R-:W-:Y:S01]  /*11d00*/  STSM.16.M88.4 [R0], R8 ;  /* 0x0000000800007844 */ /* 0x000fe20000000200 */
[----:B------:R-:W-:Y:S01]  /*11d10*/  @!P6 FMUL R54, R54, 16777216 ;  /* 0x4b8000003636e820 */ /* 0x000fe20000400000 */
[----:B------:R-:W-:Y:S01]  /*11d20*/  @!P6 FMUL R125, R125, 16777216 ;  /* 0x4b8000007d7de820 */ /* 0x000fe20000400000 */
[----:B------:R-:W-:Y:S01]  /*11d30*/  FSEL R159, R159, R74, P0 ;  /* 0x0000004a9f9f7208 */ /* 0x000fe20000000000 */
        /* <DEDUP_REMOVED lines=11> */
[----:B------:R-:W-:-:S02]  /*11df0*/  IMAD.MOV.U32 R44, RZ, RZ, R131 ;  /* 0x000000ffff2c7224 */ /* 0x000fc400078e0083 */
[C---:B------:R-:W-:Y:S01]  /*11e00*/  FMUL R130, R2.reuse, R54 ;  /* 0x0000003602827220 */ /* 0x040fe20000400000 */
[C---:B------:R-:W-:Y:S01]  /*11e10*/  FMUL R134, R2.reuse, R125 ;  /* 0x0000007d02867220 */ /* 0x040fe20000400000 */
[----:B------:R-:W-:Y:S01]  /*11e20*/  @!P6 FMUL R137, R137, 16777216 ;  /* 0x4b8000008989e820 */ /* 0x000fe20000400000 */
[----:B------:R-:W-:Y:S01]  /*11e30*/  @!P6 FMUL R175, R175, 16777216 ;  /* 0x4b800000afafe820 */ /* 0x000fe20000400000 */
[C---:B------:R-:W-:Y:S01]  /*11e40*/  FMUL R75, R2.reuse, R36 ;  /* 0x00000024024b7220 */ /* 0x040fe20000400000 */
[C---:B------:R-:W-:Y:S01]  /*11e50*/  FMUL R95, R2.reuse, R76 ;  /* 0x0000004c025f7220 */ /* 0x040fe20000400000 */
[C---:B------:R-:W-:Y:S01]  /*11e60*/  FMUL R131, R2.reuse, R55 ;  /* 0x0000003702837220 */ /* 0x040fe20000400000 */
[C---:B------:R-:W-:Y:S01]  /*11e70*/  FMUL R125, R2.reuse, R136 ;  /* 0x00000088027d7220 */ /* 0x040fe20000400000 */
[----:B------:R-:W-:Y:S01]  /*11e80*/  FMUL R54, R2, R165 ;  /* 0x000000a502367220 */ /* 0x000fe20000400000 */
[----:B------:R-:W-:Y:S01]  /*11e90*/  @!P6 FMUL R159, R159, 16777216 ;  /* 0x4b8000009f9fe820 */ /* 0x000fe20000400000 */
[----:B------:R-:W-:Y:S01]  /*11ea0*/  @!P6 FMUL R172, R172, 16777216 ;  /* 0x4b800000acace820 */ /* 0x000fe20000400000 */
[----:B------:R-:W-:Y:S01]  /*11eb0*/  MOV R36, R139 ;  /* 0x0000008b00247202 */ /* 0x000fe20000000f00 */
[C---:B------:R-:W-:Y:S01]  /*11ec0*/  FMUL R76, R2.reuse, R117 ;  /* 0x00000075024c7220 */ /* 0x040fe20000400000 */
[C---:B------:R-:W-:Y:S01]  /*11ed0*/  FMUL R128, R2.reuse, R47 ;  /* 0x0000002f02807220 */ /* 0x040fe20000400000 */
[C---:B------:R-:W-:Y:S01]  /*11ee0*/  FMUL R136, R2.reuse, R161 ;  /* 0x000000a102887220 */ /* 0x040fe20000400000 */
[----:B------:R-:W-:Y:S01]  /*11ef0*/  FMUL R55, R2, R162 ;  /* 0x000000a202377220 */ /* 0x000fe20000400000 */
[----:B------:R-:W-:-:S02]  /*11f00*/  IMAD.MOV.U32 R165, RZ, RZ, R52 ;  /* 0x000000ffffa57224 */ /* 0x000fc400078e0034 */
[----:B------:R-:W-:Y:S01]  /*11f10*/  @!P6 FMUL R118, R118, 16777216 ;  /* 0x4b8000007676e820 */ /* 0x000fe20000400000 */
[----:B------:R-:W-:Y:S01]  /*11f20*/  @!P6 FMUL R119, R119, 16777216 ;  /* 0x4b8000007777e820 */ /* 0x000fe20000400000 */
[----:B------:R-:W-:Y:S01]  /*11f30*/  MOV R117, R127 ;  /* 0x0000007f00757202 */ /* 0x000fe20000000f00 */
[----:B------:R-:W-:Y:S02]  /*11f40*/  IMAD.MOV.U32 R47, RZ, RZ, R129 ;  /* 0x000000ffff2f7224 */ /* 0x000fe400078e0081 */
[C---:B------:R-:W-:Y:S01]  /*11f50*/  FMUL R129, R2.reuse, R43 ;  /* 0x0000002b02817220 */ /* 0x040fe20000400000 */
[----:B------:R-:W-:Y:S02]  /*11f60*/  IMAD.MOV.U32 R161, RZ, RZ, R34 ;  /* 0x000000ffffa17224 */ /* 0x000fe400078e0022 */
[----:B------:R-:W-:Y:S02]  /*11f70*/  IMAD.MOV.U32 R162, RZ, RZ, R38 ;  /* 0x000000ffffa27224 */ /* 0x000fe400078e0026 */
[C---:B------:R-:W-:Y:S01]  /*11f80*/  FMUL R135, R2.reuse, R137 ;  /* 0x0000008902877220 */ /* 0x040fe20000400000 */
[C---:B------:R-:W-:Y:S01]  /*11f90*/  FMUL R43, R2.reuse, R175 ;  /* 0x000000af022b7220 */ /* 0x040fe20000400000 */
[C---:B------:R-:W-:Y:S01]  /*11fa0*/  FMUL R137, R2.reuse, R159 ;  /* 0x0000009f02897220 */ /* 0x040fe20000400000 */
[----:B------:R-:W-:Y:S01]  /*11fb0*/  FMUL R38, R2, R172 ;  /* 0x000000ac02267220 */ /* 0x000fe20000400000 */
[----:B------:R-:W-:-:S02]  /*11fc0*/  IMAD.MOV.U32 R175, RZ, RZ, R165 ;  /* 0x000000ffffaf7224 */ /* 0x000fc400078e00a5 */
[C---:B------:R-:W-:Y:S01]  /*11fd0*/  FMUL R34, R2.reuse, R118 ;  /* 0x0000007602227220 */ /* 0x040fe20000400000 */
[----:B------:R-:W-:Y:S02]  /*11fe0*/  IMAD.MOV.U32 R159, RZ, RZ, R36 ;  /* 0x000000ffff9f7224 */ /* 0x000fe400078e0024 */
[----:B------:R-:W-:Y:S01]  /*11ff0*/  FMUL R36, R2, R119 ;  /* 0x0000007702247220 */ /* 0x000fe20000400000 */
[----:B------:R-:W-:Y:S01]  /*12000*/  IMAD.MOV.U32 R172, RZ, RZ, R162 ;  /* 0x000000ffffac7224 */ /* 0x000fe200078e00a2 */
[----:B------:R-:W-:Y:S01]  /*12010*/  MOV R162, R116 ;  /* 0x0000007400a27202 */ /* 0x000fe20000000f00 */
[----:B------:R-:W-:Y:S02]  /*12020*/  IMAD.MOV.U32 R165, RZ, RZ, R161 ;  /* 0x000000ffffa57224 */ /* 0x000fe400078e00a1 */
[----:B------:R-:W-:Y:S01]  /*12030*/  IMAD.MOV.U32 R161, RZ, RZ, R117 ;  /* 0x000000ffffa17224 */ /* 0x000fe200078e0075 */
[----:B------:R-:W-:Y:S01]  /*12040*/  BAR.SYNC.DEFER_BLOCKING 0x0 ;  /* 0x0000000000007b1d */ /* 0x000fe20000010000 */
[----:B------:R-:W-:Y:S01]  /*12050*/  @!P6 FMUL R72, R72, 16777216 ;  /* 0x4b8000004848e820 */ /* 0x000fe20000400000 */
[----:B------:R-:W-:Y:S01]  /*12060*/  @!P6 FMUL R81, R81, 16777216 ;  /* 0x4b8000005151e820 */ /* 0x000fe20000400000 */
[----:B------:R-:W-:-:S02]  /*12070*/  @!P6 FMUL R112, R112, 16777216 ;  /* 0x4b8000007070e820 */ /* 0x000fc40000400000 */
[----:B------:R-:W-:Y:S01]  /*12080*/  FMUL R72, R2, R72 ;  /* 0x0000004802487220 */ /* 0x000fe20000400000 */
[----:B------:R-:W1:Y:S01]  /*12090*/  LDS.128 R116, [R18] ;  /* 0x0000000012747984 */ /* 0x000e620000000c00 */
[----:B------:R-:W-:Y:S01]  /*120a0*/  @!P6 FMUL R166, R166, 16777216 ;  /* 0x4b800000a6a6e820 */ /* 0x000fe20000400000 */
[C---:B------:R-:W-:Y:S01]  /*120b0*/  FMUL R86, R2.reuse, R81 ;  /* 0x0000005102567220 */ /* 0x040fe20000400000 */
[----:B------:R-:W-:Y:S01]  /*120c0*/  F2FP.F16.F32.PACK_AB R56, R19, R20 ;  /* 0x000000141338723e */ /* 0x000fe200000000ff */
[----:B------:R-:W-:Y:S01]  /*120d0*/  @!P6 FMUL R103, R103, 16777216 ;  /* 0x4b8000006767e820 */ /* 0x000fe20000400000 */
[----:B------:R-:W-:Y:S01]  /*120e0*/  F2FP.F16.F32.PACK_AB R57, R21, R22 ;  /* 0x000000161539723e */ /* 0x000fe200000000ff */
[----:B------:R-:W-:Y:S01]  /*120f0*/  FMUL R81, R2, R112 ;  /* 0x0000007002517220 */ /* 0x000fe20000400000 */
[----:B------:R-:W-:Y:S02]  /*12100*/  F2FP.F16.F32.PACK_AB R58, R58, R72 ;  /* 0x000000483a3a723e */ /* 0x000fe400000000ff */
[----:B------:R-:W-:Y:S01]  /*12110*/  F2FP.F16.F32.PACK_AB R59, R59, R187 ;  /* 0x000000bb3b3b723e */ /* 0x000fe200000000ff */
[----:B------:R-:W-:Y:S01]  /*12120*/  BAR.SYNC.DEFER_BLOCKING 0x0 ;  /* 0x0000000000007b1d */ /* 0x000fe20000010000 */
[----:B------:R-:W-:Y:S01]  /*12130*/  @!P6 FMUL R48, R48, 16777216 ;  /* 0x4b8000003030e820 */ /* 0x000fe20000400000 */
[----:B------:R-:W-:-:S02]  /*12140*/  IMAD.MOV.U32 R112, RZ, RZ, R3 ;  /* 0x000000ffff707224 */ /* 0x000fc400078e0003 */
[----:B------:R-:W-:Y:S01]  /*12150*/  @!P6 FMUL R171, R171, 16777216 ;  /* 0x4b800000ababe820 */ /* 0x000fe20000400000 */
[----:B------:R-:W-:Y:S01]  /*12160*/  FMUL R3, R2, R166 ;  /* 0x000000a602037220 */ /* 0x000fe20000400000 */
[----:B------:R-:W-:Y:S01]  /*12170*/  @!P6 FMUL R105, R105, 16777216 ;  /* 0x4b8000006969e820 */ /* 0x000fe20000400000 */
[----:B------:R-:W-:Y:S02]  /*12180*/  IMAD.MOV.U32 R166, RZ, RZ, R28 ;  /* 0x000000ffffa67224 */ /* 0x000fe400078e001c */
[----:B------:R-:W-:Y:S01]  /*12190*/  @!P6 FMUL R80, R80, 16777216 ;  /* 0x4b8000005050e820 */ /* 0x000fe20000400000 */
[----:B------:R-:W-:Y:S01]  /*121a0*/  @!P6 FMUL R26, R26, 16777216 ;  /* 0x4b8000001a1ae820 */ /* 0x000fe20000400000 */
[----:B------:R-:W-:Y:S01]  /*121b0*/  FMUL R28, R2, R103 ;  /* 0x00000067021c7220 */ /* 0x000fe20000400000 */
[----:B------:R-:W-:Y:S01]  /*121c0*/  @!P6 FMUL R108, R108, 16777216 ;  /* 0x4b8000006c6ce820 */ /* 0x000fe20000400000 */
[----:B------:R-:W-:Y:S01]  /*121d0*/  @!P6 FMUL R109, R109, 16777216 ;  /* 0x4b8000006d6de820 */ /* 0x000fe20000400000 */
[----:B------:R-:W-:Y:S01]  /*121e0*/  @!P6 FMUL R102, R102, 16777216 ;  /* 0x4b8000006666e820 */ /* 0x000fe20000400000 */
[----:B------:R-:W-:Y:S01]  /*121f0*/  FMUL R63, R2, R48 ;  /* 0x00000030023f7220 */ /* 0x000fe20000400000 */
[----:B------:R-:W-:-:S02]  /*12200*/  IMAD.MOV.U32 R103, RZ, RZ, R29 ;  /* 0x000000ffff677224 */ /* 0x000fc400078e001d */
[----:B------:R-:W-:Y:S01]  /*12210*/  @!P6 FMUL R113, R113, 16777216 ;  /* 0x4b8000007171e820 */ /* 0x000fe20000400000 */
[----:B------:R-:W-:Y:S02]  /*12220*/  IMAD.MOV.U32 R48, RZ, RZ, R78 ;  /* 0x000000ffff307224 */ /* 0x000fe400078e004e */
[----:B------:R-:W-:Y:S01]  /*12230*/  FMUL R29, R2, R171 ;  /* 0x000000ab021d7220 */ /* 0x000fe20000400000 */
[----:B------:R-:W-:Y:S01]  /*12240*/  @!P6 FMUL R180, R180, 16777216 ;  /* 0x4b800000b4b4e820 */ /* 0x000fe20000400000 */
[----:B------:R-:W-:Y:S01]  /*12250*/  FMUL R82, R2, R105 ;  /* 0x0000006902527220 */ /* 0x000fe20000400000 */
[----:B------:R-:W-:Y:S01]  /*12260*/  IMAD.MOV.U32 R171, RZ, RZ, R32 ;  /* 0x000000ffffab7224 */ /* 0x000fe200078e0020 */
[----:B------:R2:W-:Y:S01]  /*12270*/  STSM.16.M88.4 [R0], R56 ;  /* 0x0000003800007844 */ /* 0x0005e20000000200 */
[----:B------:R-:W-:Y:S01]  /*12280*/  @!P6 FMUL R46, R46, 16777216 ;  /* 0x4b8000002e2ee820 */ /* 0x000fe20000400000 */
[----:B------:R-:W-:Y:S01]  /*12290*/  FMUL R91, R2, R80 ;  /* 0x00000050025b7220 */ /* 0x000fe20000400000 */
[----:B------:R-:W-:-:S02]  /*122a0*/  IMAD.MOV.U32 R105, RZ, RZ, R83 ;  /* 0x000000ffff697224 */ /* 0x000fc400078e0053 */
[C---:B------:R-:W-:Y:S01]  /*122b0*/  FMUL R152, R2.reuse, R26 ;  /* 0x0000001a02987220 */ /* 0x040fe20000400000 */
[C---:B------:R-:W-:Y:S01]  /*122c0*/  FMUL R83, R2.reuse, R108 ;  /* 0x0000006c02537220 */ /* 0x040fe20000400000 */
[C---:B------:R-:W-:Y:S01]  /*122d0*/  FMUL R80, R2.reuse, R109 ;  /* 0x0000006d02507220 */ /* 0x040fe20000400000 */
[----:B------:R-:W-:Y:S01]  /*122e0*/  FMUL R26, R2, R102 ;  /* 0x00000066021a7220 */ /* 0x000fe20000400000 */
[----:B------:R-:W-:Y:S01]  /*122f0*/  @!P6 FMUL R50, R50, 16777216 ;  /* 0x4b8000003232e820 */ /* 0x000fe20000400000 */
[----:B------:R-:W-:Y:S01]  /*12300*/  MOV R108, R24 ;  /* 0x00000018006c7202 */ /* 0x000fe20000000f00 */
[----:B------:R-:W-:Y:S02]  /*12310*/  IMAD.MOV.U32 R109, RZ, RZ, R23 ;  /* 0x000000ffff6d7224 */ /* 0x000fe400078e0017 */
[C---:B------:R-:W-:Y:S01]  /*12320*/  FMUL R78, R2.reuse, R113 ;  /* 0x00000071024e7220 */ /* 0x040fe20000400000 */
[----:B------:R-:W-:Y:S02]  /*12330*/  IMAD.MOV.U32 R102, RZ, RZ, R48 ;  /* 0x000000ffff667224 */ /* 0x000fe400078e0030 */
[----:B------:R-:W-:Y:S01]  /*12340*/  FMUL R48, R2, R180 ;  /* 0x000000b402307220 */ /* 0x000fe20000400000 */
[----:B------:R-:W-:-:S02]  /*12350*/  IMAD.MOV.U32 R113, RZ, RZ, R141 ;  /* 0x000000ffff717224 */ /* 0x000fc400078e008d */
[----:B------:R-:W-:Y:S01]  /*12360*/  @!P6 FMUL R33, R33, 16777216 ;  /* 0x4b8000002121e820 */ /* 0x000fe20000400000 */
[C---:B------:R-:W-:Y:S01]  /*12370*/  FMUL R141, R2.reuse, R46 ;  /* 0x0000002e028d7220 */ /* 0x040fe20000400000 */
[----:B------:R-:W-:Y:S01]  /*12380*/  MOV R180, R171 ;  /* 0x000000ab00b47202 */ /* 0x000fe20000000f00 */
[----:B------:R-:W-:Y:S02]  /*12390*/  IMAD.MOV.U32 R46, RZ, RZ, R140 ;  /* 0x000000ffff2e7224 */ /* 0x000fe400078e008c */
[----:B------:R-:W-:Y:S01]  /*123a0*/  @!P6 FMUL R51, R51, 16777216 ;  /* 0x4b8000003333e820 */ /* 0x000fe20000400000 */
[----:B------:R-:W-:Y:S02]  /*123b0*/  IMAD.MOV.U32 R171, RZ, RZ, R112 ;  /* 0x000000ffffab7224 */ /* 0x000fe400078e0070 */
[----:B------:R-:W-:Y:S01]  /*123c0*/  FMUL R140, R2, R50 ;  /* 0x00000032028c7220 */ /* 0x000fe20000400000 */
[----:B------:R-:W-:Y:S02]  /*123d0*/  IMAD.MOV.U32 R112, RZ, RZ, R109 ;  /* 0x000000ffff707224 */ /* 0x000fe400078e006d */
[----:B------:R-:W-:Y:S01]  /*123e0*/  @!P6 FMUL R181, R181, 16777216 ;  /* 0x4b800000b5b5e820 */ /* 0x000fe20000400000 */
[----:B------:R-:W-:-:S02]  /*123f0*/  IMAD.MOV.U32 R50, RZ, RZ, R45 ;  /* 0x000000ffff327224 */ /* 0x000fc400078e002d */
[----:B------:R-:W-:Y:S01]  /*12400*/  FMUL R74, R2, R33 ;  /* 0x00000021024a7220 */ /* 0x000fe20000400000 */
[----:B------:R-:W-:Y:S02]  /*12410*/  IMAD.MOV.U32 R109, RZ, RZ, R108 ;  /* 0x000000ffff6d7224 */ /* 0x000fe400078e006c */
[----:B------:R-:W-:Y:S01]  /*12420*/  @!P6 FMUL R182, R182, 16777216 ;  /* 0x4b800000b6b6e820 */ /* 0x000fe20000400000 */
[----:B------:R-:W-:Y:S02]  /*12430*/  IMAD.MOV.U32 R108, RZ, RZ, R105 ;  /* 0x000000ffff6c7224 */ /* 0x000fe400078e0069 */
[----:B------:R-:W-:Y:S01]  /*12440*/  FMUL R139, R2, R51 ;  /* 0x00000033028b7220 */ /* 0x000fe20000400000 */
[----:B------:R-:W-:Y:S02]  /*12450*/  IMAD.MOV.U32 R33, RZ, RZ, R150 ;  /* 0x000000ffff217224 */ /* 0x000fe400078e0096 */
[----:B------:R-:W-:Y:S02]  /*12460*/  IMAD.MOV.U32 R105, RZ, RZ, R104 ;  /* 0x000000ffff697224 */ /* 0x000fe400078e0068 */
[----:B------:R-:W-:Y:S01]  /*12470*/  @!P6 FMUL R27, R27, 16777216 ;  /* 0x4b8000001b1be820 */ /* 0x000fe20000400000 */
[----:B------:R-:W-:-:S02]  /*12480*/  IMAD.MOV.U32 R104, RZ, RZ, R49 ;  /* 0x000000ffff687224 */ /* 0x000fc400078e0031 */
[----:B------:R-:W-:Y:S01]  /*12490*/  FMUL R49, R2, R181 ;  /* 0x000000b502317220 */ /* 0x000fe20000400000 */
[----:B------:R-:W-:Y:S02]  /*124a0*/  IMAD.MOV.U32 R51, RZ, RZ, R37 ;  /* 0x000000ffff337224 */ /* 0x000fe400078e0025 */
[----:B------:R-:W-:Y:S01]  /*124b0*/  @!P6 FMUL R160, R160, 16777216 ;  /* 0x4b800000a0a0e820 */ /* 0x000fe20000400000 */
[----:B------:R-:W-:Y:S01]  /*124c0*/  @!P6 FMUL R167, R167, 16777216 ;  /* 0x4b800000a7a7e820 */ /* 0x000fe20000400000 */
[----:B------:R-:W-:Y:S01]  /*124d0*/  @!P6 FMUL R168, R168, 16777216 ;  /* 0x4b800000a8a8e820 */ /* 0x000fe20000400000 */
[----:B------:R-:W-:Y:S01]  /*124e0*/  @!P6 FMUL R170, R170, 16777216 ;  /* 0x4b800000aaaae820 */ /* 0x000fe20000400000 */
[----:B------:R-:W-:Y:S01]  /*124f0*/  @!P6 FMUL R183, R183, 16777216 ;  /* 0x4b800000b7b7e820 */ /* 0x000fe20000400000 */
[----:B------:R-:W-:Y:S01]  /*12500*/  MOV R181, R50 ;  /* 0x0000003200b57202 */ /* 0x000fe20000000f00 */
[----:B------:R-:W-:Y:S02]  /*12510*/  IMAD.MOV.U32 R52, RZ, RZ, R33 ;  /* 0x000000ffff347224 */ /* 0x000fe400078e0021 */
        /* <DEDUP_REMOVED lines=32> */
[----:B------:R-:W-:-:S02]  /*12720*/  IMAD.MOV.U32 R182, RZ, RZ, R158 ;  /* 0x000000ffffb67224 */ /* 0x000fc400078e009e */
[----:B------:R-:W-:Y:S01]  /*12730*/  @!P6 FMUL R185, R185, 16777216 ;  /* 0x4b800000b9b9e820 */ /* 0x000fe20000400000 */
[C---:B------:R-:W-:Y:S01]  /*12740*/  FMUL R150, R2.reuse, R27 ;  /* 0x0000001b02967220 */ /* 0x040fe20000400000 */
[----:B------:R-:W-:Y:S02]  /*12750*/  IMAD.MOV.U32 R158, RZ, RZ, R51 ;  /* 0x000000ffff9e7224 */ /* 0x000fe400078e0033 */
[C---:B------:R-:W-:Y:S01]  /*12760*/  FMUL R127, R2.reuse, R160 ;  /* 0x000000a0027f7220 */ /* 0x040fe20000400000 */
[C---:B------:R-:W-:Y:S01]  /*12770*/  FMUL R23, R2.reuse, R167 ;  /* 0x000000a702177220 */ /* 0x040fe20000400000 */
[C---:B------:R-:W-:Y:S01]  /*12780*/  FMUL R24, R2.reuse, R168 ;  /* 0x000000a802187220 */ /* 0x040fe20000400000 */
[C---:B------:R-:W-:Y:S01]  /*12790*/  FMUL R27, R2.reuse, R170 ;  /* 0x000000aa021b7220 */ /* 0x040fe20000400000 */
[----:B------:R-:W-:Y:S01]  /*127a0*/  FMUL R51, R2, R183 ;  /* 0x000000b702337220 */ /* 0x000fe20000400000 */
[----:B------:R-:W-:Y:S01]  /*127b0*/  MOV R170, R47 ;  /* 0x0000002f00aa7202 */ /* 0x000fe20000000f00 */
[----:B------:R-:W-:-:S02]  /*127c0*/  IMAD.MOV.U32 R168, RZ, RZ, R46 ;  /* 0x000000ffffa87224 */ /* 0x000fc400078e002e */
[C---:B------:R-:W-:Y:S01]  /*127d0*/  FMUL R69, R2.reuse, R69 ;  /* 0x0000004502457220 */ /* 0x040fe20000400000 */
[----:B------:R-:W-:Y:S02]  /*127e0*/  IMAD.MOV.U32 R167, RZ, RZ, R35 ;  /* 0x000000ffffa77224 */ /* 0x000fe400078e0023 */
[C---:B------:R-:W-:Y:S01]  /*127f0*/  FMUL R68, R2.reuse, R68 ;  /* 0x0000004402447220 */ /* 0x040fe20000400000 */
[----:B------:R-:W-:Y:S02]  /*12800*/  IMAD.MOV.U32 R160, RZ, RZ, R44 ;  /* 0x000000ffffa07224 */ /* 0x000fe400078e002c */
        /* <DEDUP_REMOVED lines=32> */
[----:B------:R-:W-:Y:S01]  /*12a10*/  IMAD.MOV.U32 R186, RZ, RZ, R112 ;  /* 0x000000ffffba7224 */ /* 0x000fe200078e0070 */
[----:B------:R-:W-:Y:S01]  /*12a20*/  BAR.SYNC.DEFER_BLOCKING 0x0 ;  /* 0x0000000000007b1d */ /* 0x000fe20000010000 */
[----:B------:R-:W-:Y:S02]  /*12a30*/  F2FP.F16.F32.PACK_AB R72, R201, R197 ;  /* 0x000000c5c948723e */ /* 0x000fe400000000ff */
[----:B------:R-:W-:-:S03]  /*12a40*/  F2FP.F16.F32.PACK_AB R73, R198, R195 ;  /* 0x000000c3c649723e */ /* 0x000fc600000000ff */
[----:B------:R-:W3:Y:S01]  /*12a50*/  LDS.128 R112, [R18] ;  /* 0x0000000012707984 */ /* 0x000ee20000000c00 */
[----:B------:R-:W-:Y:S02]  /*12a60*/  F2FP.F16.F32.PACK_AB R74, R74, R69 ;  /* 0x000000454a4a723e */ /* 0x000fe400000000ff */
[----:B------:R-:W-:Y:S01]  /*12a70*/  F2FP.F16.F32.PACK_AB R75, R75, R68 ;  /* 0x000000444b4b723e */ /* 0x000fe200000000ff */
[----:B------:R-:W-:Y:S06]  /*12a80*/  BAR.SYNC.DEFER_BLOCKING 0x0 ;  /* 0x0000000000007b1d */ /* 0x000fec0000010000 */
[----:B------:R-:W-:Y:S02]  /*12a90*/  STSM.16.M88.4 [R0], R72 ;  /* 0x0000004800007844 */ /* 0x000fe40000000200 */
[----:B------:R-:W-:Y:S01]  /*12aa0*/  BAR.SYNC.DEFER_BLOCKING 0x0 ;  /* 0x0000000000007b1d */ /* 0x000fe20000010000 */
[----:B------:R-:W-:-:S02]  /*12ab0*/  IMAD.MOV.U32 R179, RZ, RZ, R109 ;  /* 0x000000ffffb37224 */ /* 0x000fc400078e006d */
[----:B------:R-:W-:Y:S01]  /*12ac0*/  IMAD.MOV.U32 R178, RZ, RZ, R108 ;  /* 0x000000ffffb27224 */ /* 0x000fe200078e006c */
[----:B------:R-:W-:Y:S02]  /*12ad0*/  F2FP.F16.F32.PACK_AB R68, R202, R199 ;  /* 0x000000c7ca44723e */ /* 0x000fe400000000ff */
[----:B------:R-:W4:Y:S01]  /*12ae0*/  LDS.128 R108, [R18] ;  /* 0x00000000126c7984 */ /* 0x000f220000000c00 */
[----:B------:R-:W-:Y:S02]  /*12af0*/  F2FP.F16.F32.PACK_AB R69, R200, R196 ;  /* 0x000000c4c845723e */ /* 0x000fe400000000ff */
        /* <DEDUP_REMOVED lines=8> */
[----:B------:R-:W5:Y:S01]  /*12b80*/  LDS.128 R104, [R18] ;  /* 0x0000000012687984 */ /* 0x000f620000000c00 */
[----:B------:R-:W-:Y:S02]  /*12b90*/  F2FP.F16.F32.PACK_AB R65, R206, R203 ;  /* 0x000000cbce41723e */ /* 0x000fe400000000ff */
[----:B------:R-:W-:Y:S02]  /*12ba0*/  F2FP.F16.F32.PACK_AB R66, R66, R61 ;  /* 0x0000003d4242723e */ /* 0x000fe400000000ff */
[----:B------:R-:W-:Y:S01]  /*12bb0*/  F2FP.F16.F32.PACK_AB R67, R67, R60 ;  /* 0x0000003c4343723e */ /* 0x000fe200000000ff */
[----:B------:R-:W-:Y:S06]  /*12bc0*/  BAR.SYNC.DEFER_BLOCKING 0x0 ;  /* 0x0000000000007b1d */ /* 0x000fec0000010000 */
[----:B------:R0:W-:Y:S01]  /*12bd0*/  STSM.16.M88.4 [R0], R64 ;  /* 0x0000004000007844 */ /* 0x0001e20000000200 */
[----:B------:R-:W-:Y:S01]  /*12be0*/  IMAD.MOV.U32 R184, RZ, RZ, R103 ;  /* 0x000000ffffb87224 */ /* 0x000fe200078e0067 */
[----:B------:R-:W-:Y:S01]  /*12bf0*/  F2FP.F16.F32.PACK_AB R62, R62, R101 ;  /* 0x000000653e3e723e */ /* 0x000fe200000000ff */
[----:B------:R-:W-:Y:S01]  /*12c00*/  IMAD.MOV.U32 R176, RZ, RZ, R102 ;  /* 0x000000ffffb07224 */ /* 0x000fe200078e0066 */
[----:B------:R-:W-:Y:S01]  /*12c10*/  F2FP.F16.F32.PACK_AB R63, R63, R100 ;  /* 0x000000643f3f723e */ /* 0x000fe200000000ff */
[----:B------:R-:W-:Y:S01]  /*12c20*/  BAR.SYNC.DEFER_BLOCKING 0x0 ;  /* 0x0000000000007b1d */ /* 0x000fe20000010000 */
[----:B------:R-:W-:-:S02]  /*12c30*/  F2FP.F16.F32.PACK_AB R60, R210, R207 ;  /* 0x000000cfd23c723e */ /* 0x000fc400000000ff */
[----:B------:R-:W-:-:S03]  /*12c40*/  F2FP.F16.F32.PACK_AB R61, R208, R204 ;  /* 0x000000ccd03d723e */ /* 0x000fc600000000ff */
[----:B------:R-:W5:Y:S02]  /*12c50*/  LDS.128 R100, [R18] ;  /* 0x0000000012647984 */ /* 0x000f640000000c00 */
[----:B------:R-:W-:Y:S06]  /*12c60*/  BAR.SYNC.DEFER_BLOCKING 0x0 ;  /* 0x0000000000007b1d */ /* 0x000fec0000010000 */
[----:B------:R1:W-:Y:S01]  /*12c70*/  STSM.16.M88.4 [R0], R60 ;  /* 0x0000003c00007844 */ /* 0x0003e20000000200 */
[----:B--2---:R-:W-:Y:S02]  /*12c80*/  F2FP.F16.F32.PACK_AB R58, R98, R99 ;  /* 0x00000063623a723e */ /* 0x004fe400000000ff */
[----:B------:R-:W-:Y:S01]  /*12c90*/  F2FP.F16.F32.PACK_AB R59, R96, R97 ;  /* 0x00000061603b723e */ /* 0x000fe200000000ff */
[----:B------:R-:W-:Y:S01]  /*12ca0*/  BAR.SYNC.DEFER_BLOCKING 0x0 ;  /* 0x0000000000007b1d */ /* 0x000fe20000010000 */
[----:B------:R-:W-:-:S02]  /*12cb0*/  F2FP.F16.F32.PACK_AB R56, R217, R213 ;  /* 0x000000d5d938723e */ /* 0x000fc400000000ff */
[----:B------:R-:W-:-:S03]  /*12cc0*/  F2FP.F16.F32.PACK_AB R57, R214, R211 ;  /* 0x000000d3d639723e */ /* 0x000fc600000000ff */
[----:B------:R-:W2:Y:S02]  /*12cd0*/  LDS.128 R96, [R18] ;  /* 0x0000000012607984 */ /* 0x000ea40000000c00 */
[----:B------:R-:W-:Y:S06]  /*12ce0*/  BAR.SYNC.DEFER_BLOCKING 0x0 ;  /* 0x0000000000007b1d */ /* 0x000fec0000010000 */
[----:B------:R3:W-:Y:S01]  /*12cf0*/  STSM.16.M88.4 [R0], R56 ;  /* 0x0000003800007844 */ /* 0x0007e20000000200 */
[----:B------:R-:W-:Y:S02]  /*12d00*/  F2FP.F16.F32.PACK_AB R10, R94, R95 ;  /* 0x0000005f5e0a723e */ /* 0x000fe400000000ff */
[----:B------:R-:W-:Y:S01]  /*12d10*/  F2FP.F16.F32.PACK_AB R11, R92, R93 ;  /* 0x0000005d5c0b723e */ /* 0x000fe200000000ff */
[----:B------:R-:W-:Y:S01]  /*12d20*/  BAR.SYNC.DEFER_BLOCKING 0x0 ;  /* 0x0000000000007b1d */ /* 0x000fe20000010000 */
[----:B------:R-:W-:-:S02]  /*12d30*/  F2FP.F16.F32.PACK_AB R8, R218, R215 ;  /* 0x000000d7da08723e */ /* 0x000fc400000000ff */
[----:B------:R-:W-:-:S03]  /*12d40*/  F2FP.F16.F32.PACK_AB R9, R216, R212 ;  /* 0x000000d4d809723e */ /* 0x000fc600000000ff */
[----:B------:R-:W2:Y:S02]  /*12d50*/  LDS.128 R92, [R18] ;  /* 0x00000000125c7984 */ /* 0x000ea40000000c00 */
[----:B------:R-:W-:Y:S06]  /*12d60*/  BAR.SYNC.DEFER_BLOCKING 0x0 ;  /* 0x0000000000007b1d */ /* 0x000fec0000010000 */
[----:B------:R4:W-:Y:S01]  /*12d70*/  STSM.16.M88.4 [R0], R8 ;  /* 0x0000000800007844 */ /* 0x0009e20000000200 */
[----:B0-----:R-:W-:Y:S02]  /*12d80*/  F2FP.F16.F32.PACK_AB R66, R90, R91 ;  /* 0x0000005b5a42723e */ /* 0x001fe400000000ff */
[----:B------:R-:W-:Y:S01]  /*12d90*/  F2FP.F16.F32.PACK_AB R67, R88, R89 ;  /* 0x000000595843723e */ /* 0x000fe200000000ff */
[----:B------:R-:W-:Y:S01]  /*12da0*/  BAR.SYNC.DEFER_BLOCKING 0x0 ;  /* 0x0000000000007b1d */ /* 0x000fe20000010000 */
[----:B------:R-:W-:-:S02]  /*12db0*/  F2FP.F16.F32.PACK_AB R64, R225, R221 ;  /* 0x000000dde140723e */ /* 0x000fc400000000ff */
[----:B------:R-:W-:-:S03]  /*12dc0*/  F2FP.F16.F32.PACK_AB R65, R222, R219 ;  /* 0x000000dbde41723e */ /* 0x000fc600000000ff */
[----:B------:R-:W0:Y:S02]  /*12dd0*/  LDS.128 R88, [R18] ;  /* 0x0000000012587984 */ /* 0x000e240000000c00 */
[----:B------:R-:W-:Y:S06]  /*12de0*/  BAR.SYNC.DEFER_BLOCKING 0x0 ;  /* 0x0000000000007b1d */ /* 0x000fec0000010000 */
[----:B------:R-:W-:Y:S01]  /*12df0*/  STSM.16.M88.4 [R0], R64 ;  /* 0x0000004000007844 */ /* 0x000fe20000000200 */
[----:B-1----:R-:W-:Y:S02]  /*12e00*/  F2FP.F16.F32.PACK_AB R62, R86, R87 ;  /* 0x00000057563e723e */ /* 0x002fe400000000ff */
[----:B------:R-:W-:Y:S01]  /*12e10*/  F2FP.F16.F32.PACK_AB R63, R84, R85 ;  /* 0x00000055543f723e */ /* 0x000fe200000000ff */
[----:B------:R-:W-:Y:S01]  /*12e20*/  BAR.SYNC.DEFER_BLOCKING 0x0 ;  /* 0x0000000000007b1d */ /* 0x000fe20000010000 */
[----:B------:R-:W-:-:S02]  /*12e30*/  F2FP.F16.F32.PACK_AB R60, R226, R223 ;  /* 0x000000dfe23c723e */ /* 0x000fc400000000ff */
[----:B------:R-:W-:-:S03]  /*12e40*/  F2FP.F16.F32.PACK_AB R61, R224, R220 ;  /* 0x000000dce03d723e */ /* 0x000fc600000000ff */
[----:B------:R-:W1:Y:S02]  /*12e50*/  LDS.128 R84, [R18] ;  /* 0x0000000012547984 */ /* 0x000e640000000c00 */
[----:B------:R-:W-:Y:S06]  /*12e60*/  BAR.SYNC.DEFER_BLOCKING 0x0 ;  /* 0x0000000000007b1d */ /* 0x000fec0000010000 */
[----:B------:R-:W-:Y:S01]  /*12e70*/  STSM.16.M88.4 [R0], R60 ;  /* 0x0000003c00007844 */ /* 0x000fe20000000200 */
[----:B---3--:R-:W-:Y:S02]  /*12e80*/  F2FP.F16.F32.PACK_AB R58, R82, R83 ;  /* 0x00000053523a723e */ /* 0x008fe400000000ff */
[----:B------:R-:W-:Y:S01]  /*12e90*/  F2FP.F16.F32.PACK_AB R59, R80, R81 ;  /* 0x00000051503b723e */ /* 0x000fe200000000ff */
[----:B------:R-:W-:Y:S01]  /*12ea0*/  BAR.SYNC.DEFER_BLOCKING 0x0 ;  /* 0x0000000000007b1d */ /* 0x000fe20000010000 */
[----:B------:R-:W-:-:S02]  /*12eb0*/  F2FP.F16.F32.PACK_AB R56, R230, R228 ;  /* 0x000000e4e638723e */ /* 0x000fc400000000ff */
[----:B------:R-:W-:-:S03]  /*12ec0*/  F2FP.F16.F32.PACK_AB R57, R229, R227 ;  /* 0x000000e3e539723e */ /* 0x000fc600000000ff */
[----:B------:R-:W3:Y:S02]  /*12ed0*/  LDS.128 R80, [R18] ;  /* 0x0000000012507984 */ /* 0x000ee40000000c00 */
[----:B------:R-:W-:Y:S06]  /*12ee0*/  BAR.SYNC.DEFER_BLOCKING 0x0 ;  /* 0x0000000000007b1d */ /* 0x000fec0000010000 */
[----:B------:R-:W-:Y:S01]  /*12ef0*/  STSM.16.M88.4 [R0], R56 ;  /* 0x0000003800007844 */ /* 0x000fe20000000200 */
[----:B----4-:R-:W-:Y:S02]  /*12f00*/  F2FP.F16.F32.PACK_AB R10, R78, R79 ;  /* 0x0000004f4e0a723e */ /* 0x010fe400000000ff */
[----:B------:R-:W-:Y:S01]  /*12f10*/  F2FP.F16.F32.PACK_AB R11, R76, R77 ;  /* 0x0000004d4c0b723e */ /* 0x000fe200000000ff */
[----:B------:R-:W-:Y:S01]  /*12f20*/  BAR.SYNC.DEFER_BLOCKING 0x0 ;  /* 0x0000000000007b1d */ /* 0x000fe20000010000 */
[----:B------:R-:W-:-:S02]  /*12f30*/  F2FP.F16.F32.PACK_AB R8, R231, R188 ;  /* 0x000000bce708723e */ /* 0x000fc400000000ff */
[----:B------:R-:W-:-:S03]  /*12f40*/  F2FP.F16.F32.PACK_AB R9, R189, R190 ;  /* 0x000000bebd09723e */ /* 0x000fc600000000ff */
[----:B------:R-:W4:Y:S02]  /*12f50*/  LDS.128 R76, [R18] ;  /* 0x00000000124c7984 */ /* 0x000f240000000c00 */
[----:B------:R-:W-:Y:S01]  /*12f60*/  BAR.SYNC.DEFER_BLOCKING 0x0 ;  /* 0x0000000000007b1d */ /* 0x000fe20000010000 */
[----:B------:R-:W-:Y:S02]  /*12f70*/  IMAD.MOV.U32 R20, RZ, RZ, R185 ;  /* 0x000000ffff147224 */ /* 0x000fe400078e00b9 */
[----:B------:R-:W-:Y:S02]  /*12f80*/  IMAD.MOV.U32 R185, RZ, RZ, R183 ;  /* 0x000000ffffb97224 */ /* 0x000fe400078e00b7 */
[----:B------:R-:W-:Y:S01]  /*12f90*/  IMAD.MOV.U32 R183, RZ, RZ, R181 ;  /* 0x000000ffffb77224 */ /* 0x000fe200078e00b5 */
[----:B------:R-:W-:Y:S02]  /*12fa0*/  MOV R181, R250 ;  /* 0x000000fa00b57202 */ /* 0x000fe40000000f00 */
[----:B------:R-:W5:Y:S04]  /*12fb0*/  LDL.LU R250, [R1+0x410] ;  /* 0x0004100001fa7983 */ /* 0x000f680000300800 */
[----:B------:R2:W-:Y:S01]  /*12fc0*/  STSM.16.M88.4 [R0], R8 ;  /* 0x0000000800007844 */ /* 0x0005e20000000200 */
[----:B------:R-:W-:Y:S01]  /*12fd0*/  BAR.SYNC.DEFER_BLOCKING 0x0 ;  /* 0x0000000000007b1d */ /* 0x000fe20000010000 */
[----:B--2---:R-:W-:-:S02]  /*12fe0*/  F2FP.F16.F32.PACK_AB R11, R128, R129 ;  /* 0x00000081800b723e */ /* 0x004fc400000000ff */
[----:B------:R-:W-:Y:S02]  /*12ff0*/  F2FP.F16.F32.PACK_AB R128, R19, R251 ;  /* 0x000000fb1380723e */ /* 0x000fe400000000ff */
[----:B------:R-:W-:Y:S01]  /*13000*/  MOV R19, R186 ;  /* 0x000000ba00137202 */ /* 0x000fe20000000f00 */
[----:B------:R-:W-:Y:S02]  /*13010*/  IMAD.MOV.U32 R186, RZ, RZ, R184 ;  /* 0x000000ffffba7224 */ /* 0x000fe400078e00b8 */
[----:B------:R-:W-:Y:S02]  /*13020*/  IMAD.MOV.U32 R184, RZ, RZ, R182 ;  /* 0x000000ffffb87224 */ /* 0x000fe400078e00b6 */
[----:B------:R-:W-:Y:S02]  /*13030*/  IMAD.MOV.U32 R182, RZ, RZ, R180 ;  /* 0x000000ffffb67224 */ /* 0x000fe400078e00b4 */
[----:B------:R-:W-:Y:S01]  /*13040*/  IMAD.MOV.U32 R180, RZ, RZ, R12 ;  /* 0x000000ffffb47224 */ /* 0x000fe200078e000c */
[----:B------:R-:W2:Y:S04]  /*13050*/  LDS.128 R72, [R18] ;  /* 0x0000000012487984 */ /* 0x000ea80000000c00 */
[----:B------:R-:W5:Y:S01]  /*13060*/  LDL.LU R12, [R1+0x40c] ;  /* 0x00040c00010c7983 */ /* 0x000f620000300800 */
[----:B------:R-:W-:-:S02]  /*13070*/  F2FP.F16.F32.PACK_AB R64, R234, R192 ;  /* 0x000000c0ea40723e */ /* 0x000fc400000000ff */
[----:B------:R-:W-:Y:S02]  /*13080*/  F2FP.F16.F32.PACK_AB R65, R193, R194 ;  /* 0x000000c2c141723e */ /* 0x000fe400000000ff */
[----:B------:R-:W-:Y:S02]  /*13090*/  F2FP.F16.F32.PACK_AB R66, R155, R156 ;  /* 0x0000009c9b42723e */ /* 0x000fe400000000ff */
[----:B------:R-:W-:Y:S01]  /*130a0*/  F2FP.F16.F32.PACK_AB R67, R153, R154 ;  /* 0x0000009a9943723e */ /* 0x000fe200000000ff */
[----:B------:R-:W-:Y:S06]  /*130b0*/  BAR.SYNC.DEFER_BLOCKING 0x0 ;  /* 0x0000000000007b1d */ /* 0x000fec0000010000 */
[----:B------:R-:W-:Y:S02]  /*130c0*/  STSM.16.M88.4 [R0], R64 ;  /* 0x0000004000007844 */ /* 0x000fe40000000200 */
[----:B------:R-:W-:Y:S01]  /*130d0*/  BAR.SYNC.DEFER_BLOCKING 0x0 ;  /* 0x0000000000007b1d */ /* 0x000fe20000010000 */
[----:B------:R-:W-:-:S02]  /*130e0*/  F2FP.F16.F32.PACK_AB R60, R235, R232 ;  /* 0x000000e8eb3c723e */ /* 0x000fc400000000ff */
[----:B------:R-:W-:-:S03]  /*130f0*/  F2FP.F16.F32.PACK_AB R61, R233, R191 ;  /* 0x000000bfe93d723e */ /* 0x000fc600000000ff */
[----:B------:R-:W2:Y:S01]  /*13100*/  LDS.128 R68, [R18] ;  /* 0x0000000012447984 */ /* 0x000ea20000000c00 */
        /* <DEDUP_REMOVED lines=10> */
[----:B------:R-:W-:Y:S01]  /*131b0*/  BAR.SYNC.DEFER_BLOCKING 0x0 ;  /* 0x0000000000007b1d */ /* 0x000fe20000010000 */
[----:B------:R-:W-:Y:S02]  /*131c0*/  F2FP.F16.F32.PACK_AB R8, R246, R242 ;  /* 0x000000f2f608723e */ /* 0x000fe400000000ff */
[----:B------:R-:W-:Y:S02]  /*131d0*/  F2FP.F16.F32.PACK_AB R9, R243, R239 ;  /* 0x000000eff309723e */ /* 0x000fe400000000ff */
[----:B------:R-:W-:-:S03]  /*131e0*/  F2FP.F16.F32.PACK_AB R10, R141, R144 ;  /* 0x000000908d0a723e */ /* 0x000fc600000000ff */
[----:B------:R-:W0:Y:S01]  /*131f0*/  LDC R147, c[0x0][0x278] ;  /* 0x00009e00ff937b82 */ /* 0x000e220000000800 */
[----:B------:R-:W-:Y:S02]  /*13200*/  F2FP.F16.F32.PACK_AB R129, R252, R249 ;  /* 0x000000f9fc81723e */ /* 0x000fe400000000ff */
[----:B------:R-:W-:Y:S01]  /*13210*/  F2FP.F16.F32.PACK_AB R130, R130, R140 ;  /* 0x0000008c8282723e */ /* 0x000fe200000000ff */
[----:B------:R-:W-:Y:S01]  /*13220*/  STSM.16.M88.4 [R0], R56 ;  /* 0x0000003800007844 */ /* 0x000fe20000000200 */
[----:B------:R-:W-:-:S03]  /*13230*/  F2FP.F16.F32.PACK_AB R131, R131, R139 ;  /* 0x0000008b8383723e */ /* 0x000fc600000000ff */
[----:B------:R-:W1:Y:S08]  /*13240*/  LDC.64 R144, c[0x0][0x228] ;  /* 0x00008a00ff907b82 */ /* 0x000e700000000a00 */
[----:B------:R-:W-:Y:S06]  /*13250*/  BAR.SYNC.DEFER_BLOCKING 0x0 ;  /* 0x0000000000007b1d */ /* 0x000fec0000010000 */
[----:B------:R-:W2:Y:S02]  /*13260*/  LDS.128 R60, [R18] ;  /* 0x00000000123c7984 */ /* 0x000ea40000000c00 */
[----:B------:R-:W-:Y:S06]  /*13270*/  BAR.SYNC.DEFER_BLOCKING 0x0 ;  /* 0x0000000000007b1d */ /* 0x000fec0000010000 */
[----:B------:R-:W-:Y:S02]  /*13280*/  STSM.16.M88.4 [R0], R8 ;  /* 0x0000000800007844 */ /* 0x000fe40000000200 */
[----:B------:R-:W-:Y:S06]  /*13290*/  BAR.SYNC.DEFER_BLOCKING 0x0 ;  /* 0x0000000000007b1d */ /* 0x000fec0000010000 */
[----:B------:R-:W2:Y:S02]  /*132a0*/  LDS.128 R56, [R18] ;  /* 0x0000000012387984 */ /* 0x000ea40000000c00 */
[----:B------:R-:W-:Y:S06]  /*132b0*/  BAR.SYNC.DEFER_BLOCKING 0x0 ;  /* 0x0000000000007b1d */ /* 0x000fec0000010000 */
[----:B------:R-:W-:Y:S02]  /*132c0*/  STSM.16.M88.4 [R0], R128 ;  /* 0x0000008000007844 */ /* 0x000fe40000000200 */
[----:B------:R-:W-:Y:S01]  /*132d0*/  BAR.SYNC.DEFER_BLOCKING 0x0 ;  /* 0x0000000000007b1d */ /* 0x000fe20000010000 */
[----:B------:R-:W-:-:S02]  /*132e0*/  F2FP.F16.F32.PACK_AB R140, R20, R19 ;  /* 0x00000013148c723e */ /* 0x000fc400000000ff */
[----:B------:R-:W-:-:S03]  /*132f0*/  F2FP.F16.F32.PACK_AB R142, R142, R133 ;  /* 0x000000858e8e723e */ /* 0x000fc600000000ff */
[----:B------:R-:W2:Y:S01]  /*13300*/  LDS.128 R8, [R18] ;  /* 0x0000000012087984 */ /* 0x000ea20000000c00 */
[----:B------:R-:W-:Y:S02]  /*13310*/  F2FP.F16.F32.PACK_AB R143, R143, R132 ;  /* 0x000000848f8f723e */ /* 0x000fe400000000ff */
[----:B-----5:R-:W-:Y:S01]  /*13320*/  F2FP.F16.F32.PACK_AB R141, R12, R250 ;  /* 0x000000fa0c8d723e */ /* 0x020fe200000000ff */
[----:B------:R-:W-:Y:S01]  /*13330*/  BAR.SYNC.DEFER_BLOCKING 0x0 ;  /* 0x0000000000007b1d */ /* 0x000fe20000010000 */
[----:B------:R-:W-:Y:S02]  /*13340*/  IMAD.MOV.U32 R19, RZ, RZ, R186 ;  /* 0x000000ffff137224 */ /* 0x000fe400078e00ba */
[----:B------:R-:W-:Y:S01]  /*13350*/  IMAD.MOV.U32 R20, RZ, RZ, R185 ;  /* 0x000000ffff147224 */ /* 0x000fe200078e00b9 */
[----:B------:R-:W-:Y:S02]  /*13360*/  F2FP.F16.F32.PACK_AB R133, R15, R4 ;  /* 0x000000040f85723e */ /* 0x000fe400000000ff */
[----:B------:R-:W-:-:S02]  /*13370*/  F2FP.F16.F32.PACK_AB R134, R134, R125 ;  /* 0x0000007d8686723e */ /* 0x000fc400000000ff */
[----:B------:R-:W-:Y:S01]  /*13380*/  F2FP.F16.F32.PACK_AB R135, R135, R124 ;  /* 0x0000007c8787723e */ /* 0x000fe200000000ff */
[----:B------:R-:W5:Y:S04]  /*13390*/  LDL.LU R12, [R1+0x408] ;  /* 0x00040800010c7983 */ /* 0x000f680000300800 */
[----:B------:R-:W-:Y:S01]  /*133a0*/  STSM.16.M88.4 [R0], R140 ;  /* 0x0000008c00007844 */ /* 0x000fe20000000200 */
[----:B------:R-:W-:Y:S01]  /*133b0*/  BAR.SYNC.DEFER_BLOCKING 0x0 ;  /* 0x0000000000007b1d */ /* 0x000fe20000010000 */
[----:B------:R-:W-:-:S05]  /*133c0*/  F2FP.F16.F32.PACK_AB R132, R20, R19 ;  /* 0x000000131484723e */ /* 0x000fca00000000ff */
[----:B------:R-:W2:Y:S02]  /*133d0*/  LDS.128 R128, [R18] ;  /* 0x0000000012807984 */ /* 0x000ea40000000c00 */
[----:B------:R-:W-:Y:S06]  /*133e0*/  BAR.SYNC.DEFER_BLOCKING 0x0 ;  /* 0x0000000000007b1d */ /* 0x000fec0000010000 */
[----:B------:R-:W-:Y:S02]  /*133f0*/  STSM.16.M88.4 [R0], R132 ;  /* 0x0000008400007844 */ /* 0x000fe40000000200 */
[----:B------:R-:W-:Y:S01]  /*13400*/  BAR.SYNC.DEFER_BLOCKING 0x0 ;  /* 0x0000000000007b1d */ /* 0x000fe20000010000 */
[----:B------:R-:W-:-:S02]  /*13410*/  IMAD.MOV.U32 R186, RZ, RZ, R184 ;  /* 0x000000ffffba7224 */ /* 0x000fc400078e00b8 */
[----:B------:R-:W-:-:S03]  /*13420*/  IMAD.MOV.U32 R185, RZ, RZ, R183 ;  /* 0x000000ffffb97224 */ /* 0x000fc600078e00b7 */
[----:B------:R-:W-:Y:S01]  /*13430*/  MOV R19, R186 ;  /* 0x000000ba00137202 */ /* 0x000fe20000000f00 */
[----:B------:R-:W-:Y:S01]  /*13440*/  IMAD.MOV.U32 R20, RZ, RZ, R185 ;  /* 0x000000ffff147224 */ /* 0x000fe200078e00b9 */
[----:B------:R-:W2:Y:S04]  /*13450*/  LDS.128 R132, [R18] ;  /* 0x0000000012847984 */ /* 0x000ea80000000c00 */
[----:B------:R-:W-:Y:S02]  /*13460*/  F2FP.F16.F32.PACK_AB R124, R20, R19 ;  /* 0x00000013147c723e */ /* 0x000fe400000000ff */
[----:B------:R-:W-:Y:S02]  /*13470*/  F2FP.F16.F32.PACK_AB R125, R7, R17 ;  /* 0x00000011077d723e */ /* 0x000fe400000000ff */
[----:B------:R-:W-:-:S02]  /*13480*/  F2FP.F16.F32.PACK_AB R126, R126, R137 ;  /* 0x000000897e7e723e */ /* 0x000fc400000000ff */
[----:B------:R-:W-:Y:S01]  /*13490*/  F2FP.F16.F32.PACK_AB R127, R127, R136 ;  /* 0x000000887f7f723e */ /* 0x000fe200000000ff */
[----:B------:R-:W-:Y:S06]  /*134a0*/  BAR.SYNC.DEFER_BLOCKING 0x0 ;  /* 0x0000000000007b1d */ /* 0x000fec0000010000 */
[----:B------:R-:W-:Y:S02]  /*134b0*/  STSM.16.M88.4 [R0], R124 ;  /* 0x0000007c00007844 */ /* 0x000fe40000000200 */
[----:B------:R-:W-:Y:S01]  /*134c0*/  BAR.SYNC.DEFER_BLOCKING 0x0 ;  /* 0x0000000000007b1d */ /* 0x000fe20000010000 */
[----:B------:R-:W-:Y:S01]  /*134d0*/  IMAD.MOV.U32 R184, RZ, RZ, R182 ;  /* 0x000000ffffb87224 */ /* 0x000fe200078e00b6 */
[----:B------:R-:W-:Y:S01]  /*134e0*/  MOV R183, R181 ;  /* 0x000000b500b77202 */ /* 0x000fe20000000f00 */
[----:B------:R-:W-:-:S02]  /*134f0*/  IMAD.MOV.U32 R182, RZ, RZ, R180 ;  /* 0x000000ffffb67224 */ /* 0x000fc400078e00b4 */
[----:B------:R-:W-:Y:S02]  /*13500*/  IMAD.MOV.U32 R181, RZ, RZ, R179 ;  /* 0x000000ffffb57224 */ /* 0x000fe400078e00b3 */
[----:B------:R-:W-:Y:S02]  /*13510*/  IMAD.MOV.U32 R186, RZ, RZ, R183 ;  /* 0x000000ffffba7224 */ /* 0x000fe400078e00b7 */
[----:B------:R-:W-:Y:S02]  /*13520*/  IMAD.MOV.U32 R185, RZ, RZ, R182 ;  /* 0x000000ffffb97224 */ /* 0x000fe400078e00b6 */
[----:B------:R-:W-:Y:S01]  /*13530*/  IMAD.MOV.U32 R183, RZ, RZ, R181 ;  /* 0x000000ffffb77224 */ /* 0x000fe200078e00b5 */
[----:B------:R-:W2:Y:S01]  /*13540*/  LDS.128 R124, [R18] ;  /* 0x00000000127c7984 */ /* 0x000ea20000000c00 */
[----:B------:R-:W-:Y:S02]  /*13550*/  IMAD.MOV.U32 R19, RZ, RZ, R185 ;  /* 0x000000ffff137224 */ /* 0x000fe400078e00b9 */
[----:B------:R-:W-:Y:S01]  /*13560*/  IMAD.MOV.U32 R185, RZ, RZ, R183 ;  /* 0x000000ffffb97224 */ /* 0x000fe200078e00b7 */
[----:B------:R-:W-:-:S02]  /*13570*/  F2FP.F16.F32.PACK_AB R138, R55, R138 ;  /* 0x0000008a378a723e */ /* 0x000fc400000000ff */
[----:B------:R-:W-:Y:S02]  /*13580*/  F2FP.F16.F32.PACK_AB R136, R19, R186 ;  /* 0x000000ba1388723e */ /* 0x000fe400000000ff */
[----:B------:R-:W-:Y:S02]  /*13590*/  F2FP.F16.F32.PACK_AB R137, R185, R184 ;  /* 0x000000b8b989723e */ /* 0x000fe400000000ff */
[----:B------:R-:W-:Y:S01]  /*135a0*/  F2FP.F16.F32.PACK_AB R139, R53, R54 ;  /* 0x00000036358b723e */ /* 0x000fe200000000ff */
[----:B------:R-:W-:Y:S01]  /*135b0*/  BAR.SYNC.DEFER_BLOCKING 0x0 ;  /* 0x0000000000007b1d */ /* 0x000fe20000010000 */
[----:B------:R-:W-:Y:S02]  /*135c0*/  IMAD.MOV.U32 R179, RZ, RZ, R177 ;  /* 0x000000ffffb37224 */ /* 0x000fe400078e00b1 */
[----:B------:R-:W-:Y:S01]  /*135d0*/  IMAD.MOV.U32 R180, RZ, RZ, R178 ;  /* 0x000000ffffb47224 */ /* 0x000fe200078e00b2 */
[----:B------:R-:W-:Y:S02]  /*135e0*/  F2FP.F16.F32.PACK_AB R22, R3, R23 ;  /* 0x000000170316723e */ /* 0x000fe400000000ff */
[----:B------:R-:W-:-:S02]  /*135f0*/  F2FP.F16.F32.PACK_AB R26, R26, R27 ;  /* 0x0000001b1a1a723e */ /* 0x000fc400000000ff */
[----:B------:R-:W3:Y:S01]  /*13600*/  LDC.64 R54, c[0x0][0x270] ;  /* 0x00009c00ff367b82 */ /* 0x000ee20000000a00 */
[----:B------:R-:W-:Y:S07]  /*13610*/  STSM.16.M88.4 [R0], R136 ;  /* 0x0000008800007844 */ /* 0x000fee0000000200 */
[----:B------:R-:W-:Y:S01]  /*13620*/  BAR.SYNC.DEFER_BLOCKING 0x0 ;  /* 0x0000000000007b1d */ /* 0x000fe20000010000 */
[----:B------:R-:W-:Y:S02]  /*13630*/  IMAD.MOV.U32 R177, RZ, RZ, R14 ;  /* 0x000000ffffb17224 */ /* 0x000fe400078e000e */
[----:B------:R-:W-:-:S02]  /*13640*/  IMAD.MOV.U32 R178, RZ, RZ, R13 ;  /* 0x000000ffffb27224 */ /* 0x000fc400078e000d */
[----:B------:R-:W-:Y:S01]  /*13650*/  IMAD.MOV.U32 R182, RZ, RZ, R179 ;  /* 0x000000ffffb67224 */ /* 0x000fe200078e00b3 */
[----:B------:R-:W-:Y:S01]  /*13660*/  MOV R179, R177 ;  /* 0x000000b100b37202 */ /* 0x000fe20000000f00 */
[----:B------:R-:W-:Y:S01]  /*13670*/  IMAD.MOV.U32 R181, RZ, RZ, R178 ;  /* 0x000000ffffb57224 */ /* 0x000fe200078e00b2 */
[----:B------:R-:W-:Y:S01]  /*13680*/  F2FP.F16.F32.PACK_AB R23, R24, R25 ;  /* 0x000000191817723e */ /* 0x000fe200000000ff */
[----:B------:R-:W4:Y:S04]  /*13690*/  LDL.LU R13, [R1+0x404] ;  /* 0x00040400010d7983 */ /* 0x000f280000300800 */
[----:B------:R-:W2:Y:S01]  /*136a0*/  LDS.128 R136, [R18] ;  /* 0x0000000012887984 */ /* 0x000ea20000000c00 */
[----:B------:R-:W-:Y:S02]  /*136b0*/  IMAD.MOV.U32 R183, RZ, RZ, R181 ;  /* 0x000000ffffb77224 */ /* 0x000fe400078e00b5 */
[----:B------:R-:W-:Y:S01]  /*136c0*/  IMAD.MOV.U32 R181, RZ, RZ, R179 ;  /* 0x000000ffffb57224 */ /* 0x000fe200078e00b3 */
[----:B------:R-:W-:Y:S01]  /*136d0*/  F2FP.F16.F32.PACK_AB R27, R28, R29 ;  /* 0x0000001d1c1b723e */ /* 0x000fe200000000ff */
[----:B------:R-:W-:Y:S01]  /*136e0*/  IMAD.MOV.U32 R178, RZ, RZ, R175 ;  /* 0x000000ffffb27224 */ /* 0x000fe200078e00af */
[----:B------:R-:W-:Y:S01]  /*136f0*/  F2FP.F16.F32.PACK_AB R20, R183, R182 ;  /* 0x000000b6b714723e */ /* 0x000fe200000000ff */
[----:B------:R-:W-:Y:S01]  /*13700*/  IMAD.MOV.U32 R177, RZ, RZ, R174 ;  /* 0x000000ffffb17224 */ /* 0x000fe200078e00ae */
[----:B------:R-:W-:Y:S01]  /*13710*/  F2FP.F16.F32.PACK_AB R21, R181, R180 ;  /* 0x000000b4b515723e */ /* 0x000fe200000000ff */
[----:B------:R-:W-:Y:S06]  /*13720*/  BAR.SYNC.DEFER_BLOCKING 0x0 ;  /* 0x0000000000007b1d */ /* 0x000fec0000010000 */
[----:B------:R-:W2:Y:S01]  /*13730*/  LDL.LU R14, [R1+0x400] ;  /* 0x00040000010e7983 */ /* 0x000ea20000300800 */
[----:B------:R-:W-:-:S02]  /*13740*/  IMAD.MOV.U32 R175, RZ, RZ, R173 ;  /* 0x000000ffffaf7224 */ /* 0x000fc400078e00ad */
[----:B------:R-:W-:Y:S01]  /*13750*/  IMAD.MOV.U32 R179, RZ, RZ, R177 ;  /* 0x000000ffffb37224 */ /* 0x000fe200078e00b1 */
[----:B------:R-:W2:Y:S04]  /*13760*/  LDL.LU R15, [R1+0x3fc] ;  /* 0x0003fc00010f7983 */ /* 0x000ea80000300800 */
[----:B------:R-:W-:Y:S01]  /*13770*/  STSM.16.M88.4 [R0], R20 ;  /* 0x0000001400007844 */ /* 0x000fe20000000200 */
[----:B------:R-:W-:Y:S01]  /*13780*/  BAR.SYNC.DEFER_BLOCKING 0x0 ;  /* 0x0000000000007b1d */ /* 0x000fe20000010000 */
[----:B------:R-:W-:Y:S02]  /*13790*/  MOV R177, R175 ;  /* 0x000000af00b17202 */ /* 0x000fe40000000f00 */
[----:B------:R-:W-:Y:S01]  /*137a0*/  F2FP.F16.F32.PACK_AB R24, R179, R178 ;  /* 0x000000b2b318723e */ /* 0x000fe200000000ff */
[----:B------:R-:W-:-:S02]  /*137b0*/  IMAD.MOV.U32 R174, RZ, RZ, R165 ;  /* 0x000000ffffae7224 */ /* 0x000fc400078e00a5 */
[----:B------:R-:W5:Y:S04]  /*137c0*/  LDL.LU R4, [R1+0x3f8] ;  /* 0x0003f80001047983 */ /* 0x000f680000300800 */
[----:B------:R-:W2:Y:S01]  /*137d0*/  LDS.128 R20, [R18] ;  /* 0x0000000012147984 */ /* 0x000ea20000000c00 */
[----:B------:R-:W-:Y:S01]  /*137e0*/  F2FP.F16.F32.PACK_AB R25, R177, R176 ;  /* 0x000000b0b119723e */ /* 0x000fe200000000ff */
[----:B------:R-:W-:Y:S06]  /*137f0*/  BAR.SYNC.DEFER_BLOCKING 0x0 ;  /* 0x0000000000007b1d */ /* 0x000fec0000010000 */
[----:B------:R-:W-:Y:S02]  /*13800*/  STSM.16.M88.4 [R0], R24 ;  /* 0x0000001800007844 */ /* 0x000fe40000000200 */
[----:B------:R-:W-:Y:S01]  /*13810*/  BAR.SYNC.DEFER_BLOCKING 0x0 ;  /* 0x0000000000007b1d */ /* 0x000fe20000010000 */
[----:B------:R-:W-:Y:S01]  /*13820*/  IMAD.MOV.U32 R165, RZ, RZ, R163 ;  /* 0x000000ffffa57224 */ /* 0x000fe200078e00a3 */
[----:B------:R-:W-:Y:S01]  /*13830*/  MOV R163, R5 ;  /* 0x0000000500a37202 */ /* 0x000fe20000000f00 */
[----:B------:R-:W-:-:S02]  /*13840*/  IMAD.MOV.U32 R173, RZ, RZ, R164 ;  /* 0x000000ffffad7224 */ /* 0x000fc400078e00a4 */
[----:B------:R-:W-:Y:S01]  /*13850*/  IMAD.MOV.U32 R164, RZ, RZ, R6 ;  /* 0x000000ffffa47224 */ /* 0x000fe200078e0006 */
[----:B------:R-:W4:Y:S04]  /*13860*/  LDL.LU R5, [R1+0x3f4] ;  /* 0x0003f40001057983 */ /* 0x000f280000300800 */
[----:B------:R-:W2:Y:S04]  /*13870*/  LDL.LU R6, [R1+0x3f0] ;  /* 0x0003f00001067983 */ /* 0x000ea80000300800 */
[----:B------:R-:W4:Y:S04]  /*13880*/  LDL.LU R7, [R1+0x3ec] ;  /* 0x0003ec0001077983 */ /* 0x000f280000300800 */
[----:B------:R-:W4:Y:S01]  /*13890*/  LDS.128 R24, [R18] ;  /* 0x0000000012187984 */ /* 0x000f220000000c00 */
[----:B------:R-:W-:-:S02]  /*138a0*/  IMAD.MOV.U32 R175, RZ, RZ, R173 ;  /* 0x000000ffffaf7224 */ /* 0x000fc400078e00ad */
[----:B------:R-:W-:Y:S01]  /*138b0*/  IMAD.MOV.U32 R173, RZ, RZ, R165 ;  /* 0x000000ffffad7224 */ /* 0x000fe200078e00a5 */
[----:B------:R-:W-:Y:S02]  /*138c0*/  F2FP.F16.F32.PACK_AB R30, R30, R31 ;  /* 0x0000001f1e1e723e */ /* 0x000fe400000000ff */
[----:B------:R-:W-:Y:S02]  /*138d0*/  F2FP.F16.F32.PACK_AB R34, R34, R35 ;  /* 0x000000232222723e */ /* 0x000fe400000000ff */
[----:B------:R-:W-:Y:S02]  /*138e0*/  F2FP.F16.F32.PACK_AB R38, R38, R39 ;  /* 0x000000272626723e */ /* 0x000fe400000000ff */
[----:B------:R-:W-:Y:S01]  /*138f0*/  F2FP.F16.F32.PACK_AB R42, R42, R43 ;  /* 0x0000002b2a2a723e */ /* 0x000fe200000000ff */
[----:B------:R-:W3:Y:S01]  /*13900*/  S2R R149, SR_CTAID.Y ;  /* 0x0000000000957919 */ /* 0x000ee20000002600 */
[----:B------:R-:W-:Y:S02]  /*13910*/  F2FP.F16.F32.PACK_AB R28, R175, R174 ;  /* 0x000000aeaf1c723e */ /* 0x000fe400000000ff */
[----:B------:R-:W-:Y:S01]  /*13920*/  F2FP.F16.F32.PACK_AB R29, R173, R172 ;  /* 0x000000acad1d723e */ /* 0x000fe200000000ff */
[----:B------:R-:W4:Y:S01]  /*13930*/  LDL.LU R17, [R1+0x3e8] ;  /* 0x0003e80001117983 */ /* 0x000f220000300800 */
[----:B------:R-:W-:Y:S01]  /*13940*/  F2FP.F16.F32.PACK_AB R31, R32, R33 ;  /* 0x00000021201f723e */ /* 0x000fe200000000ff */
[----:B------:R-:W-:Y:S06]  /*13950*/  BAR.SYNC.DEFER_BLOCKING 0x0 ;  /* 0x0000000000007b1d */ /* 0x000fec0000010000 */
[----:B------:R-:W-:Y:S02]  /*13960*/  STSM.16.M88.4 [R0], R28 ;  /* 0x0000001c00007844 */ /* 0x000fe40000000200 */
[----:B------:R-:W-:Y:S01]  /*13970*/  BAR.SYNC.DEFER_BLOCKING 0x0 ;  /* 0x0000000000007b1d */ /* 0x000fe20000010000 */
[----:B------:R-:W-:-:S02]  /*13980*/  F2FP.F16.F32.PACK_AB R32, R171, R170 ;  /* 0x000000aaab20723e */ /* 0x000fc400000000ff */
[----:B------:R-:W-:-:S03]  /*13990*/  F2FP.F16.F32.PACK_AB R33, R169, R168 ;  /* 0x000000a8a921723e */ /* 0x000fc600000000ff */
[----:B------:R-:W4:Y:S01]  /*139a0*/  LDS.128 R28, [R18] ;  /* 0x00000000121c7984 */ /* 0x000f220000000c00 */
[----:B------:R-:W-:Y:S01]  /*139b0*/  F2FP.F16.F32.PACK_AB R35, R36, R37 ;  /* 0x000000252423723e */ /* 0x000fe200000000ff */
[----:B------:R-:W-:Y:S06]  /*139c0*/  BAR.SYNC.DEFER_BLOCKING 0x0 ;  /* 0x0000000000007b1d */ /* 0x000fec0000010000 */
[----:B------:R-:W-:Y:S02]  /*139d0*/  STSM.16.M88.4 [R0], R32 ;  /* 0x0000002000007844 */ /* 0x000fe40000000200 */
[----:B------:R-:W-:Y:S01]  /*139e0*/  BAR.SYNC.DEFER_BLOCKING 0x0 ;  /* 0x0000000000007b1d */ /* 0x000fe20000010000 */
[----:B------:R-:W-:Y:S01]  /*139f0*/  IMAD.MOV.U32 R165, RZ, RZ, R158 ;  /* 0x000000ffffa57224 */ /* 0x000fe200078e009e */
[----:B------:R-:W-:-:S02]  /*13a00*/  F2FP.F16.F32.PACK_AB R36, R167, R166 ;  /* 0x000000a6a724723e */ /* 0x000fc400000000ff */
[----:B------:R-:W-:Y:S02]  /*13a10*/  F2FP.F16.F32.PACK_AB R39, R40, R41 ;  /* 0x000000292827723e */ /* 0x000fe400000000ff */
[----:B------:R-:W4:Y:S01]  /*13a20*/  LDS.128 R32, [R18] ;  /* 0x0000000012207984 */ /* 0x000f220000000c00 */
        /* <DEDUP_REMOVED lines=9> */
[----:B------:R-:W0:Y:S01]  /*13ac0*/  S2R R165, SR_CTAID.X ;  /* 0x0000000000a57919 */ /* 0x000e220000002500 */
[----:B------:R-:W1:Y:S01]  /*13ad0*/  S2R R157, SR_TID.X ;  /* 0x00000000009d7919 */ /* 0x000e620000002100 */
[----:B------:R-:W-:Y:S01]  /*13ae0*/  STSM.16.M88.4 [R0], R40 ;  /* 0x0000002800007844 */ /* 0x000fe20000000200 */
[----:B------:R-:W-:Y:S01]  /*13af0*/  BAR.SYNC.DEFER_BLOCKING 0x0 ;  /* 0x0000000000007b1d */ /* 0x000fe20000010000 */
[----:B---3--:R-:W-:-:S02]  /*13b00*/  IMAD R19, R149, R54, RZ ;  /* 0x0000003695137224 */ /* 0x008fc400078e02ff */
[----:B0-----:R-:W-:-:S05]  /*13b10*/  IMAD.SHL.U32 R165, R165, 0x80, RZ ;  /* 0x00000080a5a57824 */ /* 0x001fca00078e00ff */
[----:B-1----:R-:W-:Y:S01]  /*13b20*/  LOP3.LUT R148, R165, 0x7f, R157, 0xf8, !PT ;  /* 0x0000007fa5947812 */ /* 0x002fe200078ef89d */
[----:B------:R-:W0:Y:S04]  /*13b30*/  LDS.128 R36, [R18] ;  /* 0x0000000012247984 */ /* 0x000e280000000c00 */
[----:B------:R-:W-:Y:S02]  /*13b40*/  IMAD R53, R148, R55, RZ ;  /* 0x0000003794357224 */ /* 0x000fe400078e02ff */
[----:B------:R-:W-:Y:S02]  /*13b50*/  IMAD.SHL.U32 R3, R19, 0x2, RZ ;  /* 0x0000000213037824 */ /* 0x000fe400078e00ff */
[----:B------:R-:W-:Y:S01]  /*13b60*/  IMAD.MOV.U32 R158, RZ, RZ, R16 ;  /* 0x000000ffff9e7224 */ /* 0x000fe200078e0010 */
[----:B------:R-:W-:Y:S01]  /*13b70*/  SHF.L.U32 R44, R53, 0x1, RZ ;  /* 0x00000001352c7819 */ /* 0x000fe200000006ff */
[----:B------:R-:W3:Y:S01]  /*13b80*/  LDL.LU R16, [R1+0x3e4] ;  /* 0x0003e40001107983 */ /* 0x000ee20000300800 */
[----:B------:R-:W-:-:S02]  /*13b90*/  F2FP.F16.F32.PACK_AB R46, R46, R47 ;  /* 0x0000002f2e2e723e */ /* 0x000fc400000000ff */
[----:B------:R-:W-:Y:S02]  /*13ba0*/  IADD3 R3, P0, P2, R44, R144, R3 ;  /* 0x000000902c037210 */ /* 0x000fe40007a1e003 */
[----:B------:R-:W-:Y:S02]  /*13bb0*/  F2FP.F16.F32.PACK_AB R44, R160, R159 ;  /* 0x0000009fa02c723e */ /* 0x000fe400000000ff */
[----:B------:R-:W-:Y:S01]  /*13bc0*/  F2FP.F16.F32.PACK_AB R45, R158, R248 ;  /* 0x000000f89e2d723e */ /* 0x000fe200000000ff */
[----:B------:R-:W3:Y:S01]  /*13bd0*/  LDL.LU R159, [R1+0x204] ;  /* 0x00020400019f7983 */ /* 0x000ee20000300800 */
[----:B------:R-:W-:Y:S01]  /*13be0*/  F2FP.F16.F32.PACK_AB R47, R48, R49 ;  /* 0x00000031302f723e */ /* 0x000fe200000000ff */
[----:B------:R-:W-:Y:S01]  /*13bf0*/  BAR.SYNC.DEFER_BLOCKING 0x0 ;  /* 0x0000000000007b1d */ /* 0x000fe20000010000 */
[----:B------:R-:W-:Y:S02]  /*13c00*/  SHF.R.U32.HI R146, RZ, 0x7, R157 ;  /* 0x00000007ff927819 */ /* 0x000fe4000001169d */
[----:B------:R-:W-:-:S02]  /*13c10*/  F2FP.F16.F32.PACK_AB R244, R247, R244 ;  /* 0x000000f4f7f4723e */ /* 0x000fc400000000ff */
[----:B------:R-:W-:Y:S02]  /*13c20*/  F2FP.F16.F32.PACK_AB R245, R237, R236 ;  /* 0x000000ecedf5723e */ /* 0x000fe400000000ff */
[----:B------:R-:W-:Y:S01]  /*13c30*/  F2FP.F16.F32.PACK_AB R246, R50, R51 ;  /* 0x0000003332f6723e */ /* 0x000fe200000000ff */
[----:B------:R-:W3:Y:S04]  /*13c40*/  LDL.LU R158, [R1+0x200] ;  /* 0x00020000019e7983 */ /* 0x000ee80000300800 */
[----:B------:R1:W-:Y:S01]  /*13c50*/  STSM.16.M88.4 [R0], R44 ;  /* 0x0000002c00007844 */ /* 0x0003e20000000200 */
[----:B------:R-:W-:Y:S01]  /*13c60*/  BAR.SYNC.DEFER_BLOCKING 0x0 ;  /* 0x0000000000007b1d */ /* 0x000fe20000010000 */
[----:B------:R-:W-:Y:S02]  /*13c70*/  SGXT.U32 R146, R146, 0x1 ;  /* 0x000000019292781a */ /* 0x000fe40000000000 */
[----:B------:R-:W-:Y:S01]  /*13c80*/  F2FP.F16.F32.PACK_AB R247, R52, R2 ;  /* 0x0000000234f7723e */ /* 0x000fe200000000ff */
[----:B------:R-:W-:Y:S01]  /*13c90*/  IMAD.HI R48, R19, 0x2, RZ ;  /* 0x0000000213307827 */ /* 0x000fe200078e02ff */
[----:B--2---:R-:W-:Y:S01]  /*13ca0*/  PRMT R55, R6, 0x7632, R55 ;  /* 0x0000763206377816 */ /* 0x004fe20000000037 */
[----:B------:R-:W2:Y:S04]  /*13cb0*/  LDL.LU R157, [R1+0x20c] ;  /* 0x00020c00019d7983 */ /* 0x000ea80000300800 */
[----:B------:R-:W3:Y:S01]  /*13cc0*/  LDS.128 R40, [R18] ;  /* 0x0000000012287984 */ /* 0x000ee20000000c00 */
[----:B------:R-:W-:Y:S01]  /*13cd0*/  BAR.SYNC.DEFER_BLOCKING 0x0 ;  /* 0x0000000000007b1d */ /* 0x000fe20000010000 */
[----:B------:R-:W-:-:S02]  /*13ce0*/  IMAD R54, R146, R147, RZ ;  /* 0x0000009392367224 */ /* 0x000fc400078e02ff */
[----:B------:R-:W-:-:S04]  /*13cf0*/  IMAD.HI R19, R53, 0x2, RZ ;  /* 0x0000000235137827 */ /* 0x000fc800078e02ff */
[----:B------:R-:W-:Y:S01]  /*13d00*/  IMAD R144, R147, 0x2, R54 ;  /* 0x0000000293907824 */ /* 0x000fe200078e0236 */
[----:B------:R-:W-:-:S03]  /*13d10*/  IADD3.X R19, R19, R145, R48, P0, P2 ;  /* 0x0000009113137210 */ /* 0x000fc600007e4430 */
[C---:B------:R-:W-:Y:S01]  /*13d20*/  IMAD R146, R147.reuse, 0x2, R144 ;  /* 0x0000000293927824 */ /* 0x040fe200078e0290 */
[C---:B------:R-:W-:Y:S01]  /*13d30*/  LEA R48, P0, R54.reuse, R3, 0x1 ;  /* 0x0000000336307211 */ /* 0x040fe200078008ff */
[----:B------:R-:W0:Y:S01]  /*13d40*/  LDC R145, c[0x0][0x278] ;  /* 0x00009e00ff917b82 */ /* 0x000e220000000800 */
[----:B------:R5:W-:Y:S01]  /*13d50*/  STSM.16.M88.4 [R0], R244 ;  /* 0x000000f400007844 */ /* 0x000be20000000200 */
[----:B------:R-:W-:Y:S01]  /*13d60*/  IMAD R2, R147, 0x2, R146 ;  /* 0x0000000293027824 */ /* 0x000fe200078e0292 */
[----:B------:R-:W-:-:S05]  /*13d70*/  LEA.HI.X.SX32 R49, R54, R19, 0x1, P0 ;  /* 0x0000001336317211 */ /* 0x000fca00000f0eff */
[----:B------:R-:W-:Y:S01]  /*13d80*/  BAR.SYNC.DEFER_BLOCKING 0x0 ;  /* 0x0000000000007b1d */ /* 0x000fe20000010000 */
[C---:B------:R-:W-:Y:S01]  /*13d90*/  IMAD R54, R147.reuse, 0x2, R2 ;  /* 0x0000000293367824 */ /* 0x040fe200078e0202 */
[-C--:B-1----:R-:W-:Y:S02]  /*13da0*/  LEA R44, P0, R2, R3.reuse, 0x1 ;  /* 0x00000003022c7211 */ /* 0x082fe400078008ff */
[----:B------:R-:W-:Y:S02]  /*13db0*/  LEA R50, P2, R144, R3, 0x1 ;  /* 0x0000000390327211 */ /* 0x000fe400078408ff */
[----:B------:R-:W-:Y:S02]  /*13dc0*/  LEA.HI.X.SX32 R45, R2, R19, 0x1, P0 ;  /* 0x00000013022d7211 */ /* 0x000fe400000f0eff */
[-C--:B------:R-:W-:Y:S02]  /*13dd0*/  LEA R46, P0, R54, R3.reuse, 0x1 ;  /* 0x00000003362e7211 */ /* 0x080fe400078008ff */
[----:B------:R-:W-:Y:S01]  /*13de0*/  LEA R52, P3, R146, R3, 0x1 ;  /* 0x0000000392347211 */ /* 0x000fe200078608ff */
[----:B-----5:R-:W-:Y:S01]  /*13df0*/  IMAD R0, R147, 0x2, R54 ;  /* 0x0000000293007824 */ /* 0x020fe200078e0236 */
[----:B------:R-:W-:-:S02]  /*13e00*/  LEA.HI.X.SX32 R51, R144, R19, 0x1, P2 ;  /* 0x0000001390337211 */ /* 0x000fc400010f0eff */
[-C--:B------:R-:W-:Y:S01]  /*13e10*/  LEA.HI.X.SX32 R47, R54, R19.reuse, 0x1, P0 ;  /* 0x00000013362f7211 */ /* 0x080fe200000f0eff */
[----:B------:R-:W-:Y:S01]  /*13e20*/  IMAD R2, R147, 0x2, R0 ;  /* 0x0000000293027824 */ /* 0x000fe200078e0200 */
[----:B------:R-:W-:Y:S01]  /*13e30*/  LEA.HI.X.SX32 R53, R146, R19, 0x1, P3 ;  /* 0x0000001392357211 */ /* 0x000fe200018f0eff */
[----:B------:R1:W-:Y:S04]  /*13e40*/  STG.E.U16 desc[UR60][R48.64], R4 ;  /* 0x0000000430007986 */ /* 0x0003e8000c10153c */
[----:B----4-:R4:W-:Y:S01]  /*13e50*/  STG.E.U16 desc[UR60][R50.64], R5 ;  /* 0x0000000532007986 */ /* 0x0109e2000c10153c */
[----:B-1----:R-:W-:Y:S02]  /*13e60*/  PRMT R49, R4, 0x7632, R49 ;  /* 0x0000763204317816 */ /* 0x002fe40000000031 */
[----:B------:R-:W-:-:S02]  /*13e70*/  LEA R4, P0, R0, R3, 0x1 ;  /* 0x0000000300047211 */ /* 0x000fc400078008ff */
[----:B----4-:R-:W-:Y:S02]  /*13e80*/  PRMT R51, R5, 0x7632, R51 ;  /* 0x0000763205337816 */ /* 0x010fe40000000033 */
[----:B------:R-:W-:Y:S01]  /*13e90*/  LEA.HI.X.SX32 R5, R0, R19, 0x1, P0 ;  /* 0x0000001300057211 */ /* 0x000fe200000f0eff */
[----:B------:R1:W-:Y:S01]  /*13ea0*/  STG.E.U16 desc[UR60][R52.64], R6 ;  /* 0x0000000634007986 */ /* 0x0003e2000c10153c */
[C---:B------:R-:W-:Y:S02]  /*13eb0*/  LEA R48, P0, R2.reuse, R3, 0x1 ;  /* 0x0000000302307211 */ /* 0x040fe400078008ff */
[C---:B------:R-:W-:Y:S01]  /*13ec0*/  LEA R0, R147.reuse, R2, 0x1 ;  /* 0x0000000293007211 */ /* 0x040fe200078e08ff */
[----:B------:R-:W-:Y:S04]  /*13ed0*/  STG.E.U16 desc[UR60][R44.64], R7 ;  /* 0x000000072c007986 */ /* 0x000fe8000c10153c */
[----:B------:R4:W-:Y:S04]  /*13ee0*/  STG.E.U16 desc[UR60][R46.64], R49 ;  /* 0x000000312e007986 */ /* 0x0009e8000c10153c */
[----:B------:R5:W-:Y:S01]  /*13ef0*/  STG.E.U16 desc[UR60][R4.64], R51 ;  /* 0x0000003304007986 */ /* 0x000be2000c10153c */
[----:B-1----:R-:W1:Y:S01]  /*13f00*/  LDC R53, c[0x0][0x278] ;  /* 0x00009e00ff357b82 */ /* 0x002e620000000800 */
[----:B----4-:R-:W-:Y:S01]  /*13f10*/  LEA.HI.X.SX32 R49, R2, R19, 0x1, P0 ;  /* 0x0000001302317211 */ /* 0x010fe200000f0eff */
[----:B------:R-:W-:Y:S01]  /*13f20*/  IMAD R2, R147, 0x2, R0 ;  /* 0x0000000293027824 */ /* 0x000fe200078e0200 */
[----:B------:R-:W-:-:S04]  /*13f30*/  LEA R50, P0, R0, R3, 0x1 ;  /* 0x0000000300327211 */ /* 0x000fc800078008ff */
[----:B-----5:R-:W-:Y:S01]  /*13f40*/  LEA.HI.X.SX32 R51, R0, R19, 0x1, P0 ;  /* 0x0000001300337211 */ /* 0x020fe200000f0eff */
[----:B------:R-:W-:Y:S01]  /*13f50*/  IMAD R0, R147, 0x2, R2 ;  /* 0x0000000293007824 */ /* 0x000fe200078e0202 */
[----:B------:R-:W-:-:S03]  /*13f60*/  LEA R6, P0, R2, R3, 0x1 ;  /* 0x0000000302067211 */ /* 0x000fc600078008ff */
[----:B------:R-:W-:Y:S01]  /*13f70*/  IMAD R52, R147, 0x2, R0 ;  /* 0x0000000293347824 */ /* 0x000fe200078e0200 */
[----:B------:R-:W-:Y:S02]  /*13f80*/  PRMT R54, R7, 0x7632, R54 ;  /* 0x0000763207367816 */ /* 0x000fe40000000036 */
[----:B------:R-:W-:Y:S01]  /*13f90*/  LEA.HI.X.SX32 R7, R2, R19, 0x1, P0 ;  /* 0x0000001302077211 */ /* 0x000fe200000f0eff */
[----:B------:R4:W-:Y:S01]  /*13fa0*/  STG.E.U16 desc[UR60][R48.64], R55 ;  /* 0x0000003730007986 */ /* 0x0009e2000c10153c */
[-C--:B------:R-:W-:Y:S02]  /*13fb0*/  LEA R46, P0, R52, R3.reuse, 0x1 ;  /* 0x00000003342e7211 */ /* 0x080fe400078008ff */
[----:B------:R-:W-:Y:S02]  /*13fc0*/  LEA R44, P2, R0, R3, 0x1 ;  /* 0x00000003002c7211 */ /* 0x000fe400078408ff */
[-C--:B------:R-:W-:Y:S01]  /*13fd0*/  LEA.HI.X.SX32 R47, R52, R19.reuse, 0x1, P0 ;  /* 0x00000013342f7211 */ /* 0x080fe200000f0eff */
[C---:B------:R-:W-:Y:S01]  /*13fe0*/  IMAD R52, R147.reuse, 0x2, R52 ;  /* 0x0000000293347824 */ /* 0x040fe200078e0234 */
[----:B------:R5:W-:Y:S01]  /*13ff0*/  STG.E.U16 desc[UR60][R50.64], R54 ;  /* 0x0000003632007986 */ /* 0x000be2000c10153c */
[----:B----4-:R-:W4:Y:S01]  /*14000*/  LDC R49, c[0x0][0x278] ;  /* 0x00009e00ff317b82 */ /* 0x010f220000000800 */
[----:B------:R-:W-:Y:S01]  /*14010*/  LEA.HI.X.SX32 R45, R0, R19, 0x1, P2 ;  /* 0x00000013002d7211 */ /* 0x000fe200010f0eff */
[----:B------:R-:W-:Y:S01]  /*14020*/  IMAD R0, R147, 0x2, R52 ;  /* 0x0000000293007824 */ /* 0x000fe200078e0234 */
[----:B------:R-:W-:-:S05]  /*14030*/  LEA R4, P0, R52, R3, 0x1 ;  /* 0x0000000334047211 */ /* 0x000fca00078008ff */
[----:B-----5:R-:W5:Y:S01]  /*14040*/  LDC R51, c[0x0][0x278] ;  /* 0x00009e00ff337b82 */ /* 0x020f620000000800 */
[----:B------:R0:W-:Y:S01]  /*14050*/  STG.E.U16 desc[UR60][R6.64], R12 ;  /* 0x0000000c06007986 */ /* 0x0001e2000c10153c */
[----:B------:R-:W-:Y:S01]  /*14060*/  LEA.HI.X.SX32 R5, R52, R19, 0x1, P0 ;  /* 0x0000001334057211 */ /* 0x000fe200000f0eff */
[----:B------:R-:W-:-:S05]  /*14070*/  IMAD R2, R147, 0x2, R0 ;  /* 0x0000000293027824 */ /* 0x000fca00078e0200 */
[----:B------:R-:W3:Y:S01]  /*14080*/  LDC R55, c[0x0][0x278] ;  /* 0x00009e00ff377b82 */ /* 0x000ee20000000800 */
[----:B------:R1:W-:Y:S01]  /*14090*/  STG.E.U16 desc[UR60][R44.64], R13 ;  /* 0x0000000d2c007986 */ /* 0x0003e2000c10153c */
[----:B0-----:R-:W-:-:S04]  /*140a0*/  LEA R6, P0, R0, R3, 0x1 ;  /* 0x0000000300067211 */ /* 0x001fc800078008ff */
[----:B------:R-:W-:Y:S02]  /*140b0*/  LEA.HI.X.SX32 R7, R0, R19, 0x1, P0 ;  /* 0x0000001300077211 */ /* 0x000fe400000f0eff */
[----:B-1----:R-:W-:Y:S02]  /*140c0*/  LEA R0, R53, R2, 0x1 ;  /* 0x0000000235007211 */ /* 0x002fe400078e08ff */
[----:B------:R-:W-:Y:S01]  /*140d0*/  PRMT R45, R12, 0x7632, R45 ;  /* 0x000076320c2d7816 */ /* 0x000fe2000000002d */
[----:B------:R-:W0:Y:S01]  /*140e0*/  LDC R53, c[0x0][0x278] ;  /* 0x00009e00ff357b82 */ /* 0x000e220000000800 */
[----:B------:R-:W-:Y:S01]  /*140f0*/  LEA R12, P0, R2, R3, 0x1 ;  /* 0x00000003020c7211 */ /* 0x000fe200078008ff */
[----:B------:R1:W-:Y:S01]  /*14100*/  STG.E.U16 desc[UR60][R46.64], R14 ;  /* 0x0000000e2e007986 */ /* 0x0003e2000c10153c */
[----:B------:R-:W-:-:S03]  /*14110*/  PRMT R50, R15, 0x7632, R50 ;  /* 0x000076320f327816 */ /* 0x000fc60000000032 */
[----:B------:R4:W-:Y:S01]  /*14120*/  STG.E.U16 desc[UR60][R4.64], R15 ;  /* 0x0000000f04007986 */ /* 0x0009e2000c10153c */
[----:B------:R-:W-:Y:S02]  /*14130*/  PRMT R48, R14, 0x7632, R48 ;  /* 0x000076320e307816 */ /* 0x000fe40000000030 */
[----:B-1----:R-:W-:Y:S02]  /*14140*/  PRMT R47, R13, 0x7632, R47 ;  /* 0x000076320d2f7816 */ /* 0x002fe4000000002f */
[----:B------:R-:W-:Y:S01]  /*14150*/  LEA.HI.X.SX32 R13, R2, R19, 0x1, P0 ;  /* 0x00000013020d7211 */ /* 0x000fe200000f0eff */
[----:B----4-:R-:W-:Y:S01]  /*14160*/  IMAD R2, R49, 0x2, R0 ;  /* 0x0000000231027824 */ /* 0x010fe200078e0200 */
[C---:B------:R-:W-:Y:S01]  /*14170*/  LEA R44, P0, R0.reuse, R3, 0x1 ;  /* 0x00000003002c7211 */ /* 0x040fe200078008ff */
[----:B------:R-:W1:Y:S01]  /*14180*/  LDC R15, c[0x0][0x278] ;  /* 0x00009e00ff0f7b82 */ /* 0x000e620000000800 */
[----:B------:R4:W-:Y:S04]  /*14190*/  STG.E.U16 desc[UR60][R6.64], R45 ;  /* 0x0000002d06007986 */ /* 0x0009e8000c10153c */
[----:B------:R3:W-:Y:S03]  /*141a0*/  STG.E.U16 desc[UR60][R12.64], R47 ;  /* 0x0000002f0c007986 */ /* 0x0007e6000c10153c */
[----:B------:R-:W1:Y:S01]  /*141b0*/  LDC R49, c[0x0][0x278] ;  /* 0x00009e00ff317b82 */ /* 0x000e620000000800 */
[----:B----4-:R-:W-:Y:S01]  /*141c0*/  LEA.HI.X.SX32 R45, R0, R19, 0x1, P0 ;  /* 0x00000013002d7211 */ /* 0x010fe200000f0eff */
[----:B-----5:R-:W-:Y:S01]  /*141d0*/  IMAD R0, R51, 0x2, R2 ;  /* 0x0000000233007824 */ /* 0x020fe200078e0202 */
[----:B------:R-:W-:-:S05]  /*141e0*/  LEA R46, P0, R2, R3, 0x1 ;  /* 0x00000003022e7211 */ /* 0x000fca00078008ff */
[----:B------:R-:W4:Y:S01]  /*141f0*/  LDC R51, c[0x0][0x278] ;  /* 0x00009e00ff337b82 */ /* 0x000f220000000800 */
[----:B------:R5:W-:Y:S01]  /*14200*/  STG.E.U16 desc[UR60][R44.64], R48 ;  /* 0x000000302c007986 */ /* 0x000be2000c10153c */
[----:B---3--:R-:W-:Y:S01]  /*14210*/  LEA.HI.X.SX32 R47, R2, R19, 0x1, P0 ;  /* 0x00000013022f7211 */ /* 0x008fe200000f0eff */
[----:B------:R-:W-:Y:S01]  /*14220*/  IMAD R2, R55, 0x2, R0 ;  /* 0x0000000237027824 */ /* 0x000fe200078e0200 */
[----:B------:R-:W-:-:S03]  /*14230*/  LEA R4, P0, R0, R3, 0x1 ;  /* 0x0000000300047211 */ /* 0x000fc600078008ff */
[----:B------:R-:W-:Y:S01]  /*14240*/  IMAD R14, R145, 0x2, R2 ;  /* 0x00000002910e7824 */ /* 0x000fe200078e0202 */
[----:B-----5:R-:W3:Y:S01]  /*14250*/  LDC R45, c[0x0][0x278] ;  /* 0x00009e00ff2d7b82 */ /* 0x020ee20000000800 */
[----:B------:R-:W-:Y:S01]  /*14260*/  LEA.HI.X.SX32 R5, R0, R19, 0x1, P0 ;  /* 0x0000001300057211 */ /* 0x000fe200000f0eff */
[----:B------:R5:W-:Y:S01]  /*14270*/  STG.E.U16 desc[UR60][R46.64], R50 ;  /* 0x000000322e007986 */ /* 0x000be2000c10153c */
[-C--:B------:R-:W-:Y:S01]  /*14280*/  LEA R6, P2, R2, R3.reuse, 0x1 ;  /* 0x0000000302067211 */ /* 0x080fe200078408ff */
[----:B0-----:R-:W-:Y:S01]  /*14290*/  IMAD R0, R53, 0x2, R14 ;  /* 0x0000000235007824 */ /* 0x001fe200078e020e */
[----:B------:R-:W-:Y:S02]  /*142a0*/  LEA R12, P0, R14, R3, 0x1 ;  /* 0x000000030e0c7211 */ /* 0x000fe400078008ff */
[-C--:B------:R-:W-:Y:S01]  /*142b0*/  LEA.HI.X.SX32 R7, R2, R19.reuse, 0x1, P2 ;  /* 0x0000001302077211 */ /* 0x080fe200010f0eff */
[----:B-1----:R-:W-:Y:S01]  /*142c0*/  IMAD R2, R15, 0x2, R0 ;  /* 0x000000020f027824 */ /* 0x002fe200078e0200 */
[----:B------:R-:W-:Y:S01]  /*142d0*/  LEA.HI.X.SX32 R13, R14, R19, 0x1, P0 ;  /* 0x000000130e0d7211 */ /* 0x000fe200000f0eff */
[----:B------:R-:W0:Y:S01]  /*142e0*/  LDC R53, c[0x0][0x278] ;  /* 0x00009e00ff357b82 */ /* 0x000e220000000800 */
[----:B------:R-:W-:-:S07]  /*142f0*/  LEA R14, P0, R0, R3, 0x1 ;  /* 0x00000003000e7211 */ /* 0x000fce00078008ff */
[----:B-----5:R-:W1:Y:S01]  /*14300*/  LDC R47, c[0x0][0x278] ;  /* 0x00009e00ff2f7b82 */ /* 0x020e620000000800 */
[----:B------:R5:W-:Y:S01]  /*14310*/  STG.E.U16 desc[UR60][R4.64], R120 ;  /* 0x0000007804007986 */ /* 0x000be2000c10153c */
[----:B------:R-:W-:Y:S02]  /*14320*/  LEA.HI.X.SX32 R15, R0, R19, 0x1, P0 ;  /* 0x00000013000f7211 */ /* 0x000fe400000f0eff */
[----:B------:R-:W-:Y:S01]  /*14330*/  LEA R0, R49, R2, 0x1 ;  /* 0x0000000231007211 */ /* 0x000fe200078e08ff */
[----:B------:R4:W-:Y:S03]  /*14340*/  STG.E.U16 desc[UR60][R6.64], R121 ;  /* 0x0000007906007986 */ /* 0x0009e6000c10153c */
[----:B------:R-:W0:Y:S01]  /*14350*/  LDC R49, c[0x0][0x278] ;  /* 0x00009e00ff317b82 */ /* 0x000e220000000800 */
[C---:B-----5:R-:W-:Y:S01]  /*14360*/  LEA R4, P0, R2.reuse, R3, 0x1 ;  /* 0x0000000302047211 */ /* 0x060fe200078008ff */
[----:B------:R5:W-:Y:S06]  /*14370*/  STG.E.U16 desc[UR60][R12.64], R122 ;  /* 0x0000007a0c007986 */ /* 0x000bec000c10153c */
[----:B------:R-:W2:Y:S01]  /*14380*/  LDC R55, c[0x0][0x278] ;  /* 0x00009e00ff377b82 */ /* 0x000ea20000000800 */
[----:B------:R-:W-:Y:S01]  /*14390*/  LEA.HI.X.SX32 R5, R2, R19, 0x1, P0 ;  /* 0x0000001302057211 */ /* 0x000fe200000f0eff */
[----:B---3--:R-:W-:Y:S01]  /*143a0*/  IMAD R2, R45, 0x2, R0 ;  /* 0x000000022d027824 */ /* 0x008fe200078e0200 */
[C---:B----4-:R-:W-:Y:S01]  /*143b0*/  LEA R6, P0, R0.reuse, R3, 0x1 ;  /* 0x0000000300067211 */ /* 0x050fe200078008ff */
[----:B------:R-:W-:Y:S03]  /*143c0*/  STG.E.U16 desc[UR60][R14.64], R123 ;  /* 0x0000007b0e007986 */ /* 0x000fe6000c10153c */
[----:B------:R-:W-:-:S02]  /*143d0*/  LEA.HI.X.SX32 R7, R0, R19, 0x1, P0 ;  /* 0x0000001300077211 */ /* 0x000fc400000f0eff */
[----:B-----5:R-:W-:Y:S01]  /*143e0*/  PRMT R13, R120, 0x7632, R13 ;  /* 0x00007632780d7816 */ /* 0x020fe2000000000d */
[----:B------:R-:W-:Y:S01]  /*143f0*/  IMAD R0, R51, 0x2, R2 ;  /* 0x0000000233007824 */ /* 0x000fe200078e0202 */
[C---:B------:R-:W-:Y:S01]  /*14400*/  LEA R12, P0, R2.reuse, R3, 0x1 ;  /* 0x00000003020c7211 */ /* 0x040fe200078008ff */
[----:B------:R-:W3:Y:S02]  /*14410*/  LDC R51, c[0x0][0x278] ;  /* 0x00009e00ff337b82 */ /* 0x000ee40000000800 */
[----:B------:R4:W-:Y:S01]  /*14420*/  STG.E.U16 desc[UR60][R4.64], R13 ;  /* 0x0000000d04007986 */ /* 0x0009e2000c10153c */
[----:B------:R-:W-:Y:S02]  /*14430*/  PRMT R48, R121, 0x7632, R48 ;  /* 0x0000763279307816 */ /* 0x000fe40000000030 */
[----:B----4-:R-:W-:Y:S01]  /*14440*/  LEA.HI.X.SX32 R13, R2, R19, 0x1, P0 ;  /* 0x00000013020d7211 */ /* 0x010fe200000f0eff */
[----:B-1----:R-:W-:Y:S01]  /*14450*/  IMAD R2, R47, 0x2, R0 ;  /* 0x000000022f027824 */ /* 0x002fe200078e0200 */
[C---:B------:R-:W-:Y:S01]  /*14460*/  LEA R44, P0, R0.reuse, R3, 0x1 ;  /* 0x00000003002c7211 */ /* 0x040fe200078008ff */
[----:B------:R-:W1:Y:S03]  /*14470*/  LDC R47, c[0x0][0x278] ;  /* 0x00009e00ff2f7b82 */ /* 0x000e660000000800 */
[----:B------:R-:W-:Y:S01]  /*14480*/  LEA.HI.X.SX32 R45, R0, R19, 0x1, P0 ;  /* 0x00000013002d7211 */ /* 0x000fe200000f0eff */
[----:B0-----:R-:W-:Y:S01]  /*14490*/  IMAD R0, R53, 0x2, R2 ;  /* 0x0000000235007824 */ /* 0x001fe200078e0202 */
[----:B------:R-:W-:-:S03]  /*144a0*/  LEA R4, P0, R2, R3, 0x1 ;  /* 0x0000000302047211 */ /* 0x000fc600078008ff */
[----:B------:R-:W-:Y:S01]  /*144b0*/  IMAD R46, R49, 0x2, R0 ;  /* 0x00000002312e7824 */ /* 0x000fe200078e0200 */
[----:B------:R0:W-:Y:S01]  /*144c0*/  STG.E.U16 desc[UR60][R6.64], R48 ;  /* 0x0000003006007986 */ /* 0x0001e2000c10153c */
[----:B------:R-:W4:Y:S01]  /*144d0*/  LDC R49, c[0x0][0x278] ;  /* 0x00009e00ff317b82 */ /* 0x000f220000000800 */
[----:B------:R-:W-:Y:S02]  /*144e0*/  LEA.HI.X.SX32 R5, R2, R19, 0x1, P0 ;  /* 0x0000001302057211 */ /* 0x000fe400000f0eff */
[----:B------:R-:W-:Y:S02]  /*144f0*/  PRMT R50, R122, 0x7632, R50 ;  /* 0x000076327a327816 */ /* 0x000fe40000000032 */
[----:B------:R-:W-:-:S03]  /*14500*/  PRMT R52, R123, 0x7632, R52 ;  /* 0x000076327b347816 */ /* 0x000fc60000000034 */
[----:B------:R-:W5:Y:S01]  /*14510*/  LDC R53, c[0x0][0x278] ;  /* 0x00009e00ff357b82 */ /* 0x000f620000000800 */
[-C--:B0-----:R-:W-:Y:S01]  /*14520*/  LEA R6, P0, R46, R3.reuse, 0x1 ;  /* 0x000000032e067211 */ /* 0x081fe200078008ff */
[----:B------:R0:W-:Y:S01]  /*14530*/  STG.E.U16 desc[UR60][R12.64], R50 ;  /* 0x000000320c007986 */ /* 0x0001e2000c10153c */
[----:B------:R-:W-:Y:S02]  /*14540*/  LEA R14, P2, R0, R3, 0x1 ;  /* 0x00000003000e7211 */ /* 0x000fe400078408ff */
[-C--:B------:R-:W-:Y:S01]  /*14550*/  LEA.HI.X.SX32 R7, R46, R19.reuse, 0x1, P0 ;  /* 0x000000132e077211 */ /* 0x080fe200000f0eff */
[----:B--2---:R-:W-:Y:S01]  /*14560*/  IMAD R46, R55, 0x2, R46 ;  /* 0x00000002372e7824 */ /* 0x004fe200078e022e */
[----:B------:R2:W-:Y:S01]  /*14570*/  STG.E.U16 desc[UR60][R44.64], R52 ;  /* 0x000000342c007986 */ /* 0x0005e2000c10153c */
[----:B------:R-:W-:-:S03]  /*14580*/  LEA.HI.X.SX32 R15, R0, R19, 0x1, P2 ;  /* 0x00000013000f7211 */ /* 0x000fc600010f0eff */
[----:B-1----:R-:W-:Y:S02]  /*14590*/  LEA R0, R47, R46, 0x1 ;  /* 0x0000002e2f007211 */ /* 0x002fe400078e08ff */
[----:B------:R-:W1:Y:S01]  /*145a0*/  LDC R47, c[0x0][0x278] ;  /* 0x00009e00ff2f7b82 */ /* 0x000e620000000800 */
[----:B0-----:R-:W-:-:S07]  /*145b0*/  LEA R12, P0, R46, R3, 0x1 ;  /* 0x000000032e0c7211 */ /* 0x001fce00078008ff */
[----:B--2---:R-:W0:Y:S01]  /*145c0*/  LDC R45, c[0x0][0x278] ;  /* 0x00009e00ff2d7b82 */ /* 0x004e220000000800 */
[----:B------:R2:W-:Y:S01]  /*145d0*/  STG.E.U16 desc[UR60][R4.64], R116 ;  /* 0x0000007404007986 */ /* 0x0005e2000c10153c */
[----:B------:R-:W-:Y:S01]  /*145e0*/  LEA.HI.X.SX32 R13, R46, R19, 0x1, P0 ;  /* 0x000000132e0d7211 */ /* 0x000fe200000f0eff */
[----:B---3--:R-:W-:Y:S02]  /*145f0*/  IMAD R2, R51, 0x2, R0 ;  /* 0x0000000233027824 */ /* 0x008fe400078e0200 */
[----:B------:R3:W-:Y:S03]  /*14600*/  STG.E.U16 desc[UR60][R14.64], R117 ;  /* 0x000000750e007986 */ /* 0x0007e6000c10153c */
[----:B------:R-:W1:Y:S01]  /*14610*/  LDC R51, c[0x0][0x278] ;  /* 0x00009e00ff337b82 */ /* 0x000e620000000800 */
[----:B------:R5:W-:Y:S01]  /*14620*/  STG.E.U16 desc[UR60][R6.64], R118 ;  /* 0x0000007606007986 */ /* 0x000be2000c10153c */
[----:B--2---:R-:W-:-:S04]  /*14630*/  LEA R4, P0, R0, R3, 0x1 ;  /* 0x0000000300047211 */ /* 0x004fc800078008ff */
[----:B------:R-:W-:Y:S01]  /*14640*/  LEA.HI.X.SX32 R5, R0, R19, 0x1, P0 ;  /* 0x0000001300057211 */ /* 0x000fe200000f0eff */
[----:B----4-:R-:W-:Y:S01]  /*14650*/  IMAD R0, R49, 0x2, R2 ;  /* 0x0000000231007824 */ /* 0x010fe200078e0202 */
[----:B---3--:R-:W-:Y:S01]  /*14660*/  PRMT R15, R116, 0x7632, R15 ;  /* 0x00007632740f7816 */ /* 0x008fe2000000000f */
[----:B------:R-:W2:Y:S01]  /*14670*/  LDC R49, c[0x0][0x278] ;  /* 0x00009e00ff317b82 */ /* 0x000ea20000000800 */
[C---:B-----5:R-:W-:Y:S01]  /*14680*/  LEA R6, P0, R2.reuse, R3, 0x1 ;  /* 0x0000000302067211 */ /* 0x060fe200078008ff */
[----:B------:R-:W-:Y:S03]  /*14690*/  STG.E.U16 desc[UR60][R12.64], R119 ;  /* 0x000000770c007986 */ /* 0x000fe6000c10153c */
[----:B------:R-:W-:Y:S01]  /*146a0*/  LEA.HI.X.SX32 R7, R2, R19, 0x1, P0 ;  /* 0x0000001302077211 */ /* 0x000fe200000f0eff */
[----:B------:R-:W-:Y:S01]  /*146b0*/  IMAD R2, R53, 0x2, R0 ;  /* 0x0000000235027824 */ /* 0x000fe200078e0200 */
[----:B------:R-:W-:Y:S01]  /*146c0*/  LEA R14, P0, R0, R3, 0x1 ;  /* 0x00000003000e7211 */ /* 0x000fe200078008ff */
[----:B------:R3:W-:Y:S01]  /*146d0*/  STG.E.U16 desc[UR60][R4.64], R15 ;  /* 0x0000000f04007986 */ /* 0x0007e2000c10153c */
[----:B------:R-:W4:Y:S01]  /*146e0*/  LDC R53, c[0x0][0x278] ;  /* 0x00009e00ff357b82 */ /* 0x000f220000000800 */
[----:B------:R-:W-:-:S02]  /*146f0*/  PRMT R48, R117, 0x7632, R48 ;  /* 0x0000763275307816 */ /* 0x000fc40000000030 */
[----:B---3--:R-:W-:Y:S01]  /*14700*/  LEA.HI.X.SX32 R15, R0, R19, 0x1, P0 ;  /* 0x00000013000f7211 */ /* 0x008fe200000f0eff */
[----:B0-----:R-:W-:Y:S01]  /*14710*/  IMAD R0, R45, 0x2, R2 ;  /* 0x000000022d007824 */ /* 0x001fe200078e0202 */
[----:B------:R-:W-:-:S04]  /*14720*/  LEA R44, P0, R2, R3, 0x1 ;  /* 0x00000003022c7211 */ /* 0x000fc800078008ff */
[----:B------:R-:W-:Y:S01]  /*14730*/  LEA.HI.X.SX32 R45, R2, R19, 0x1, P0 ;  /* 0x00000013022d7211 */ /* 0x000fe200000f0eff */
[----:B-1----:R-:W-:Y:S01]  /*14740*/  IMAD R2, R47, 0x2, R0 ;  /* 0x000000022f027824 */ /* 0x002fe200078e0200 */
[C---:B------:R-:W-:Y:S01]  /*14750*/  LEA R4, P0, R0.reuse, R3, 0x1 ;  /* 0x0000000300047211 */ /* 0x040fe200078008ff */
[----:B------:R-:W0:Y:S02]  /*14760*/  LDC R47, c[0x0][0x278] ;  /* 0x00009e00ff2f7b82 */ /* 0x000e240000000800 */
[----:B------:R-:W-:Y:S01]  /*14770*/  IMAD R46, R51, 0x2, R2 ;  /* 0x00000002332e7824 */ /* 0x000fe200078e0202 */
[----:B------:R1:W-:Y:S01]  /*14780*/  STG.E.U16 desc[UR60][R6.64], R48 ;  /* 0x0000003006007986 */ /* 0x0003e2000c10153c */
[----:B------:R-:W-:-:S04]  /*14790*/  LEA.HI.X.SX32 R5, R0, R19, 0x1, P0 ;  /* 0x0000001300057211 */ /* 0x000fc800000f0eff */
[----:B------:R-:W3:Y:S01]  /*147a0*/  LDC R51, c[0x0][0x278] ;  /* 0x00009e00ff337b82 */ /* 0x000ee20000000800 */
[----:B------:R-:W-:Y:S02]  /*147b0*/  PRMT R50, R118, 0x7632, R50 ;  /* 0x0000763276327816 */ /* 0x000fe40000000032 */
[C---:B-1----:R-:W-:Y:S02]  /*147c0*/  LEA R6, P0, R46.reuse, R3, 0x1 ;  /* 0x000000032e067211 */ /* 0x042fe400078008ff */
[----:B------:R-:W-:Y:S02]  /*147d0*/  PRMT R52, R119, 0x7632, R52 ;  /* 0x0000763277347816 */ /* 0x000fe40000000034 */
[----:B------:R-:W-:Y:S02]  /*147e0*/  LEA.HI.X.SX32 R7, R46, R19, 0x1, P0 ;  /* 0x000000132e077211 */ /* 0x000fe400000f0eff */
[----:B--2---:R-:W-:Y:S02]  /*147f0*/  LEA R46, R49, R46, 0x1 ;  /* 0x0000002e312e7211 */ /* 0x004fe400078e08ff */
[----:B------:R-:W1:Y:S01]  /*14800*/  LDC R49, c[0x0][0x278] ;  /* 0x00009e00ff317b82 */ /* 0x000e620000000800 */
[----:B------:R2:W-:Y:S01]  /*14810*/  STG.E.U16 desc[UR60][R14.64], R50 ;  /* 0x000000320e007986 */ /* 0x0005e2000c10153c */
[----:B------:R-:W-:-:S03]  /*14820*/  LEA R12, P2, R2, R3, 0x1 ;  /* 0x00000003020c7211 */ /* 0x000fc600078408ff */
[----:B------:R5:W-:Y:S01]  /*14830*/  STG.E.U16 desc[UR60][R44.64], R52 ;  /* 0x000000342c007986 */ /* 0x000be2000c10153c */
[----:B----4-:R-:W-:Y:S02]  /*14840*/  IMAD R0, R53, 0x2, R46 ;  /* 0x0000000235007824 */ /* 0x010fe400078e022e */
[----:B------:R-:W4:Y:S01]  /*14850*/  LDC R53, c[0x0][0x278] ;  /* 0x00009e00ff357b82 */ /* 0x000f220000000800 */
[----:B------:R-:W-:Y:S02]  /*14860*/  LEA.HI.X.SX32 R13, R2, R19, 0x1, P2 ;  /* 0x00000013020d7211 */ /* 0x000fe400010f0eff */
[----:B--2---:R-:W-:-:S05]  /*14870*/  LEA R14, P0, R46, R3, 0x1 ;  /* 0x000000032e0e7211 */ /* 0x004fca00078008ff */
[----:B-----5:R-:W2:Y:S01]  /*14880*/  LDC R45, c[0x0][0x278] ;  /* 0x00009e00ff2d7b82 */ /* 0x020ea20000000800 */
[----:B------:R5:W-:Y:S01]  /*14890*/  STG.E.U16 desc[UR60][R4.64], R112 ;  /* 0x0000007004007986 */ /* 0x000be2000c10153c */
[----:B------:R-:W-:Y:S01]  /*148a0*/  LEA.HI.X.SX32 R15, R46, R19, 0x1, P0 ;  /* 0x000000132e0f7211 */ /* 0x000fe200000f0eff */
[----:B0-----:R-:W-:Y:S02]  /*148b0*/  IMAD R2, R47, 0x2, R0 ;  /* 0x000000022f027824 */ /* 0x001fe400078e0200 */
[----:B------:R0:W-:Y:S03]  /*148c0*/  STG.E.U16 desc[UR60][R12.64], R113 ;  /* 0x000000710c007986 */ /* 0x0001e6000c10153c */
[----:B------:R-:W4:Y:S01]  /*148d0*/  LDC R47, c[0x0][0x278] ;  /* 0x00009e00ff2f7b82 */ /* 0x000f220000000800 */
[----:B------:R0:W-:Y:S01]  /*148e0*/  STG.E.U16 desc[UR60][R6.64], R114 ;  /* 0x0000007206007986 */ /* 0x0001e2000c10153c */
[----:B-----5:R-:W-:-:S04]  /*148f0*/  LEA R4, P0, R0, R3, 0x1 ;  /* 0x0000000300047211 */ /* 0x020fc800078008ff */
[----:B------:R-:W-:Y:S01]  /*14900*/  LEA.HI.X.SX32 R5, R0, R19, 0x1, P0 ;  /* 0x0000001300057211 */ /* 0x000fe200000f0eff */
[----:B---3--:R-:W-:Y:S01]  /*14910*/  IMAD R0, R51, 0x2, R2 ;  /* 0x0000000233007824 */ /* 0x008fe200078e0202 */
[----:B0-----:R-:W-:Y:S01]  /*14920*/  PRMT R13, R112, 0x7632, R13 ;  /* 0x00007632700d7816 */ /* 0x001fe2000000000d */
[----:B------:R-:W0:Y:S01]  /*14930*/  LDC R51, c[0x0][0x278] ;  /* 0x00009e00ff337b82 */ /* 0x000e220000000800 */
[C---:B------:R-:W-:Y:S01]  /*14940*/  LEA R6, P0, R2.reuse, R3, 0x1 ;  /* 0x0000000302067211 */ /* 0x040fe200078008ff */
[----:B------:R-:W-:Y:S03]  /*14950*/  STG.E.U16 desc[UR60][R14.64], R115 ;  /* 0x000000730e007986 */ /* 0x000fe6000c10153c */
[----:B------:R-:W-:Y:S01]  /*14960*/  LEA.HI.X.SX32 R7, R2, R19, 0x1, P0 ;  /* 0x0000001302077211 */ /* 0x000fe200000f0eff */
[----:B-1----:R-:W-:Y:S01]  /*14970*/  IMAD R2, R49, 0x2, R0 ;  /* 0x0000000231027824 */ /* 0x002fe200078e0200 */
[----:B------:R-:W-:Y:S01]  /*14980*/  LEA R12, P0, R0, R3, 0x1 ;  /* 0x00000003000c7211 */ /* 0x000fe200078008ff */
[----:B------:R1:W-:Y:S01]  /*14990*/  STG.E.U16 desc[UR60][R4.64], R13 ;  /* 0x0000000d04007986 */ /* 0x0003e2000c10153c */
[----:B------:R-:W3:Y:S01]  /*149a0*/  LDC R49, c[0x0][0x278] ;  /* 0x00009e00ff317b82 */ /* 0x000ee20000000800 */
[----:B------:R-:W-:-:S02]  /*149b0*/  PRMT R48, R113, 0x7632, R48 ;  /* 0x0000763271307816 */ /* 0x000fc40000000030 */
[----:B-1----:R-:W-:Y:S01]  /*149c0*/  LEA.HI.X.SX32 R13, R0, R19, 0x1, P0 ;  /* 0x00000013000d7211 */ /* 0x002fe200000f0eff */
[----:B--2---:R-:W-:Y:S01]  /*149d0*/  IMAD R0, R45, 0x2, R2 ;  /* 0x000000022d007824 */ /* 0x004fe200078e0202 */
[----:B------:R-:W-:-:S04]  /*149e0*/  LEA R44, P0, R2, R3, 0x1 ;  /* 0x00000003022c7211 */ /* 0x000fc800078008ff */
[----:B------:R-:W-:Y:S01]  /*149f0*/  LEA.HI.X.SX32 R45, R2, R19, 0x1, P0 ;  /* 0x00000013022d7211 */ /* 0x000fe200000f0eff */
[----:B----4-:R-:W-:Y:S01]  /*14a00*/  IMAD R2, R53, 0x2, R0 ;  /* 0x0000000235027824 */ /* 0x010fe200078e0200 */
[C---:B------:R-:W-:Y:S01]  /*14a10*/  LEA R4, P0, R0.reuse, R3, 0x1 ;  /* 0x0000000300047211 */ /* 0x040fe200078008ff */
[----:B------:R-:W1:Y:S03]  /*14a20*/  LDC R53, c[0x0][0x278] ;  /* 0x00009e00ff357b82 */ /* 0x000e660000000800 */
[----:B------:R-:W-:Y:S01]  /*14a30*/  LEA R46, R47, R2, 0x1 ;  /* 0x000000022f2e7211 */ /* 0x000fe200078e08ff */
[----:B------:R2:W-:Y:S01]  /*14a40*/  STG.E.U16 desc[UR60][R6.64], R48 ;  /* 0x0000003006007986 */ /* 0x0005e2000c10153c */
[----:B------:R-:W-:-:S03]  /*14a50*/  LEA.HI.X.SX32 R5, R0, R19, 0x1, P0 ;  /* 0x0000001300057211 */ /* 0x000fc600000f0eff */
[----:B------:R-:W4:Y:S01]  /*14a60*/  LDC R47, c[0x0][0x278] ;  /* 0x00009e00ff2f7b82 */ /* 0x000f220000000800 */
[----:B------:R-:W-:Y:S02]  /*14a70*/  PRMT R50, R114, 0x7632, R50 ;  /* 0x0000763272327816 */ /* 0x000fe40000000032 */
[----:B------:R-:W-:Y:S02]  /*14a80*/  PRMT R52, R115, 0x7632, R52 ;  /* 0x0000763273347816 */ /* 0x000fe40000000034 */
[----:B--2---:R-:W-:-:S04]  /*14a90*/  LEA R6, P0, R46, R3, 0x1 ;  /* 0x000000032e067211 */ /* 0x004fc800078008ff */
[----:B------:R-:W-:Y:S01]  /*14aa0*/  LEA.HI.X.SX32 R7, R46, R19, 0x1, P0 ;  /* 0x000000132e077211 */ /* 0x000fe200000f0eff */
[----:B0-----:R-:W-:Y:S02]  /*14ab0*/  IMAD R46, R51, 0x2, R46 ;  /* 0x00000002332e7824 */ /* 0x001fe400078e022e */
[----:B------:R-:W0:Y:S01]  /*14ac0*/  LDC R51, c[0x0][0x278] ;  /* 0x00009e00ff337b82 */ /* 0x000e220000000800 */
[----:B------:R2:W-:Y:S04]  /*14ad0*/  STG.E.U16 desc[UR60][R12.64], R50 ;  /* 0x000000320c007986 */ /* 0x0005e8000c10153c */
[----:B------:R5:W-:Y:S01]  /*14ae0*/  STG.E.U16 desc[UR60][R44.64], R52 ;  /* 0x000000342c007986 */ /* 0x000be2000c10153c */
[----:B------:R-:W-:Y:S01]  /*14af0*/  LEA R14, P2, R2, R3, 0x1 ;  /* 0x00000003020e7211 */ /* 0x000fe200078408ff */
[----:B---3--:R-:W-:-:S02]  /*14b00*/  IMAD R0, R49, 0x2, R46 ;  /* 0x0000000231007824 */ /* 0x008fc400078e022e */
[----:B------:R-:W3:Y:S01]  /*14b10*/  LDC R49, c[0x0][0x278] ;  /* 0x00009e00ff317b82 */ /* 0x000ee20000000800 */
[----:B------:R-:W-:Y:S02]  /*14b20*/  LEA.HI.X.SX32 R15, R2, R19, 0x1, P2 ;  /* 0x00000013020f7211 */ /* 0x000fe400010f0eff */
[----:B--2---:R-:W-:-:S05]  /*14b30*/  LEA R12, P0, R46, R3, 0x1 ;  /* 0x000000032e0c7211 */ /* 0x004fca00078008ff */
[----:B-----5:R-:W2:Y:S01]  /*14b40*/  LDC R45, c[0x0][0x278] ;  /* 0x00009e00ff2d7b82 */ /* 0x020ea20000000800 */
[----:B------:R5:W-:Y:S01]  /*14b50*/  STG.E.U16 desc[UR60][R4.64], R108 ;  /* 0x0000006c04007986 */ /* 0x000be2000c10153c */
[----:B------:R-:W-:Y:S01]  /*14b60*/  LEA.HI.X.SX32 R13, R46, R19, 0x1, P0 ;  /* 0x000000132e0d7211 */ /* 0x000fe200000f0eff */
[----:B-1----:R-:W-:Y:S02]  /*14b70*/  IMAD R2, R53, 0x2, R0 ;  /* 0x0000000235027824 */ /* 0x002fe400078e0200 */
[----:B------:R1:W-:Y:S03]  /*14b80*/  STG.E.U16 desc[UR60][R14.64], R109 ;  /* 0x0000006d0e007986 */ /* 0x0003e6000c10153c */
[----:B------:R-:W3:Y:S01]  /*14b90*/  LDC R53, c[0x0][0x278] ;  /* 0x00009e00ff357b82 */ /* 0x000ee20000000800 */
[----:B------:R1:W-:Y:S01]  /*14ba0*/  STG.E.U16 desc[UR60][R6.64], R110 ;  /* 0x0000006e06007986 */ /* 0x0003e2000c10153c */
[----:B-----5:R-:W-:-:S04]  /*14bb0*/  LEA R4, P0, R0, R3, 0x1 ;  /* 0x0000000300047211 */ /* 0x020fc800078008ff */
[----:B------:R-:W-:Y:S01]  /*14bc0*/  LEA.HI.X.SX32 R5, R0, R19, 0x1, P0 ;  /* 0x0000001300057211 */ /* 0x000fe200000f0eff */
[----:B----4-:R-:W-:Y:S01]  /*14bd0*/  IMAD R0, R47, 0x2, R2 ;  /* 0x000000022f007824 */ /* 0x010fe200078e0202 */
[----:B-1----:R-:W-:Y:S01]  /*14be0*/  PRMT R15, R108, 0x7632, R15 ;  /* 0x000076326c0f7816 */ /* 0x002fe2000000000f */
[----:B------:R-:W1:Y:S01]  /*14bf0*/  LDC R47, c[0x0][0x278] ;  /* 0x00009e00ff2f7b82 */ /* 0x000e620000000800 */
[C---:B------:R-:W-:Y:S01]  /*14c00*/  LEA R6, P0, R2.reuse, R3, 0x1 ;  /* 0x0000000302067211 */ /* 0x040fe200078008ff */
[----:B------:R-:W-:Y:S03]  /*14c10*/  STG.E.U16 desc[UR60][R12.64], R111 ;  /* 0x0000006f0c007986 */ /* 0x000fe6000c10153c */
[----:B------:R-:W-:Y:S01]  /*14c20*/  LEA.HI.X.SX32 R7, R2, R19, 0x1, P0 ;  /* 0x0000001302077211 */ /* 0x000fe200000f0eff */
[----:B0-----:R-:W-:Y:S01]  /*14c30*/  IMAD R2, R51, 0x2, R0 ;  /* 0x0000000233027824 */ /* 0x001fe200078e0200 */
[----:B------:R-:W-:Y:S01]  /*14c40*/  LEA R14, P0, R0, R3, 0x1 ;  /* 0x00000003000e7211 */ /* 0x000fe200078008ff */
[----:B------:R0:W-:Y:S01]  /*14c50*/  STG.E.U16 desc[UR60][R4.64], R15 ;  /* 0x0000000f04007986 */ /* 0x0001e2000c10153c */
[----:B------:R-:W4:Y:S01]  /*14c60*/  LDC R51, c[0x0][0x278] ;  /* 0x00009e00ff337b82 */ /* 0x000f220000000800 */
[----:B------:R-:W-:-:S02]  /*14c70*/  PRMT R48, R109, 0x7632, R48 ;  /* 0x000076326d307816 */ /* 0x000fc40000000030 */
[----:B0-----:R-:W-:Y:S01]  /*14c80*/  LEA.HI.X.SX32 R15, R0, R19, 0x1, P0 ;  /* 0x00000013000f7211 */ /* 0x001fe200000f0eff */
[----:B--2---:R-:W-:Y:S01]  /*14c90*/  IMAD R0, R45, 0x2, R2 ;  /* 0x000000022d007824 */ /* 0x004fe200078e0202 */
[----:B------:R-:W-:-:S04]  /*14ca0*/  LEA R44, P0, R2, R3, 0x1 ;  /* 0x00000003022c7211 */ /* 0x000fc800078008ff */
[----:B------:R-:W-:Y:S02]  /*14cb0*/  LEA.HI.X.SX32 R45, R2, R19, 0x1, P0 ;  /* 0x00000013022d7211 */ /* 0x000fe400000f0eff */
[----:B---3--:R-:W-:Y:S02]  /*14cc0*/  LEA R2, R49, R0, 0x1 ;  /* 0x0000000031027211 */ /* 0x008fe400078e08ff */
[----:B------:R-:W0:Y:S01]  /*14cd0*/  LDC R49, c[0x0][0x278] ;  /* 0x00009e00ff317b82 */ /* 0x000e220000000800 */
[C---:B------:R-:W-:Y:S02]  /*14ce0*/  LEA R4, P0, R0.reuse, R3, 0x1 ;  /* 0x0000000300047211 */ /* 0x040fe400078008ff */
[----:B------:R-:W-:Y:S01]  /*14cf0*/  IMAD R46, R53, 0x2, R2 ;  /* 0x00000002352e7824 */ /* 0x000fe200078e0202 */
[----:B------:R2:W-:Y:S01]  /*14d00*/  STG.E.U16 desc[UR60][R6.64], R48 ;  /* 0x0000003006007986 */ /* 0x0005e2000c10153c */
[----:B------:R-:W-:-:S03]  /*14d10*/  LEA.HI.X.SX32 R5, R0, R19, 0x1, P0 ;  /* 0x0000001300057211 */ /* 0x000fc600000f0eff */
[----:B------:R-:W3:Y:S01]  /*14d20*/  LDC R53, c[0x0][0x278] ;  /* 0x00009e00ff357b82 */ /* 0x000ee20000000800 */
[----:B------:R-:W-:Y:S02]  /*14d30*/  PRMT R50, R110, 0x7632, R50 ;  /* 0x000076326e327816 */ /* 0x000fe40000000032 */
[----:B------:R-:W-:Y:S02]  /*14d40*/  PRMT R52, R111, 0x7632, R52 ;  /* 0x000076326f347816 */ /* 0x000fe40000000034 */
[----:B--2---:R-:W-:-:S04]  /*14d50*/  LEA R6, P0, R46, R3, 0x1 ;  /* 0x000000032e067211 */ /* 0x004fc800078008ff */
[----:B------:R-:W-:Y:S01]  /*14d60*/  LEA.HI.X.SX32 R7, R46, R19, 0x1, P0 ;  /* 0x000000132e077211 */ /* 0x000fe200000f0eff */
[----:B-1----:R-:W-:Y:S02]  /*14d70*/  IMAD R46, R47, 0x2, R46 ;  /* 0x000000022f2e7824 */ /* 0x002fe400078e022e */
[----:B------:R-:W1:Y:S01]  /*14d80*/  LDC R47, c[0x0][0x278] ;  /* 0x00009e00ff2f7b82 */ /* 0x000e620000000800 */
[----:B------:R2:W-:Y:S04]  /*14d90*/  STG.E.U16 desc[UR60][R14.64], R50 ;  /* 0x000000320e007986 */ /* 0x0005e8000c10153c */
[----:B------:R5:W-:Y:S01]  /*14da0*/  STG.E.U16 desc[UR60][R44.64], R52 ;  /* 0x000000342c007986 */ /* 0x000be2000c10153c */
[----:B------:R-:W-:Y:S01]  /*14db0*/  LEA R12, P2, R2, R3, 0x1 ;  /* 0x00000003020c7211 */ /* 0x000fe200078408ff */
[----:B----4-:R-:W-:-:S02]  /*14dc0*/  IMAD R0, R51, 0x2, R46 ;  /* 0x0000000233007824 */ /* 0x010fc400078e022e */
        /* <DEDUP_REMOVED lines=23> */
[----:B-1----:R-:W-:Y:S02]  /*14f40*/  LEA.HI.X.SX32 R13, R0, R19, 0x1, P0 ;  /* 0x00000013000d7211 */ /* 0x002fe400000f0eff */
[C---:B------:R-:W-:Y:S02]  /*14f50*/  LEA R44, P0, R2.reuse, R3, 0x1 ;  /* 0x00000003022c7211 */ /* 0x040fe400078008ff */
[----:B--2---:R-:W-:Y:S02]  /*14f60*/  LEA R0, R45, R2, 0x1 ;  /* 0x000000022d007211 */ /* 0x004fe400078e08ff */
[----:B------:R-:W-:-:S03]  /*14f70*/  LEA.HI.X.SX32 R45, R2, R19, 0x1, P0 ;  /* 0x00000013022d7211 */ /* 0x000fc600000f0eff */
[----:B----4-:R-:W-:Y:S01]  /*14f80*/  IMAD R2, R51, 0x2, R0 ;  /* 0x0000000233027824 */ /* 0x010fe200078e0200 */
[C---:B------:R-:W-:Y:S01]  /*14f90*/  LEA R4, P0, R0.reuse, R3, 0x1 ;  /* 0x0000000300047211 */ /* 0x040fe200078008ff */
[----:B------:R-:W1:Y:S02]  /*14fa0*/  LDC R51, c[0x0][0x278] ;  /* 0x00009e00ff337b82 */ /* 0x000e640000000800 */
[----:B------:R-:W-:Y:S01]  /*14fb0*/  IMAD R46, R49, 0x2, R2 ;  /* 0x00000002312e7824 */ /* 0x000fe200078e0202 */
[----:B------:R2:W-:Y:S01]  /*14fc0*/  STG.E.U16 desc[UR60][R6.64], R48 ;  /* 0x0000003006007986 */ /* 0x0005e2000c10153c */
[----:B------:R-:W-:-:S04]  /*14fd0*/  LEA.HI.X.SX32 R5, R0, R19, 0x1, P0 ;  /* 0x0000001300057211 */ /* 0x000fc800000f0eff */
[----:B------:R-:W4:Y:S01]  /*14fe0*/  LDC R49, c[0x0][0x278] ;  /* 0x00009e00ff317b82 */ /* 0x000f220000000800 */
[----:B------:R-:W-:Y:S02]  /*14ff0*/  PRMT R50, R106, 0x7632, R50 ;  /* 0x000076326a327816 */ /* 0x000fe40000000032 */
[C---:B--2---:R-:W-:Y:S02]  /*15000*/  LEA R6, P0, R46.reuse, R3, 0x1 ;  /* 0x000000032e067211 */ /* 0x044fe400078008ff */
[----:B------:R-:W-:Y:S02]  /*15010*/  PRMT R52, R107, 0x7632, R52 ;  /* 0x000076326b347816 */ /* 0x000fe40000000034 */
[----:B------:R-:W-:Y:S01]  /*15020*/  LEA.HI.X.SX32 R7, R46, R19, 0x1, P0 ;  /* 0x000000132e077211 */ /* 0x000fe200000f0eff */
[----:B0-----:R-:W-:Y:S02]  /*15030*/  IMAD R46, R53, 0x2, R46 ;  /* 0x00000002352e7824 */ /* 0x001fe400078e022e */
[----:B------:R-:W0:Y:S01]  /*15040*/  LDC R53, c[0x0][0x278] ;  /* 0x00009e00ff357b82 */ /* 0x000e220000000800 */
[----:B------:R2:W-:Y:S01]  /*15050*/  STG.E.U16 desc[UR60][R12.64], R50 ;  /* 0x000000320c007986 */ /* 0x0005e2000c10153c */
[----:B------:R-:W-:-:S03]  /*15060*/  LEA R14, P2, R2, R3, 0x1 ;  /* 0x00000003020e7211 */ /* 0x000fc600078408ff */
[----:B------:R5:W-:Y:S01]  /*15070*/  STG.E.U16 desc[UR60][R44.64], R52 ;  /* 0x000000342c007986 */ /* 0x000be2000c10153c */
[----:B---3--:R-:W-:Y:S02]  /*15080*/  IMAD R0, R47, 0x2, R46 ;  /* 0x000000022f007824 */ /* 0x008fe400078e022e */
        /* <DEDUP_REMOVED lines=17> */
[----:B------:R-:W-:Y:S02]  /*151a0*/  LEA.HI.X.SX32 R7, R2, R19, 0x1, P0 ;  /* 0x0000001302077211 */ /* 0x000fe400000f0eff */
[----:B------:R-:W-:-:S02]  /*151b0*/  LEA R14, P0, R0, R3, 0x1 ;  /* 0x00000003000e7211 */ /* 0x000fc400078008ff */
[----:B0-----:R-:W-:Y:S01]  /*151c0*/  LEA R2, R53, R0, 0x1 ;  /* 0x0000000035027211 */ /* 0x001fe200078e08ff */
[----:B------:R0:W-:Y:S01]  /*151d0*/  STG.E.U16 desc[UR60][R4.64], R15 ;  /* 0x0000000f04007986 */ /* 0x0001e2000c10153c */
[----:B------:R-:W4:Y:S01]  /*151e0*/  LDC R53, c[0x0][0x278] ;  /* 0x00009e00ff357b82 */ /* 0x000f220000000800 */
[----:B------:R-:W-:Y:S02]  /*151f0*/  PRMT R48, R101, 0x7632, R48 ;  /* 0x0000763265307816 */ /* 0x000fe40000000030 */
[----:B0-----:R-:W-:Y:S01]  /*15200*/  LEA.HI.X.SX32 R15, R0, R19, 0x1, P0 ;  /* 0x00000013000f7211 */ /* 0x001fe200000f0eff */
[----:B--2---:R-:W-:Y:S01]  /*15210*/  IMAD R0, R45, 0x2, R2 ;  /* 0x000000022d007824 */ /* 0x004fe200078e0202 */
[----:B------:R-:W-:-:S04]  /*15220*/  LEA R44, P0, R2, R3, 0x1 ;  /* 0x00000003022c7211 */ /* 0x000fc800078008ff */
[----:B------:R-:W-:Y:S01]  /*15230*/  LEA.HI.X.SX32 R45, R2, R19, 0x1, P0 ;  /* 0x00000013022d7211 */ /* 0x000fe200000f0eff */
[----:B---3--:R-:W-:Y:S01]  /*15240*/  IMAD R2, R47, 0x2, R0 ;  /* 0x000000022f027824 */ /* 0x008fe200078e0200 */
[C---:B------:R-:W-:Y:S01]  /*15250*/  LEA R4, P0, R0.reuse, R3, 0x1 ;  /* 0x0000000300047211 */ /* 0x040fe200078008ff */
[----:B------:R-:W0:Y:S02]  /*15260*/  LDC R47, c[0x0][0x278] ;  /* 0x00009e00ff2f7b82 */ /* 0x000e240000000800 */
[----:B------:R-:W-:Y:S01]  /*15270*/  IMAD R46, R51, 0x2, R2 ;  /* 0x00000002332e7824 */ /* 0x000fe200078e0202 */
[----:B------:R2:W-:Y:S01]  /*15280*/  STG.E.U16 desc[UR60][R6.64], R48 ;  /* 0x0000003006007986 */ /* 0x0005e2000c10153c */
[----:B------:R-:W-:-:S04]  /*15290*/  LEA.HI.X.SX32 R5, R0, R19, 0x1, P0 ;  /* 0x0000001300057211 */ /* 0x000fc800000f0eff */
[----:B------:R-:W3:Y:S01]  /*152a0*/  LDC R51, c[0x0][0x278] ;  /* 0x00009e00ff337b82 */ /* 0x000ee20000000800 */
[----:B------:R-:W-:Y:S02]  /*152b0*/  PRMT R50, R102, 0x7632, R50 ;  /* 0x0000763266327816 */ /* 0x000fe40000000032 */
[C---:B--2---:R-:W-:Y:S02]  /*152c0*/  LEA R6, P0, R46.reuse, R3, 0x1 ;  /* 0x000000032e067211 */ /* 0x044fe400078008ff */
[----:B------:R-:W-:Y:S02]  /*152d0*/  PRMT R52, R103, 0x7632, R52 ;  /* 0x0000763267347816 */ /* 0x000fe40000000034 */
[----:B------:R-:W-:Y:S01]  /*152e0*/  LEA.HI.X.SX32 R7, R46, R19, 0x1, P0 ;  /* 0x000000132e077211 */ /* 0x000fe200000f0eff */
[----:B-1----:R-:W-:Y:S02]  /*152f0*/  IMAD R46, R49, 0x2, R46 ;  /* 0x00000002312e7824 */ /* 0x002fe400078e022e */
        /* <DEDUP_REMOVED lines=12> */
[----:B------:R-:W-:Y:S03]  /*153c0*/  STG.E.U16 desc[UR60][R12.64], R97 ;  /* 0x000000610c007986 */ /* 0x000fe6000c10153c */
[----:B------:R-:W0:Y:S01]  /*153d0*/  LDC R47, c[0x0][0x278] ;  /* 0x00009e00ff2f7b82 */ /* 0x000e220000000800 */
[----:B------:R1:W-:Y:S01]  /*153e0*/  STG.E.U16 desc[UR60][R6.64], R98 ;  /* 0x0000006206007986 */ /* 0x0003e2000c10153c */
[----:B-----5:R-:W-:-:S04]  /*153f0*/  LEA R4, P0, R0, R3, 0x1 ;  /* 0x0000000300047211 */ /* 0x020fc800078008ff */
[----:B------:R-:W-:Y:S02]  /*15400*/  LEA.HI.X.SX32 R5, R0, R19, 0x1, P0 ;  /* 0x0000001300057211 */ /* 0x000fe400000f0eff */
[----:B---3--:R-:W-:Y:S02]  /*15410*/  LEA R0, R51, R2, 0x1 ;  /* 0x0000000233007211 */ /* 0x008fe400078e08ff */
[----:B-1----:R-:W-:Y:S01]  /*15420*/  LEA R6, P0, R2, R3, 0x1 ;  /* 0x0000000302067211 */ /* 0x002fe200078008ff */
[----:B------:R-:W1:Y:S01]  /*15430*/  LDC R51, c[0x0][0x278] ;  /* 0x00009e00ff337b82 */ /* 0x000e620000000800 */
[----:B------:R-:W-:Y:S02]  /*15440*/  PRMT R13, R96, 0x7632, R13 ;  /* 0x00007632600d7816 */ /* 0x000fe4000000000d */
[----:B------:R-:W-:Y:S01]  /*15450*/  LEA.HI.X.SX32 R7, R2, R19, 0x1, P0 ;  /* 0x0000001302077211 */ /* 0x000fe200000f0eff */
[----:B------:R-:W-:Y:S01]  /*15460*/  IMAD R2, R49, 0x2, R0 ;  /* 0x0000000231027824 */ /* 0x000fe200078e0200 */
[----:B------:R-:W-:Y:S01]  /*15470*/  LEA R12, P0, R0, R3, 0x1 ;  /* 0x00000003000c7211 */ /* 0x000fe200078008ff */
[----:B------:R-:W-:Y:S02]  /*15480*/  STG.E.U16 desc[UR60][R14.64], R99 ;  /* 0x000000630e007986 */ /* 0x000fe4000c10153c */
[----:B------:R-:W3:Y:S02]  /*15490*/  LDC R49, c[0x0][0x278] ;  /* 0x00009e00ff317b82 */ /* 0x000ee40000000800 */
[----:B------:R5:W-:Y:S01]  /*154a0*/  STG.E.U16 desc[UR60][R4.64], R13 ;  /* 0x0000000d04007986 */ /* 0x000be2000c10153c */
[----:B------:R-:W-:-:S02]  /*154b0*/  PRMT R48, R97, 0x7632, R48 ;  /* 0x0000763261307816 */ /* 0x000fc40000000030 */
[----:B-----5:R-:W-:Y:S01]  /*154c0*/  LEA.HI.X.SX32 R13, R0, R19, 0x1, P0 ;  /* 0x00000013000d7211 */ /* 0x020fe200000f0eff */
[----:B--2---:R-:W-:Y:S01]  /*154d0*/  IMAD R0, R45, 0x2, R2 ;  /* 0x000000022d007824 */ /* 0x004fe200078e0202 */
[----:B------:R-:W-:-:S04]  /*154e0*/  LEA R44, P0, R2, R3, 0x1 ;  /* 0x00000003022c7211 */ /* 0x000fc800078008ff */
[----:B------:R-:W-:Y:S01]  /*154f0*/  LEA.HI.X.SX32 R45, R2, R19, 0x1, P0 ;  /* 0x00000013022d7211 */ /* 0x000fe200000f0eff */
[----:B----4-:R-:W-:Y:S01]  /*15500*/  IMAD R2, R53, 0x2, R0 ;  /* 0x0000000235027824 */ /* 0x010fe200078e0200 */
[C---:B------:R-:W-:Y:S01]  /*15510*/  LEA R4, P0, R0.reuse, R3, 0x1 ;  /* 0x0000000300047211 */ /* 0x040fe200078008ff */
[----:B------:R-:W2:Y:S02]  /*15520*/  LDC R53, c[0x0][0x278] ;  /* 0x00009e00ff357b82 */ /* 0x000ea40000000800 */
[----:B0-----:R-:W-:Y:S01]  /*15530*/  IMAD R46, R47, 0x2, R2 ;  /* 0x000000022f2e7824 */ /* 0x001fe200078e0202 */
[----:B------:R0:W-:Y:S01]  /*15540*/  STG.E.U16 desc[UR60][R6.64], R48 ;  /* 0x0000003006007986 */ /* 0x0001e2000c10153c */
[----:B------:R-:W-:-:S04]  /*15550*/  LEA.HI.X.SX32 R5, R0, R19, 0x1, P0 ;  /* 0x0000001300057211 */ /* 0x000fc800000f0eff */
[----:B------:R-:W4:Y:S01]  /*15560*/  LDC R47, c[0x0][0x278] ;  /* 0x00009e00ff2f7b82 */ /* 0x000f220000000800 */
[----:B------:R-:W-:Y:S02]  /*15570*/  PRMT R50, R98, 0x7632, R50 ;  /* 0x0000763262327816 */ /* 0x000fe40000000032 */
[C---:B0-----:R-:W-:Y:S02]  /*15580*/  LEA R6, P0, R46.reuse, R3, 0x1 ;  /* 0x000000032e067211 */ /* 0x041fe400078008ff */
[----:B------:R-:W-:Y:S02]  /*15590*/  PRMT R52, R99, 0x7632, R52 ;  /* 0x0000763263347816 */ /* 0x000fe40000000034 */
[----:B------:R-:W-:Y:S01]  /*155a0*/  LEA.HI.X.SX32 R7, R46, R19, 0x1, P0 ;  /* 0x000000132e077211 */ /* 0x000fe200000f0eff */
[----:B-1----:R-:W-:Y:S02]  /*155b0*/  IMAD R46, R51, 0x2, R46 ;  /* 0x00000002332e7824 */ /* 0x002fe400078e022e */
[----:B------:R-:W0:Y:S01]  /*155c0*/  LDC R51, c[0x0][0x278] ;  /* 0x00009e00ff337b82 */ /* 0x000e220000000800 */
[----:B------:R1:W-:Y:S01]  /*155d0*/  STG.E.U16 desc[UR60][R12.64], R50 ;  /* 0x000000320c007986 */ /* 0x0003e2000c10153c */
[----:B------:R-:W-:-:S03]  /*155e0*/  LEA R14, P2, R2, R3, 0x1 ;  /* 0x00000003020e7211 */ /* 0x000fc600078408ff */
[----:B------:R5:W-:Y:S01]  /*155f0*/  STG.E.U16 desc[UR60][R44.64], R52 ;  /* 0x000000342c007986 */ /* 0x000be2000c10153c */
[----:B---3--:R-:W-:Y:S02]  /*15600*/  IMAD R0, R49, 0x2, R46 ;  /* 0x0000000231007824 */ /* 0x008fe400078e022e */
[----:B------:R-:W3:Y:S01]  /*15610*/  LDC R49, c[0x0][0x278] ;  /* 0x00009e00ff317b82 */ /* 0x000ee20000000800 */
[----:B------:R-:W-:Y:S02]  /*15620*/  LEA.HI.X.SX32 R15, R2, R19, 0x1, P2 ;  /* 0x00000013020f7211 */ /* 0x000fe400010f0eff */
[----:B-1----:R-:W-:-:S05]  /*15630*/  LEA R12, P0, R46, R3, 0x1 ;  /* 0x000000032e0c7211 */ /* 0x002fca00078008ff */
[----:B-----5:R-:W1:Y:S01]  /*15640*/  LDC R45, c[0x0][0x278] ;  /* 0x00009e00ff2d7b82 */ /* 0x020e620000000800 */
[----:B------:R5:W-:Y:S01]  /*15650*/  STG.E.U16 desc[UR60][R4.64], R92 ;  /* 0x0000005c04007986 */ /* 0x000be2000c10153c */
[----:B------:R-:W-:Y:S02]  /*15660*/  LEA.HI.X.SX32 R13, R46, R19, 0x1, P0 ;  /* 0x000000132e0d7211 */ /* 0x000fe400000f0eff */
[----:B--2---:R-:W-:Y:S01]  /*15670*/  LEA R2, R53, R0, 0x1 ;  /* 0x0000000035027211 */ /* 0x004fe200078e08ff */
[----:B------:R2:W-:Y:S03]  /*15680*/  STG.E.U16 desc[UR60][R14.64], R93 ;  /* 0x0000005d0e007986 */ /* 0x0005e6000c10153c */
[----:B------:R-:W3:Y:S01]  /*15690*/  LDC R53, c[0x0][0x278] ;  /* 0x00009e00ff357b82 */ /* 0x000ee20000000800 */
[----:B------:R2:W-:Y:S01]  /*156a0*/  STG.E.U16 desc[UR60][R6.64], R94 ;  /* 0x0000005e06007986 */ /* 0x0005e2000c10153c */
[----:B-----5:R-:W-:-:S04]  /*156b0*/  LEA R4, P0, R0, R3, 0x1 ;  /* 0x0000000300047211 */ /* 0x020fc800078008ff */
[----:B------:R-:W-:Y:S01]  /*156c0*/  LEA.HI.X.SX32 R5, R0, R19, 0x1, P0 ;  /* 0x0000001300057211 */ /* 0x000fe200000f0eff */
[----:B----4-:R-:W-:Y:S01]  /*156d0*/  IMAD R0, R47, 0x2, R2 ;  /* 0x000000022f007824 */ /* 0x010fe200078e0202 */
[----:B--2---:R-:W-:Y:S01]  /*156e0*/  PRMT R15, R92, 0x7632, R15 ;  /* 0x000076325c0f7816 */ /* 0x004fe2000000000f */
[----:B------:R-:W2:Y:S01]  /*156f0*/  LDC R47, c[0x0][0x278] ;  /* 0x00009e00ff2f7b82 */ /* 0x000ea20000000800 */
        /* <DEDUP_REMOVED lines=9> */
[----:B-1----:R-:W-:Y:S01]  /*15790*/  IMAD R0, R45, 0x2, R2 ;  /* 0x000000022d007824 */ /* 0x002fe200078e0202 */
        /* <DEDUP_REMOVED lines=12> */
[----:B------:R-:W-:Y:S01]  /*15860*/  LEA.HI.X.SX32 R7, R46, R19, 0x1, P0 ;  /* 0x000000132e077211 */ /* 0x000fe200000f0eff */
[----:B--2---:R-:W-:Y:S02]  /*15870*/  IMAD R46, R47, 0x2, R46 ;  /* 0x000000022f2e7824 */ /* 0x004fe400078e022e */
[----:B------:R-:W1:Y:S01]  /*15880*/  LDC R47, c[0x0][0x278] ;  /* 0x00009e00ff2f7b82 */ /* 0x000e620000000800 */
[----:B------:R2:W-:Y:S01]  /*15890*/  STG.E.U16 desc[UR60][R14.64], R50 ;  /* 0x000000320e007986 */ /* 0x0005e2000c10153c */
[----:B------:R-:W-:-:S03]  /*158a0*/  LEA R12, P2, R2, R3, 0x1 ;  /* 0x00000003020c7211 */ /* 0x000fc600078408ff */
[----:B------:R5:W-:Y:S01]  /*158b0*/  STG.E.U16 desc[UR60][R44.64], R52 ;  /* 0x000000342c007986 */ /* 0x000be2000c10153c */
[----:B----4-:R-:W-:Y:S02]  /*158c0*/  LEA R0, R51, R46, 0x1 ;  /* 0x0000002e33007211 */ /* 0x010fe400078e08ff */
        /* <DEDUP_REMOVED lines=37> */
[----:B------:R-:W-:Y:S02]  /*15b20*/  LEA.HI.X.SX32 R7, R46, R19, 0x1, P0 ;  /* 0x000000132e077211 */ /* 0x000fe400000f0eff */
[----:B0-----:R-:W-:Y:S02]  /*15b30*/  LEA R46, R53, R46, 0x1 ;  /* 0x0000002e352e7211 */ /* 0x001fe400078e08ff */
        /* <DEDUP_REMOVED lines=31> */
[----:B------:R-:W-:Y:S01]  /*15d30*/  LEA.HI.X.SX32 R45, R2, R19, 0x1, P0 ;  /* 0x00000013022d7211 */ /* 0x000fe200000f0eff */
[----:B---3--:R-:W-:Y:S01]  /*15d40*/  IMAD R2, R47, 0x2, R0 ;  /* 0x000000022f027824 */ /* 0x008fe200078e0200 */
[C---:B------:R-:W-:Y:S01]  /*15d50*/  LEA R4, P0, R0.reuse, R3, 0x1 ;  /* 0x0000000300047211 */ /* 0x040fe200078008ff */
[----:B------:R-:W0:Y:S03]  /*15d60*/  LDC R47, c[0x0][0x278] ;  /* 0x00009e00ff2f7b82 */ /* 0x000e260000000800 */
[----:B------:R-:W-:Y:S01]  /*15d70*/  LEA R46, R51, R2, 0x1 ;  /* 0x00000002332e7211 */ /* 0x000fe200078e08ff */
        /* <DEDUP_REMOVED lines=39> */
[----:B------:R-:W-:Y:S02]  /*15ff0*/  LEA.HI.X.SX32 R45, R2, R19, 0x1, P0 ;  /* 0x00000013022d7211 */ /* 0x000fe400000f0eff */
[----:B----4-:R-:W-:Y:S02]  /*16000*/  LEA R2, R53, R0, 0x1 ;  /* 0x0000000035027211 */ /* 0x010fe400078e08ff */
[----:B------:R-:W1:Y:S01]  /*16010*/  LDC R53, c[0x0][0x278] ;  /* 0x00009e00ff357b82 */ /* 0x000e620000000800 */
[C---:B------:R-:W-:Y:S02]  /*16020*/  LEA R4, P0, R0.reuse, R3, 0x1 ;  /* 0x0000000300047211 */ /* 0x040fe400078008ff */
[----:B------:R-:W-:Y:S01]  /*16030*/  IMAD R46, R47, 0x2, R2 ;  /* 0x000000022f2e7824 */ /* 0x000fe200078e0202 */
        /* <DEDUP_REMOVED lines=36> */
[----:B0-----:R-:W-:Y:S02]  /*16280*/  LEA.HI.X.SX32 R15, R0, R19, 0x1, P0 ;  /* 0x00000013000f7211 */ /* 0x001fe400000f0eff */
[C---:B------:R-:W-:Y:S02]  /*16290*/  LEA R44, P0, R2.reuse, R3, 0x1 ;  /* 0x00000003022c7211 */ /* 0x040fe400078008ff */
[----:B--2---:R-:W-:Y:S02]  /*162a0*/  LEA R0, R45, R2, 0x1 ;  /* 0x000000022d007211 */ /* 0x004fe400078e08ff */
[----:B------:R-:W-:-:S03]  /*162b0*/  LEA.HI.X.SX32 R45, R2, R19, 0x1, P0 ;  /* 0x00000013022d7211 */ /* 0x000fc600000f0eff */
        /* <DEDUP_REMOVED lines=34> */
[----:B------:R-:W-:Y:S02]  /*164e0*/  LEA.HI.X.SX32 R7, R2, R19, 0x1, P0 ;  /* 0x0000001302077211 */ /* 0x000fe400000f0eff */
[----:B------:R-:W-:-:S02]  /*164f0*/  LEA R12, P0, R0, R3, 0x1 ;  /* 0x00000003000c7211 */ /* 0x000fc400078008ff */
[----:B-1----:R-:W-:Y:S01]  /*16500*/  LEA R2, R47, R0, 0x1 ;  /* 0x000000002f027211 */ /* 0x002fe200078e08ff */
[----:B------:R1:W-:Y:S01]  /*16510*/  STG.E.U16 desc[UR60][R4.64], R13 ;  /* 0x0000000d04007986 */ /* 0x0003e2000c10153c */
[----:B------:R-:W3:Y:S01]  /*16520*/  LDC R47, c[0x0][0x278] ;  /* 0x00009e00ff2f7b82 */ /* 0x000ee20000000800 */
[----:B------:R-:W-:Y:S02]  /*16530*/  PRMT R48, R73, 0x7632, R48 ;  /* 0x0000763249307816 */ /* 0x000fe40000000030 */
        /* <DEDUP_REMOVED lines=28> */
[----:B------:R-:W-:Y:S03]  /*16700*/  STG.E.U16 desc[UR60][R14.64], R69 ;  /* 0x000000450e007986 */ /* 0x000fe6000c10153c */
[----:B------:R-:W1:Y:S01]  /*16710*/  LDC R51, c[0x0][0x278] ;  /* 0x00009e00ff337b82 */ /* 0x000e620000000800 */
[----:B------:R0:W-:Y:S01]  /*16720*/  STG.E.U16 desc[UR60][R6.64], R70 ;  /* 0x0000004606007986 */ /* 0x0001e2000c10153c */
[----:B-----5:R-:W-:-:S04]  /*16730*/  LEA R4, P0, R0, R3, 0x1 ;  /* 0x0000000300047211 */ /* 0x020fc800078008ff */
[----:B------:R-:W-:Y:S02]  /*16740*/  LEA.HI.X.SX32 R5, R0, R19, 0x1, P0 ;  /* 0x0000001300057211 */ /* 0x000fe400000f0eff */
[----:B----4-:R-:W-:Y:S02]  /*16750*/  LEA R0, R49, R2, 0x1 ;  /* 0x0000000231007211 */ /* 0x010fe400078e08ff */
[----:B0-----:R-:W-:Y:S01]  /*16760*/  LEA R6, P0, R2, R3, 0x1 ;  /* 0x0000000302067211 */ /* 0x001fe200078008ff */
[----:B------:R-:W0:Y:S01]  /*16770*/  LDC R49, c[0x0][0x278] ;  /* 0x00009e00ff317b82 */ /* 0x000e220000000800 */
[----:B------:R-:W-:Y:S02]  /*16780*/  PRMT R15, R68, 0x7632, R15 ;  /* 0x00007632440f7816 */ /* 0x000fe4000000000f */
[----:B------:R-:W-:Y:S01]  /*16790*/  LEA.HI.X.SX32 R7, R2, R19, 0x1, P0 ;  /* 0x0000001302077211 */ /* 0x000fe200000f0eff */
[----:B------:R-:W-:Y:S01]  /*167a0*/  IMAD R2, R53, 0x2, R0 ;  /* 0x0000000235027824 */ /* 0x000fe200078e0200 */
[----:B------:R-:W-:Y:S01]  /*167b0*/  LEA R14, P0, R0, R3, 0x1 ;  /* 0x00000003000e7211 */ /* 0x000fe200078008ff */
[----:B------:R-:W-:Y:S02]  /*167c0*/  STG.E.U16 desc[UR60][R12.64], R71 ;  /* 0x000000470c007986 */ /* 0x000fe4000c10153c */
[----:B------:R-:W4:Y:S02]  /*167d0*/  LDC R53, c[0x0][0x278] ;  /* 0x00009e00ff357b82 */ /* 0x000f240000000800 */
[----:B------:R5:W-:Y:S01]  /*167e0*/  STG.E.U16 desc[UR60][R4.64], R15 ;  /* 0x0000000f04007986 */ /* 0x000be2000c10153c */
[----:B------:R-:W-:-:S02]  /*167f0*/  PRMT R48, R69, 0x7632, R48 ;  /* 0x0000763245307816 */ /* 0x000fc40000000030 */
[----:B-----5:R-:W-:Y:S01]  /*16800*/  LEA.HI.X.SX32 R15, R0, R19, 0x1, P0 ;  /* 0x00000013000f7211 */ /* 0x020fe200000f0eff */
[----:B--2---:R-:W-:Y:S01]  /*16810*/  IMAD R0, R45, 0x2, R2 ;  /* 0x000000022d007824 */ /* 0x004fe200078e0202 */
[----:B------:R-:W-:-:S04]  /*16820*/  LEA R44, P0, R2, R3, 0x1 ;  /* 0x00000003022c7211 */ /* 0x000fc800078008ff */
[----:B------:R-:W-:Y:S01]  /*16830*/  LEA.HI.X.SX32 R45, R2, R19, 0x1, P0 ;  /* 0x00000013022d7211 */ /* 0x000fe200000f0eff */
[----:B---3--:R-:W-:Y:S01]  /*16840*/  IMAD R2, R47, 0x2, R0 ;  /* 0x000000022f027824 */ /* 0x008fe200078e0200 */
[C---:B------:R-:W-:Y:S01]  /*16850*/  LEA R4, P0, R0.reuse, R3, 0x1 ;  /* 0x0000000300047211 */ /* 0x040fe200078008ff */
[----:B------:R-:W2:Y:S02]  /*16860*/  LDC R47, c[0x0][0x278] ;  /* 0x00009e00ff2f7b82 */ /* 0x000ea40000000800 */
[----:B-1----:R-:W-:Y:S01]  /*16870*/  IMAD R46, R51, 0x2, R2 ;  /* 0x00000002332e7824 */ /* 0x002fe200078e0202 */
[----:B------:R1:W-:Y:S01]  /*16880*/  STG.E.U16 desc[UR60][R6.64], R48 ;  /* 0x0000003006007986 */ /* 0x0003e2000c10153c */
[----:B------:R-:W-:-:S04]  /*16890*/  LEA.HI.X.SX32 R5, R0, R19, 0x1, P0 ;  /* 0x0000001300057211 */ /* 0x000fc800000f0eff */
[----:B------:R-:W3:Y:S01]  /*168a0*/  LDC R51, c[0x0][0x278] ;  /* 0x00009e00ff337b82 */ /* 0x000ee20000000800 */
[----:B------:R-:W-:Y:S02]  /*168b0*/  PRMT R50, R70, 0x7632, R50 ;  /* 0x0000763246327816 */ /* 0x000fe40000000032 */
[C---:B-1----:R-:W-:Y:S02]  /*168c0*/  LEA R6, P0, R46.reuse, R3, 0x1 ;  /* 0x000000032e067211 */ /* 0x042fe400078008ff */
[----:B------:R-:W-:Y:S02]  /*168d0*/  PRMT R52, R71, 0x7632, R52 ;  /* 0x0000763247347816 */ /* 0x000fe40000000034 */
[----:B------:R-:W-:Y:S01]  /*168e0*/  LEA.HI.X.SX32 R7, R46, R19, 0x1, P0 ;  /* 0x000000132e077211 */ /* 0x000fe200000f0eff */
[----:B0-----:R-:W-:Y:S02]  /*168f0*/  IMAD R46, R49, 0x2, R46 ;  /* 0x00000002312e7824 */ /* 0x001fe400078e022e */
[----:B------:R-:W0:Y:S01]  /*16900*/  LDC R49, c[0x0][0x278] ;  /* 0x00009e00ff317b82 */ /* 0x000e220000000800 */
[----:B------:R1:W-:Y:S01]  /*16910*/  STG.E.U16 desc[UR60][R14.64], R50 ;  /* 0x000000320e007986 */ /* 0x0003e2000c10153c */
[----:B------:R-:W-:-:S03]  /*16920*/  LEA R12, P2, R2, R3, 0x1 ;  /* 0x00000003020c7211 */ /* 0x000fc600078408ff */
[----:B------:R5:W-:Y:S01]  /*16930*/  STG.E.U16 desc[UR60][R44.64], R52 ;  /* 0x000000342c007986 */ /* 0x000be2000c10153c */
[----:B----4-:R-:W-:Y:S02]  /*16940*/  IMAD R0, R53, 0x2, R46 ;  /* 0x0000000235007824 */ /* 0x010fe400078e022e */
[----:B------:R-:W4:Y:S01]  /*16950*/  LDC R53, c[0x0][0x278] ;  /* 0x00009e00ff357b82 */ /* 0x000f220000000800 */
[----:B------:R-:W-:Y:S02]  /*16960*/  LEA.HI.X.SX32 R13, R2, R19, 0x1, P2 ;  /* 0x00000013020d7211 */ /* 0x000fe400010f0eff */
[----:B-1----:R-:W-:-:S05]  /*16970*/  LEA R14, P0, R46, R3, 0x1 ;  /* 0x000000032e0e7211 */ /* 0x002fca00078008ff */
[----:B-----5:R-:W1:Y:S01]  /*16980*/  LDC R45, c[0x0][0x278] ;  /* 0x00009e00ff2d7b82 */ /* 0x020e620000000800 */
[----:B------:R5:W-:Y:S01]  /*16990*/  STG.E.U16 desc[UR60][R4.64], R64 ;  /* 0x0000004004007986 */ /* 0x000be2000c10153c */
[----:B------:R-:W-:Y:S02]  /*169a0*/  LEA.HI.X.SX32 R15, R46, R19, 0x1, P0 ;  /* 0x000000132e0f7211 */ /* 0x000fe400000f0eff */
[----:B--2---:R-:W-:Y:S01]  /*169b0*/  LEA R2, R47, R0, 0x1 ;  /* 0x000000002f027211 */ /* 0x004fe200078e08ff */
[----:B------:R2:W-:Y:S03]  /*169c0*/  STG.E.U16 desc[UR60][R12.64], R65 ;  /* 0x000000410c007986 */ /* 0x0005e6000c10153c */
[----:B------:R-:W4:Y:S01]  /*169d0*/  LDC R47, c[0x0][0x278] ;  /* 0x00009e00ff2f7b82 */ /* 0x000f220000000800 */
[----:B------:R2:W-:Y:S01]  /*169e0*/  STG.E.U16 desc[UR60][R6.64], R66 ;  /* 0x0000004206007986 */ /* 0x0005e2000c10153c */
[----:B-----5:R-:W-:-:S04]  /*169f0*/  LEA R4, P0, R0, R3, 0x1 ;  /* 0x0000000300047211 */ /* 0x020fc800078008ff */
[----:B------:R-:W-:Y:S01]  /*16a00*/  LEA.HI.X.SX32 R5, R0, R19, 0x1, P0 ;  /* 0x0000001300057211 */ /* 0x000fe200000f0eff */
[----:B---3--:R-:W-:Y:S01]  /*16a10*/  IMAD R0, R51, 0x2, R2 ;  /* 0x0000000233007824 */ /* 0x008fe200078e0202 */
        /* <DEDUP_REMOVED lines=8> */
[----:B------:R-:W3:Y:S01]  /*16aa0*/  LDC R49, c[0x0][0x278] ;  /* 0x00009e00ff317b82 */ /* 0x000ee20000000800 */
[----:B------:R-:W-:-:S02]  /*16ab0*/  PRMT R48, R65, 0x7632, R48 ;  /* 0x0000763241307816 */ /* 0x000fc40000000030 */
[----:B0-----:R-:W-:Y:S01]  /*16ac0*/  LEA.HI.X.SX32 R13, R0, R19, 0x1, P0 ;  /* 0x00000013000d7211 */ /* 0x001fe200000f0eff */
[----:B-1----:R-:W-:Y:S01]  /*16ad0*/  IMAD R0, R45, 0x2, R2 ;  /* 0x000000022d007824 */ /* 0x002fe200078e0202 */
[----:B------:R-:W-:-:S04]  /*16ae0*/  LEA R44, P0, R2, R3, 0x1 ;  /* 0x00000003022c7211 */ /* 0x000fc800078008ff */
[----:B------:R-:W-:Y:S01]  /*16af0*/  LEA.HI.X.SX32 R45, R2, R19, 0x1, P0 ;  /* 0x00000013022d7211 */ /* 0x000fe200000f0eff */
[----:B----4-:R-:W-:Y:S01]  /*16b00*/  IMAD R2, R53, 0x2, R0 ;  /* 0x0000000235027824 */ /* 0x010fe200078e0200 */
[C---:B------:R-:W-:Y:S01]  /*16b10*/  LEA R4, P0, R0.reuse, R3, 0x1 ;  /* 0x0000000300047211 */ /* 0x040fe200078008ff */
[----:B------:R-:W0:Y:S02]  /*16b20*/  LDC R53, c[0x0][0x278] ;  /* 0x00009e00ff357b82 */ /* 0x000e240000000800 */
[----:B------:R-:W-:Y:S01]  /*16b30*/  IMAD R46, R47, 0x2, R2 ;  /* 0x000000022f2e7824 */ /* 0x000fe200078e0202 */
[----:B------:R1:W-:Y:S01]  /*16b40*/  STG.E.U16 desc[UR60][R6.64], R48 ;  /* 0x0000003006007986 */ /* 0x0003e2000c10153c */
[----:B------:R-:W-:-:S04]  /*16b50*/  LEA.HI.X.SX32 R5, R0, R19, 0x1, P0 ;  /* 0x0000001300057211 */ /* 0x000fc800000f0eff */
[----:B------:R-:W4:Y:S01]  /*16b60*/  LDC R47, c[0x0][0x278] ;  /* 0x00009e00ff2f7b82 */ /* 0x000f220000000800 */
        /* <DEDUP_REMOVED lines=9> */
[----:B---3--:R-:W-:Y:S02]  /*16c00*/  LEA R0, R49, R46, 0x1 ;  /* 0x0000002e31007211 */ /* 0x008fe400078e08ff */
[----:B------:R-:W3:Y:S01]  /*16c10*/  LDC R49, c[0x0][0x278] ;  /* 0x00009e00ff317b82 */ /* 0x000ee20000000800 */
[----:B------:R-:W-:Y:S02]  /*16c20*/  LEA.HI.X.SX32 R15, R2, R19, 0x1, P2 ;  /* 0x00000013020f7211 */ /* 0x000fe400010f0eff */
[----:B--2---:R-:W-:-:S05]  /*16c30*/  LEA R12, P0, R46, R3, 0x1 ;  /* 0x000000032e0c7211 */ /* 0x004fca00078008ff */
[----:B-----5:R-:W2:Y:S01]  /*16c40*/  LDC R45, c[0x0][0x278] ;  /* 0x00009e00ff2d7b82 */ /* 0x020ea20000000800 */
[----:B------:R5:W-:Y:S01]  /*16c50*/  STG.E.U16 desc[UR60][R4.64], R60 ;  /* 0x0000003c04007986 */ /* 0x000be2000c10153c */
[----:B------:R-:W-:Y:S01]  /*16c60*/  LEA.HI.X.SX32 R13, R46, R19, 0x1, P0 ;  /* 0x000000132e0d7211 */ /* 0x000fe200000f0eff */
[----:B0-----:R-:W-:Y:S02]  /*16c70*/  IMAD R2, R53, 0x2, R0 ;  /* 0x0000000235027824 */ /* 0x001fe400078e0200 */
[----:B------:R0:W-:Y:S03]  /*16c80*/  STG.E.U16 desc[UR60][R14.64], R61 ;  /* 0x0000003d0e007986 */ /* 0x0001e6000c10153c */
[----:B------:R-:W3:Y:S01]  /*16c90*/  LDC R53, c[0x0][0x278] ;  /* 0x00009e00ff357b82 */ /* 0x000ee20000000800 */
[----:B------:R0:W-:Y:S01]  /*16ca0*/  STG.E.U16 desc[UR60][R6.64], R62 ;  /* 0x0000003e06007986 */ /* 0x0001e2000c10153c */
[----:B-----5:R-:W-:-:S04]  /*16cb0*/  LEA R4, P0, R0, R3, 0x1 ;  /* 0x0000000300047211 */ /* 0x020fc800078008ff */
[----:B------:R-:W-:Y:S01]  /*16cc0*/  LEA.HI.X.SX32 R5, R0, R19, 0x1, P0 ;  /* 0x0000001300057211 */ /* 0x000fe200000f0eff */
[----:B----4-:R-:W-:Y:S01]  /*16cd0*/  IMAD R0, R47, 0x2, R2 ;  /* 0x000000022f007824 */ /* 0x010fe200078e0202 */
        /* <DEDUP_REMOVED lines=8> */
[----:B------:R-:W4:Y:S01]  /*16d60*/  LDC R51, c[0x0][0x278] ;  /* 0x00009e00ff337b82 */ /* 0x000f220000000800 */
[----:B------:R-:W-:-:S02]  /*16d70*/  PRMT R48, R61, 0x7632, R48 ;  /* 0x000076323d307816 */ /* 0x000fc40000000030 */
[----:B-1----:R-:W-:Y:S01]  /*16d80*/  LEA.HI.X.SX32 R15, R0, R19, 0x1, P0 ;  /* 0x00000013000f7211 */ /* 0x002fe200000f0eff */
[----:B--2---:R-:W-:Y:S01]  /*16d90*/  IMAD R0, R45, 0x2, R2 ;  /* 0x000000022d007824 */ /* 0x004fe200078e0202 */
[----:B------:R-:W-:-:S04]  /*16da0*/  LEA R44, P0, R2, R3, 0x1 ;  /* 0x00000003022c7211 */ /* 0x000fc800078008ff */
[----:B------:R-:W-:Y:S01]  /*16db0*/  LEA.HI.X.SX32 R45, R2, R19, 0x1, P0 ;  /* 0x00000013022d7211 */ /* 0x000fe200000f0eff */
[----:B---3--:R-:W-:Y:S01]  /*16dc0*/  IMAD R2, R49, 0x2, R0 ;  /* 0x0000000231027824 */ /* 0x008fe200078e0200 */
[C---:B------:R-:W-:Y:S01]  /*16dd0*/  LEA R4, P0, R0.reuse, R3, 0x1 ;  /* 0x0000000300047211 */ /* 0x040fe200078008ff */
[----:B------:R-:W1:Y:S02]  /*16de0*/  LDC R49, c[0x0][0x278] ;  /* 0x00009e00ff317b82 */ /* 0x000e640000000800 */
[----:B------:R-:W-:Y:S01]  /*16df0*/  IMAD R46, R53, 0x2, R2 ;  /* 0x00000002352e7824 */ /* 0x000fe200078e0202 */
[----:B------:R2:W-:Y:S01]  /*16e00*/  STG.E.U16 desc[UR60][R6.64], R48 ;  /* 0x0000003006007986 */ /* 0x0005e2000c10153c */
[----:B------:R-:W-:-:S04]  /*16e10*/  LEA.HI.X.SX32 R5, R0, R19, 0x1, P0 ;  /* 0x0000001300057211 */ /* 0x000fc800000f0eff */
[----:B------:R-:W3:Y:S01]  /*16e20*/  LDC R53, c[0x0][0x278] ;  /* 0x00009e00ff357b82 */ /* 0x000ee20000000800 */
        /* <DEDUP_REMOVED lines=16> */
[----:B-1----:R-:W-:Y:S02]  /*16f30*/  IMAD R2, R49, 0x2, R0 ;  /* 0x0000000231027824 */ /* 0x002fe400078e0200 */
[----:B------:R1:W-:Y:S03]  /*16f40*/  STG.E.U16 desc[UR60][R12.64], R57 ;  /* 0x000000390c007986 */ /* 0x0003e6000c10153c */
[----:B------:R-:W4:Y:S01]  /*16f50*/  LDC R49, c[0x0][0x278] ;  /* 0x00009e00ff317b82 */ /* 0x000f220000000800 */
[----:B------:R1:W-:Y:S01]  /*16f60*/  STG.E.U16 desc[UR60][R6.64], R58 ;  /* 0x0000003a06007986 */ /* 0x0003e2000c10153c */
[----:B-----5:R-:W-:-:S04]  /*16f70*/  LEA R4, P0, R0, R3, 0x1 ;  /* 0x0000000300047211 */ /* 0x020fc800078008ff */
[----:B------:R-:W-:Y:S01]  /*16f80*/  LEA.HI.X.SX32 R5, R0, R19, 0x1, P0 ;  /* 0x0000001300057211 */ /* 0x000fe200000f0eff */
[----:B---3--:R-:W-:Y:S01]  /*16f90*/  IMAD R0, R53, 0x2, R2 ;  /* 0x0000000235007824 */ /* 0x008fe200078e0202 */
        /* <DEDUP_REMOVED lines=11> */
[----:B--2---:R-:W-:Y:S01]  /*17050*/  IMAD R0, R45, 0x2, R2 ;  /* 0x000000022d007824 */ /* 0x004fe200078e0202 */
[----:B------:R-:W-:-:S04]  /*17060*/  LEA R44, P0, R2, R3, 0x1 ;  /* 0x00000003022c7211 */ /* 0x000fc800078008ff */
[----:B------:R-:W-:Y:S01]  /*17070*/  LEA.HI.X.SX32 R45, R2, R19, 0x1, P0 ;  /* 0x00000013022d7211 */ /* 0x000fe200000f0eff */
[----:B----4-:R-:W-:Y:S01]  /*17080*/  IMAD R2, R51, 0x2, R0 ;  /* 0x0000000233027824 */ /* 0x010fe200078e0200 */
[C---:B------:R-:W-:Y:S01]  /*17090*/  LEA R4, P0, R0.reuse, R3, 0x1 ;  /* 0x0000000300047211 */ /* 0x040fe200078008ff */
[----:B------:R-:W0:Y:S03]  /*170a0*/  LDC R51, c[0x0][0x278] ;  /* 0x00009e00ff337b82 */ /* 0x000e260000000800 */
        /* <DEDUP_REMOVED lines=29> */
[----:B------:R-:W-:-:S04]  /*17280*/  LEA R6, P0, R2, R3, 0x1 ;  /* 0x0000000302067211 */ /* 0x000fc800078008ff */
[----:B------:R-:W-:Y:S01]  /*17290*/  LEA.HI.X.SX32 R7, R2, R19, 0x1, P0 ;  /* 0x0000001302077211 */ /* 0x000fe200000f0eff */
[----:B-1----:R-:W-:Y:S01]  /*172a0*/  IMAD R2, R53, 0x2, R0 ;  /* 0x0000000235027824 */ /* 0x002fe200078e0200 */
[C---:B------:R-:W-:Y:S02]  /*172b0*/  LEA R8, P0, R0.reuse, R3, 0x1 ;  /* 0x0000000300087211 */ /* 0x040fe400078008ff */
[----:B------:R-:W-:Y:S02]  /*172c0*/  PRMT R44, R9, 0x7632, R44 ;  /* 0x00007632092c7816 */ /* 0x000fe4000000002c */
[----:B------:R-:W-:Y:S01]  /*172d0*/  LEA.HI.X.SX32 R9, R0, R19, 0x1, P0 ;  /* 0x0000001300097211 */ /* 0x000fe200000f0eff */
[----:B--2---:R-:W-:Y:S01]  /*172e0*/  IMAD R0, R45, 0x2, R2 ;  /* 0x000000022d007824 */ /* 0x004fe200078e0202 */
[C---:B------:R-:W-:Y:S01]  /*172f0*/  LEA R14, P0, R2.reuse, R3, 0x1 ;  /* 0x00000003020e7211 */ /* 0x040fe200078008ff */
[----:B------:R1:W-:Y:S01]  /*17300*/  STG.E.U16 desc[UR60][R12.64], R11 ;  /* 0x0000000b0c007986 */ /* 0x0003e2000c10153c */
[----:B------:R-:W2:Y:S03]  /*17310*/  LDC R45, c[0x0][0x278] ;  /* 0x00009e00ff2d7b82 */ /* 0x000ea60000000800 */
[----:B------:R4:W-:Y:S05]  /*17320*/  STG.E.U16 desc[UR60][R4.64], R15 ;  /* 0x0000000f04007986 */ /* 0x0009ea000c10153c */
[----:B-1----:R-:W1:Y:S01]  /*17330*/  LDC R13, c[0x0][0x278] ;  /* 0x00009e00ff0d7b82 */ /* 0x002e620000000800 */
[----:B----4-:R-:W-:-:S02]  /*17340*/  LEA.HI.X.SX32 R15, R2, R19, 0x1, P0 ;  /* 0x00000013020f7211 */ /* 0x010fc400000f0eff */
[----:B---3--:R-:W-:Y:S02]  /*17350*/  LEA R2, R47, R0, 0x1 ;  /* 0x000000002f027211 */ /* 0x008fe400078e08ff */
[C---:B------:R-:W-:Y:S01]  /*17360*/  LEA R4, P0, R0.reuse, R3, 0x1 ;  /* 0x0000000300047211 */ /* 0x040fe200078008ff */
[----:B------:R3:W-:Y:S02]  /*17370*/  STG.E.U16 desc[UR60][R6.64], R44 ;  /* 0x0000002c06007986 */ /* 0x0007e4000c10153c */
[----:B------:R-:W4:Y:S01]  /*17380*/  LDC R47, c[0x0][0x278] ;  /* 0x00009e00ff2f7b82 */ /* 0x000f220000000800 */
[----:B------:R-:W-:Y:S01]  /*17390*/  IMAD R12, R51, 0x2, R2 ;  /* 0x00000002330c7824 */ /* 0x000fe200078e0202 */
[----:B------:R-:W-:Y:S02]  /*173a0*/  LEA.HI.X.SX32 R5, R0, R19, 0x1, P0 ;  /* 0x0000001300057211 */ /* 0x000fe400000f0eff */
[----:B------:R-:W-:Y:S02]  /*173b0*/  PRMT R48, R10, 0x7632, R48 ;  /* 0x000076320a307816 */ /* 0x000fe40000000030 */
[----:B------:R-:W-:-:S02]  /*173c0*/  PRMT R46, R11, 0x7632, R46 ;  /* 0x000076320b2e7816 */ /* 0x000fc4000000002e */
[----:B------:R-:W5:Y:S01]  /*173d0*/  LDC R51, c[0x0][0x278] ;  /* 0x00009e00ff337b82 */ /* 0x000f620000000800 */
[----:B---3--:R-:W-:-:S04]  /*173e0*/  LEA R6, P0, R12, R3, 0x1 ;  /* 0x000000030c067211 */ /* 0x008fc800078008ff */
[----:B------:R-:W-:Y:S01]  /*173f0*/  LEA.HI.X.SX32 R7, R12, R19, 0x1, P0 ;  /* 0x000000130c077211 */ /* 0x000fe200000f0eff */
[----:B0-----:R-:W-:Y:S02]  /*17400*/  IMAD R12, R49, 0x2, R12 ;  /* 0x00000002310c7824 */ /* 0x001fe400078e020c */
[----:B------:R-:W0:Y:S01]  /*17410*/  LDC R49, c[0x0][0x278] ;  /* 0x00009e00ff317b82 */ /* 0x000e220000000800 */
[----:B------:R3:W-:Y:S01]  /*17420*/  STG.E.U16 desc[UR60][R8.64], R48 ;  /* 0x0000003008007986 */ /* 0x0007e2000c10153c */
[----:B------:R-:W-:-:S03]  /*17430*/  LEA R10, P2, R2, R3, 0x1 ;  /* 0x00000003020a7211 */ /* 0x000fc600078408ff */
[----:B------:R2:W-:Y:S01]  /*17440*/  STG.E.U16 desc[UR60][R14.64], R46 ;  /* 0x0000002e0e007986 */ /* 0x0005e2000c10153c */
[----:B-1----:R-:W-:Y:S01]  /*17450*/  IMAD R0, R13, 0x2, R12 ;  /* 0x000000020d007824 */ /* 0x002fe200078e020c */
[----:B------:R-:W-:Y:S02]  /*17460*/  LEA.HI.X.SX32 R11, R2, R19, 0x1, P2 ;  /* 0x00000013020b7211 */ /* 0x000fe400010f0eff */
[----:B------:R1:W-:Y:S01]  /*17470*/  STG.E.U16 desc[UR60][R4.64], R128 ;  /* 0x0000008004007986 */ /* 0x0003e2000c10153c */
[C---:B---3--:R-:W-:Y:S01]  /*17480*/  LEA R8, P0, R12.reuse, R3, 0x1 ;  /* 0x000000030c087211 */ /* 0x048fe200078008ff */
[----:B--2---:R-:W2:Y:S03]  /*17490*/  LDC R15, c[0x0][0x278] ;  /* 0x00009e00ff0f7b82 */ /* 0x004ea60000000800 */
[----:B------:R-:W-:Y:S01]  /*174a0*/  LEA.HI.X.SX32 R9, R12, R19, 0x1, P0 ;  /* 0x000000130c097211 */ /* 0x000fe200000f0eff */
[----:B------:R-:W-:Y:S01]  /*174b0*/  IMAD R2, R45, 0x2, R0 ;  /* 0x000000022d027824 */ /* 0x000fe200078e0200 */
[C---:B-1----:R-:W-:Y:S01]  /*174c0*/  LEA R4, P0, R0.reuse, R3, 0x1 ;  /* 0x0000000300047211 */ /* 0x042fe200078008ff */
[----:B------:R1:W-:Y:S02]  /*174d0*/  STG.E.U16 desc[UR60][R10.64], R129 ;  /* 0x000000810a007986 */ /* 0x0003e4000c10153c */
[----:B------:R-:W3:Y:S02]  /*174e0*/  LDC R45, c[0x0][0x278] ;  /* 0x00009e00ff2d7b82 */ /* 0x000ee40000000800 */
[----:B------:R5:W-:Y:S01]  /*174f0*/  STG.E.U16 desc[UR60][R6.64], R130 ;  /* 0x0000008206007986 */ /* 0x000be2000c10153c */
[----:B------:R-:W-:Y:S01]  /*17500*/  LEA.HI.X.SX32 R5, R0, R19, 0x1, P0 ;  /* 0x0000001300057211 */ /* 0x000fe200000f0eff */
[----:B----4-:R-:W-:Y:S01]  /*17510*/  IMAD R0, R47, 0x2, R2 ;  /* 0x000000022f007824 */ /* 0x010fe200078e0202 */
[----:B------:R-:W-:Y:S01]  /*17520*/  PRMT R44, R129, 0x7632, R44 ;  /* 0x00007632812c7816 */ /* 0x000fe2000000002c */
[----:B------:R-:W-:Y:S02]  /*17530*/  STG.E.U16 desc[UR60][R8.64], R131 ;  /* 0x0000008308007986 */ /* 0x000fe4000c10153c */
[----:B------:R-:W4:Y:S01]  /*17540*/  LDC R47, c[0x0][0x278] ;  /* 0x00009e00ff2f7b82 */ /* 0x000f220000000800 */
[----:B-1----:R-:W-:-:S02]  /*17550*/  PRMT R11, R128, 0x7632, R11 ;  /* 0x00007632800b7816 */ /* 0x002fc4000000000b */
[----:B-----5:R-:W-:-:S04]  /*17560*/  LEA R6, P0, R2, R3, 0x1 ;  /* 0x0000000302067211 */ /* 0x020fc800078008ff */
[----:B------:R-:W-:Y:S01]  /*17570*/  LEA.HI.X.SX32 R7, R2, R19, 0x1, P0 ;  /* 0x0000001302077211 */ /* 0x000fe200000f0eff */
[----:B0-----:R-:W-:Y:S01]  /*17580*/  IMAD R2, R49, 0x2, R0 ;  /* 0x0000000231027824 */ /* 0x001fe200078e0200 */
[----:B------:R-:W-:Y:S01]  /*17590*/  LEA R10, P0, R0, R3, 0x1 ;  /* 0x00000003000a7211 */ /* 0x000fe200078008ff */
[----:B------:R0:W-:Y:S01]  /*175a0*/  STG.E.U16 desc[UR60][R4.64], R11 ;  /* 0x0000000b04007986 */ /* 0x0001e2000c10153c */
[----:B------:R-:W-:Y:S01]  /*175b0*/  PRMT R13, R130, 0x7632, R13 ;  /* 0x00007632820d7816 */ /* 0x000fe2000000000d */
[----:B------:R-:W1:Y:S02]  /*175c0*/  LDC R49, c[0x0][0x278] ;  /* 0x00009e00ff317b82 */ /* 0x000e640000000800 */
[----:B------:R-:W-:Y:S01]  /*175d0*/  STG.E.U16 desc[UR60][R6.64], R44 ;  /* 0x0000002c06007986 */ /* 0x000fe2000c10153c */
[----:B0-----:R-:W-:Y:S02]  /*175e0*/  LEA.HI.X.SX32 R11, R0, R19, 0x1, P0 ;  /* 0x00000013000b7211 */ /* 0x001fe400000f0eff */
[----:B------:R-:W-:-:S02]  /*175f0*/  LEA R12, P0, R2, R3, 0x1 ;  /* 0x00000003020c7211 */ /* 0x000fc400078008ff */
[----:B--2---:R-:W-:Y:S01]  /*17600*/  LEA R0, R15, R2, 0x1 ;  /* 0x000000020f007211 */ /* 0x004fe200078e08ff */
[----:B------:R0:W-:Y:S01]  /*17610*/  STG.E.U16 desc[UR60][R10.64], R13 ;  /* 0x0000000d0a007986 */ /* 0x0001e2000c10153c */
[----:B------:R-:W2:Y:S01]  /*17620*/  LDC R15, c[0x0][0x278] ;  /* 0x00009e00ff0f7b82 */ /* 0x000ea20000000800 */
[----:B0-----:R-:W-:Y:S02]  /*17630*/  LEA.HI.X.SX32 R13, R2, R19, 0x1, P0 ;  /* 0x00000013020d7211 */ /* 0x001fe400000f0eff */
[----:B------:R-:W-:Y:S01]  /*17640*/  IMAD R2, R51, 0x2, R0 ;  /* 0x0000000233027824 */ /* 0x000fe200078e0200 */
[----:B------:R-:W-:-:S03]  /*17650*/  LEA R4, P0, R0, R3, 0x1 ;  /* 0x0000000300047211 */ /* 0x000fc600078008ff */
[----:B---3--:R-:W-:Y:S01]  /*17660*/  IMAD R14, R45, 0x2, R2 ;  /* 0x000000022d0e7824 */ /* 0x008fe200078e0202 */
[----:B------:R-:W-:Y:S01]  /*17670*/  LEA.HI.X.SX32 R5, R0, R19, 0x1, P0 ;  /* 0x0000001300057211 */ /* 0x000fe200000f0eff */
[----:B------:R-:W0:Y:S03]  /*17680*/  LDC R45, c[0x0][0x278] ;  /* 0x00009e00ff2d7b82 */ /* 0x000e260000000800 */
[C---:B------:R-:W-:Y:S02]  /*17690*/  LEA R6, P0, R14.reuse, R3, 0x1 ;  /* 0x000000030e067211 */ /* 0x040fe400078008ff */
[----:B------:R-:W-:Y:S02]  /*176a0*/  PRMT R46, R131, 0x7632, R46 ;  /* 0x00007632832e7816 */ /* 0x000fe4000000002e */
[----:B------:R-:W-:Y:S01]  /*176b0*/  LEA.HI.X.SX32 R7, R14, R19, 0x1, P0 ;  /* 0x000000130e077211 */ /* 0x000fe200000f0eff */
[----:B----4-:R-:W-:-:S02]  /*176c0*/  IMAD R14, R47, 0x2, R14 ;  /* 0x000000022f0e7824 */ /* 0x010fc400078e020e */
[----:B------:R-:W3:Y:S01]  /*176d0*/  LDC R47, c[0x0][0x278] ;  /* 0x00009e00ff2f7b82 */ /* 0x000ee20000000800 */
[----:B------:R4:W-:Y:S01]  /*176e0*/  STG.E.U16 desc[UR60][R12.64], R46 ;  /* 0x0000002e0c007986 */ /* 0x0009e2000c10153c */
[-C--:B------:R-:W-:Y:S01]  /*176f0*/  LEA R8, P2, R2, R3.reuse, 0x1 ;  /* 0x0000000302087211 */ /* 0x080fe200078408ff */
[----:B--2---:R-:W-:Y:S01]  /*17700*/  IMAD R0, R15, 0x2, R14 ;  /* 0x000000020f007824 */ /* 0x004fe200078e020e */
[----:B------:R-:W-:Y:S01]  /*17710*/  LEA R10, P0, R14, R3, 0x1 ;  /* 0x000000030e0a7211 */ /* 0x000fe200078008ff */
[----:B------:R2:W-:Y:S01]  /*17720*/  STG.E.U16 desc[UR60][R4.64], R132 ;  /* 0x0000008404007986 */ /* 0x0005e2000c10153c */
[-C--:B------:R-:W-:Y:S02]  /*17730*/  LEA.HI.X.SX32 R9, R2, R19.reuse, 0x1, P2 ;  /* 0x0000001302097211 */ /* 0x080fe400010f0eff */
[----:B------:R-:W5:Y:S01]  /*17740*/  LDC R15, c[0x0][0x278] ;  /* 0x00009e00ff0f7b82 */ /* 0x000f620000000800 */
[----:B------:R-:W-:-:S07]  /*17750*/  LEA.HI.X.SX32 R11, R14, R19, 0x1, P0 ;  /* 0x000000130e0b7211 */ /* 0x000fce00000f0eff */
[----:B----4-:R-:W4:Y:S01]  /*17760*/  LDC R13, c[0x0][0x278] ;  /* 0x00009e00ff0d7b82 */ /* 0x010f220000000800 */
[----:B-1----:R-:W-:Y:S01]  /*17770*/  IMAD R2, R49, 0x2, R0 ;  /* 0x0000000231027824 */ /* 0x002fe200078e0200 */
[C---:B--2---:R-:W-:Y:S01]  /*17780*/  LEA R4, P0, R0.reuse, R3, 0x1 ;  /* 0x0000000300047211 */ /* 0x044fe200078008ff */
[----:B------:R1:W-:Y:S05]  /*17790*/  STG.E.U16 desc[UR60][R8.64], R133 ;  /* 0x0000008508007986 */ /* 0x0003ea000c10153c */
[----:B------:R-:W2:Y:S01]  /*177a0*/  LDC R49, c[0x0][0x278] ;  /* 0x00009e00ff317b82 */ /* 0x000ea20000000800 */
[----:B------:R3:W-:Y:S01]  /*177b0*/  STG.E.U16 desc[UR60][R6.64], R134 ;  /* 0x0000008606007986 */ /* 0x0007e2000c10153c */
[----:B------:R-:W-:Y:S01]  /*177c0*/  LEA.HI.X.SX32 R5, R0, R19, 0x1, P0 ;  /* 0x0000001300057211 */ /* 0x000fe200000f0eff */
[----:B0-----:R-:W-:Y:S01]  /*177d0*/  IMAD R0, R45, 0x2, R2 ;  /* 0x000000022d007824 */ /* 0x001fe200078e0202 */
[----:B-1----:R-:W-:-:S04]  /*177e0*/  PRMT R9, R132, 0x7632, R9 ;  /* 0x0000763284097816 */ /* 0x002fc80000000009 */
[----:B------:R-:W0:Y:S01]  /*177f0*/  LDC R45, c[0x0][0x278] ;  /* 0x00009e00ff2d7b82 */ /* 0x000e220000000800 */
[C---:B---3--:R-:W-:Y:S01]  /*17800*/  LEA R6, P0, R2.reuse, R3, 0x1 ;  /* 0x0000000302067211 */ /* 0x048fe200078008ff */
[----:B------:R-:W-:Y:S03]  /*17810*/  STG.E.U16 desc[UR60][R10.64], R135 ;  /* 0x000000870a007986 */ /* 0x000fe6000c10153c */
[----:B------:R-:W-:Y:S02]  /*17820*/  LEA.HI.X.SX32 R7, R2, R19, 0x1, P0 ;  /* 0x0000001302077211 */ /* 0x000fe400000f0eff */
[----:B------:R-:W-:Y:S02]  /*17830*/  LEA R8, P0, R0, R3, 0x1 ;  /* 0x0000000300087211 */ /* 0x000fe400078008ff */
[----:B------:R-:W-:Y:S01]  /*17840*/  LEA R2, R47, R0, 0x1 ;  /* 0x000000002f027211 */ /* 0x000fe200078e08ff */
[----:B------:R1:W-:Y:S01]  /*17850*/  STG.E.U16 desc[UR60][R4.64], R9 ;  /* 0x0000000904007986 */ /* 0x0003e2000c10153c */
[----:B------:R-:W3:Y:S01]  /*17860*/  LDC R47, c[0x0][0x278] ;  /* 0x00009e00ff2f7b82 */ /* 0x000ee20000000800 */
[----:B------:R-:W-:-:S02]  /*17870*/  PRMT R44, R133, 0x7632, R44 ;  /* 0x00007632852c7816 */ /* 0x000fc4000000002c */
[----:B-1----:R-:W-:Y:S01]  /*17880*/  LEA.HI.X.SX32 R9, R0, R19, 0x1, P0 ;  /* 0x0000001300097211 */ /* 0x002fe200000f0eff */
[----:B----4-:R-:W-:Y:S01]  /*17890*/  IMAD R0, R13, 0x2, R2 ;  /* 0x000000020d007824 */ /* 0x010fe200078e0202 */
[----:B------:R-:W-:-:S04]  /*178a0*/  LEA R12, P0, R2, R3, 0x1 ;  /* 0x00000003020c7211 */ /* 0x000fc800078008ff */
[----:B------:R-:W-:Y:S01]  /*178b0*/  LEA.HI.X.SX32 R13, R2, R19, 0x1, P0 ;  /* 0x00000013020d7211 */ /* 0x000fe200000f0eff */
[----:B-----5:R-:W-:Y:S01]  /*178c0*/  IMAD R2, R15, 0x2, R0 ;  /* 0x000000020f027824 */ /* 0x020fe200078e0200 */
[C---:B------:R-:W-:Y:S01]  /*178d0*/  LEA R4, P0, R0.reuse, R3, 0x1 ;  /* 0x0000000300047211 */ /* 0x040fe200078008ff */
[----:B------:R-:W1:Y:S02]  /*178e0*/  LDC R15, c[0x0][0x278] ;  /* 0x00009e00ff0f7b82 */ /* 0x000e640000000800 */
[----:B--2---:R-:W-:Y:S01]  /*178f0*/  IMAD R14, R49, 0x2, R2 ;  /* 0x00000002310e7824 */ /* 0x004fe200078e0202 */
        /* <DEDUP_REMOVED lines=95> */
[----:B--2---:R-:W-:Y:S01]  /*17ef0*/  IMAD R14, R15, 0x2, R14 ;  /* 0x000000020f0e7824 */ /* 0x004fe200078e020e */
[C---:B------:R-:W-:Y:S01]  /*17f00*/  LEA R10, P2, R2.reuse, R3, 0x1 ;  /* 0x00000003020a7211 */ /* 0x040fe200078408ff */
[----:B------:R-:W1:Y:S01]  /*17f10*/  LDC R15, c[0x0][0x278] ;  /* 0x00009e00ff0f7b82 */ /* 0x000e620000000800 */
[----:B------:R2:W-:Y:S02]  /*17f20*/  STG.E.U16 desc[UR60][R8.64], R46 ;  /* 0x0000002e08007986 */ /* 0x0005e4000c10153c */
[----:B------:R-:W-:-:S02]  /*17f30*/  LEA.HI.X.SX32 R11, R2, R19, 0x1, P2 ;  /* 0x00000013020b7211 */ /* 0x000fc400010f0eff */
[----:B------:R5:W-:Y:S01]  /*17f40*/  STG.E.U16 desc[UR60][R12.64], R48 ;  /* 0x000000300c007986 */ /* 0x000be2000c10153c */
[----:B------:R-:W-:Y:S02]  /*17f50*/  PRMT R44, R21, 0x7632, R44 ;  /* 0x00007632152c7816 */ /* 0x000fe4000000002c */
[----:B---3--:R-:W-:Y:S01]  /*17f60*/  LEA R0, R49, R14, 0x1 ;  /* 0x0000000e31007211 */ /* 0x008fe200078e08ff */
[----:B------:R3:W-:Y:S04]  /*17f70*/  STG.E.U16 desc[UR60][R4.64], R20 ;  /* 0x0000001404007986 */ /* 0x0007e8000c10153c */
[----:B------:R3:W-:Y:S01]  /*17f80*/  STG.E.U16 desc[UR60][R10.64], R21 ;  /* 0x000000150a007986 */ /* 0x0007e2000c10153c */
[C---:B--2---:R-:W-:Y:S01]  /*17f90*/  LEA R8, P0, R14.reuse, R3, 0x1 ;  /* 0x000000030e087211 */ /* 0x044fe200078008ff */
[----:B-----5:R-:W2:Y:S03]  /*17fa0*/  LDC R13, c[0x0][0x278] ;  /* 0x00009e00ff0d7b82 */ /* 0x020ea60000000800 */
[----:B------:R-:W-:Y:S01]  /*17fb0*/  LEA.HI.X.SX32 R9, R14, R19, 0x1, P0 ;  /* 0x000000130e097211 */ /* 0x000fe200000f0eff */
[----:B0-----:R-:W-:Y:S01]  /*17fc0*/  IMAD R2, R45, 0x2, R0 ;  /* 0x000000022d027824 */ /* 0x001fe200078e0200 */
[----:B---3--:R-:W-:-:S03]  /*17fd0*/  LEA R4, P0, R0, R3, 0x1 ;  /* 0x0000000300047211 */ /* 0x008fc600078008ff */
[----:B------:R-:W0:Y:S01]  /*17fe0*/  LDC R21, c[0x0][0x278] ;  /* 0x00009e00ff157b82 */ /* 0x000e220000000800 */
[----:B------:R3:W-:Y:S01]  /*17ff0*/  STG.E.U16 desc[UR60][R6.64], R22 ;  /* 0x0000001606007986 */ /* 0x0007e2000c10153c */
[----:B------:R-:W-:Y:S01]  /*18000*/  LEA.HI.X.SX32 R5, R0, R19, 0x1, P0 ;  /* 0x0000001300057211 */ /* 0x000fe200000f0eff */
[----:B----4-:R-:W-:-:S05]  /*18010*/  IMAD R0, R47, 0x2, R2 ;  /* 0x000000022f007824 */ /* 0x010fca00078e0202 */
[----:B------:R-:W4:Y:S01]  /*18020*/  LDC R45, c[0x0][0x278] ;  /* 0x00009e00ff2d7b82 */ /* 0x000f220000000800 */
[----:B------:R-:W-:Y:S02]  /*18030*/  PRMT R11, R20, 0x7632, R11 ;  /* 0x00007632140b7816 */ /* 0x000fe4000000000b */
[C---:B---3--:R-:W-:Y:S01]  /*18040*/  LEA R6, P0, R2.reuse, R3, 0x1 ;  /* 0x0000000302067211 */ /* 0x048fe200078008ff */
[----:B------:R-:W-:Y:S04]  /*18050*/  STG.E.U16 desc[UR60][R8.64], R23 ;  /* 0x0000001708007986 */ /* 0x000fe8000c10153c */
[----:B------:R-:W3:Y:S01]  /*18060*/  LDC R47, c[0x0][0x278] ;  /* 0x00009e00ff2f7b82 */ /* 0x000ee20000000800 */
[----:B------:R-:W-:Y:S01]  /*18070*/  LEA.HI.X.SX32 R7, R2, R19, 0x1, P0 ;  /* 0x0000001302077211 */ /* 0x000fe200000f0eff */
[----:B-1----:R-:W-:Y:S01]  /*18080*/  IMAD R2, R15, 0x2, R0 ;  /* 0x000000020f027824 */ /* 0x002fe200078e0200 */
[C---:B------:R-:W-:Y:S01]  /*18090*/  LEA R10, P0, R0.reuse, R3, 0x1 ;  /* 0x00000003000a7211 */ /* 0x040fe200078008ff */
[----:B------:R1:W-:Y:S04]  /*180a0*/  STG.E.U16 desc[UR60][R4.64], R11 ;  /* 0x0000000b04007986 */ /* 0x0003e8000c10153c */
[----:B------:R-:W5:Y:S01]  /*180b0*/  LDC R15, c[0x0][0x278] ;  /* 0x00009e00ff0f7b82 */ /* 0x000f620000000800 */
[----:B-1----:R-:W-:Y:S01]  /*180c0*/  LEA.HI.X.SX32 R11, R0, R19, 0x1, P0 ;  /* 0x00000013000b7211 */ /* 0x002fe200000f0eff */
[----:B--2---:R-:W-:Y:S01]  /*180d0*/  IMAD R0, R13, 0x2, R2 ;  /* 0x000000020d007824 */ /* 0x004fe200078e0202 */
[----:B------:R-:W-:-:S04]  /*180e0*/  LEA R12, P0, R2, R3, 0x1 ;  /* 0x00000003020c7211 */ /* 0x000fc800078008ff */
[----:B------:R-:W-:Y:S01]  /*180f0*/  LEA.HI.X.SX32 R13, R2, R19, 0x1, P0 ;  /* 0x00000013020d7211 */ /* 0x000fe200000f0eff */
[----:B0-----:R-:W-:Y:S02]  /*18100*/  IMAD R2, R21, 0x2, R0 ;  /* 0x0000000215027824 */ /* 0x001fe400078e0200 */
[----:B------:R-:W0:Y:S01]  /*18110*/  LDC R21, c[0x0][0x278] ;  /* 0x00009e00ff157b82 */ /* 0x000e220000000800 */
[----:B------:R-:W-:Y:S01]  /*18120*/  PRMT R20, R22, 0x7632, R20 ;  /* 0x0000763216147816 */ /* 0x000fe20000000014 */
[----:B----4-:R-:W-:Y:S01]  /*18130*/  IMAD R14, R45, 0x2, R2 ;  /* 0x000000022d0e7824 */ /* 0x010fe200078e0202 */
[----:B------:R-:W-:Y:S02]  /*18140*/  PRMT R22, R23, 0x7632, R22 ;  /* 0x0000763217167816 */ /* 0x000fe40000000016 */
[----:B------:R-:W-:-:S03]  /*18150*/  LEA R4, P0, R0, R3, 0x1 ;  /* 0x0000000300047211 */ /* 0x000fc600078008ff */
[----:B------:R-:W1:Y:S01]  /*18160*/  LDC R23, c[0x0][0x278] ;  /* 0x00009e00ff177b82 */ /* 0x000e620000000800 */
[----:B------:R2:W-:Y:S01]  /*18170*/  STG.E.U16 desc[UR60][R6.64], R44 ;  /* 0x0000002c06007986 */ /* 0x0005e2000c10153c */
[----:B------:R-:W-:-:S06]  /*18180*/  LEA.HI.X.SX32 R5, R0, R19, 0x1, P0 ;  /* 0x0000001300057211 */ /* 0x000fcc00000f0eff */
[----:B------:R-:W4:Y:S01]  /*18190*/  LDC R45, c[0x0][0x278] ;  /* 0x00009e00ff2d7b82 */ /* 0x000f220000000800 */
[C---:B--2---:R-:W-:Y:S01]  /*181a0*/  LEA R6, P0, R14.reuse, R3, 0x1 ;  /* 0x000000030e067211 */ /* 0x044fe200078008ff */
[----:B------:R2:W-:Y:S03]  /*181b0*/  STG.E.U16 desc[UR60][R10.64], R20 ;  /* 0x000000140a007986 */ /* 0x0005e6000c10153c */
[----:B------:R-:W-:Y:S01]  /*181c0*/  LEA.HI.X.SX32 R7, R14, R19, 0x1, P0 ;  /* 0x000000130e077211 */ /* 0x000fe200000f0eff */
[----:B------:R0:W-:Y:S01]  /*181d0*/  STG.E.U16 desc[UR60][R12.64], R22 ;  /* 0x000000160c007986 */ /* 0x0001e2000c10153c */
[----:B---3--:R-:W-:Y:S02]  /*181e0*/  LEA R14, R47, R14, 0x1 ;  /* 0x0000000e2f0e7211 */ /* 0x008fe400078e08ff */
[----:B------:R-:W-:-:S03]  /*181f0*/  LEA R8, P2, R2, R3, 0x1 ;  /* 0x0000000302087211 */ /* 0x000fc600078408ff */
[----:B-----5:R-:W-:Y:S01]  /*18200*/  IMAD R0, R15, 0x2, R14 ;  /* 0x000000020f007824 */ /* 0x020fe200078e020e */
[----:B--2---:R-:W-:Y:S01]  /*18210*/  LEA R10, P0, R14, R3, 0x1 ;  /* 0x000000030e0a7211 */ /* 0x004fe200078008ff */
[----:B------:R-:W2:Y:S01]  /*18220*/  LDC R15, c[0x0][0x278] ;  /* 0x00009e00ff0f7b82 */ /* 0x000ea20000000800 */
[----:B------:R-:W-:-:S07]  /*18230*/  LEA.HI.X.SX32 R9, R2, R19, 0x1, P2 ;  /* 0x0000001302097211 */ /* 0x000fce00010f0eff */
[----:B0-----:R-:W0:Y:S01]  /*18240*/  LDC R13, c[0x0][0x278] ;  /* 0x00009e00ff0d7b82 */ /* 0x001e220000000800 */
[----:B------:R3:W-:Y:S01]  /*18250*/  STG.E.U16 desc[UR60][R4.64], R24 ;  /* 0x0000001804007986 */ /* 0x0007e2000c10153c */
[----:B------:R-:W-:Y:S01]  /*18260*/  LEA.HI.X.SX32 R11, R14, R19, 0x1, P0 ;  /* 0x000000130e0b7211 */ /* 0x000fe200000f0eff */
[----:B------:R-:W-:Y:S02]  /*18270*/  IMAD R2, R21, 0x2, R0 ;  /* 0x0000000215027824 */ /* 0x000fe400078e0200 */
[----:B------:R5:W-:Y:S03]  /*18280*/  STG.E.U16 desc[UR60][R8.64], R25 ;  /* 0x0000001908007986 */ /* 0x000be6000c10153c */
[----:B------:R-:W2:Y:S01]  /*18290*/  LDC R21, c[0x0][0x278] ;  /* 0x00009e00ff157b82 */ /* 0x000ea20000000800 */
[----:B------:R4:W-:Y:S01]  /*182a0*/  STG.E.U16 desc[UR60][R6.64], R26 ;  /* 0x0000001a06007986 */ /* 0x0009e2000c10153c */
[----:B---3--:R-:W-:-:S04]  /*182b0*/  LEA R4, P0, R0, R3, 0x1 ;  /* 0x0000000300047211 */ /* 0x008fc800078008ff */
[----:B------:R-:W-:Y:S01]  /*182c0*/  LEA.HI.X.SX32 R5, R0, R19, 0x1, P0 ;  /* 0x0000001300057211 */ /* 0x000fe200000f0eff */
[----:B-1----:R-:W-:Y:S01]  /*182d0*/  IMAD R0, R23, 0x2, R2 ;  /* 0x0000000217007824 */ /* 0x002fe200078e0202 */
[----:B-----5:R-:W-:Y:S01]  /*182e0*/  PRMT R9, R24, 0x7632, R9 ;  /* 0x0000763218097816 */ /* 0x020fe20000000009 */
[----:B------:R-:W1:Y:S01]  /*182f0*/  LDC R23, c[0x0][0x278] ;  /* 0x00009e00ff177b82 */ /* 0x000e620000000800 */
[C---:B----4-:R-:W-:Y:S01]  /*18300*/  LEA R6, P0, R2.reuse, R3, 0x1 ;  /* 0x0000000302067211 */ /* 0x050fe200078008ff */
[----:B------:R-:W-:Y:S03]  /*18310*/  STG.E.U16 desc[UR60][R10.64], R27 ;  /* 0x0000001b0a007986 */ /* 0x000fe6000c10153c */
[----:B------:R-:W-:Y:S01]  /*18320*/  LEA.HI.X.SX32 R7, R2, R19, 0x1, P0 ;  /* 0x0000001302077211 */ /* 0x000fe200000f0eff */
[----:B------:R-:W-:Y:S01]  /*18330*/  IMAD R2, R45, 0x2, R0 ;  /* 0x000000022d027824 */ /* 0x000fe200078e0200 */
[----:B------:R-:W-:Y:S01]  /*18340*/  LEA R8, P0, R0, R3, 0x1 ;  /* 0x0000000300087211 */ /* 0x000fe200078008ff */
[----:B------:R3:W-:Y:S01]  /*18350*/  STG.E.U16 desc[UR60][R4.64], R9 ;  /* 0x0000000904007986 */ /* 0x0007e2000c10153c */
[----:B------:R-:W-:-:S02]  /*18360*/  PRMT R20, R25, 0x7632, R20 ;  /* 0x0000763219147816 */ /* 0x000fc40000000014 */
[----:B------:R-:W4:Y:S01]  /*18370*/  LDC R25, c[0x0][0x278] ;  /* 0x00009e00ff197b82 */ /* 0x000f220000000800 */
[----:B---3--:R-:W-:Y:S01]  /*18380*/  LEA.HI.X.SX32 R9, R0, R19, 0x1, P0 ;  /* 0x0000001300097211 */ /* 0x008fe200000f0eff */
[----:B0-----:R-:W-:Y:S01]  /*18390*/  IMAD R0, R13, 0x2, R2 ;  /* 0x000000020d007824 */ /* 0x001fe200078e0202 */
[----:B------:R-:W-:-:S04]  /*183a0*/  LEA R12, P0, R2, R3, 0x1 ;  /* 0x00000003020c7211 */ /* 0x000fc800078008ff */
[----:B------:R-:W-:Y:S01]  /*183b0*/  LEA.HI.X.SX32 R13, R2, R19, 0x1, P0 ;  /* 0x00000013020d7211 */ /* 0x000fe200000f0eff */
[----:B--2---:R-:W-:Y:S01]  /*183c0*/  IMAD R2, R15, 0x2, R0 ;  /* 0x000000020f027824 */ /* 0x004fe200078e0200 */
        /* <DEDUP_REMOVED lines=8> */
[-C--:B--2---:R-:W-:Y:S01]  /*18450*/  LEA R6, P0, R14, R3.reuse, 0x1 ;  /* 0x000000030e067211 */ /* 0x084fe200078008ff */
[----:B------:R2:W-:Y:S01]  /*18460*/  STG.E.U16 desc[UR60][R8.64], R22 ;  /* 0x0000001608007986 */ /* 0x0005e2000c10153c */
[----:B------:R-:W-:Y:S01]  /*18470*/  LEA R10, P2, R2, R3, 0x1 ;  /* 0x00000003020a7211 */ /* 0x000fe200078408ff */
[----:B------:R-:W5:Y:S01]  /*18480*/  LDC R27, c[0x0][0x278] ;  /* 0x00009e00ff1b7b82 */ /* 0x000f620000000800 */
[----:B------:R-:W-:Y:S01]  /*18490*/  LEA.HI.X.SX32 R7, R14, R19, 0x1, P0 ;  /* 0x000000130e077211 */ /* 0x000fe200000f0eff */
[----:B-1----:R-:W-:Y:S01]  /*184a0*/  IMAD R14, R23, 0x2, R14 ;  /* 0x00000002170e7824 */ /* 0x002fe200078e020e */
[----:B------:R1:W-:Y:S05]  /*184b0*/  STG.E.U16 desc[UR60][R12.64], R24 ;  /* 0x000000180c007986 */ /* 0x0003ea000c10153c */
[----:B------:R-:W5:Y:S01]  /*184c0*/  LDC R23, c[0x0][0x278] ;  /* 0x00009e00ff177b82 */ /* 0x000f620000000800 */
[----:B----4-:R-:W-:Y:S01]  /*184d0*/  IMAD R0, R25, 0x2, R14 ;  /* 0x0000000219007824 */ /* 0x010fe200078e020e */
[----:B--2---:R-:W-:-:S06]  /*184e0*/  LEA R8, P0, R14, R3, 0x1 ;  /* 0x000000030e087211 */ /* 0x004fcc00078008ff */
[----:B-1----:R-:W1:Y:S01]  /*184f0*/  LDC R13, c[0x0][0x278] ;  /* 0x00009e00ff0d7b82 */ /* 0x002e620000000800 */
[-C--:B------:R-:W-:Y:S01]  /*18500*/  LEA.HI.X.SX32 R11, R2, R19.reuse, 0x1, P2 ;  /* 0x00000013020b7211 */ /* 0x080fe200010f0eff */
[----:B------:R2:W-:Y:S01]  /*18510*/  STG.E.U16 desc[UR60][R4.64], R28 ;  /* 0x0000001c04007986 */ /* 0x0005e2000c10153c */
[----:B------:R-:W-:Y:S01]  /*18520*/  LEA.HI.X.SX32 R9, R14, R19, 0x1, P0 ;  /* 0x000000130e097211 */ /* 0x000fe200000f0eff */
[----:B0-----:R-:W-:-:S04]  /*18530*/  IMAD R2, R15, 0x2, R0 ;  /* 0x000000020f027824 */ /* 0x001fc800078e0200 */
[----:B------:R-:W0:Y:S01]  /*18540*/  LDC R25, c[0x0][0x278] ;  /* 0x00009e00ff197b82 */ /* 0x000e220000000800 */
[----:B------:R4:W-:Y:S01]  /*18550*/  STG.E.U16 desc[UR60][R10.64], R29 ;  /* 0x0000001d0a007986 */ /* 0x0009e2000c10153c */
[----:B--2---:R-:W-:-:S06]  /*18560*/  LEA R4, P0, R0, R3, 0x1 ;  /* 0x0000000300047211 */ /* 0x004fcc00078008ff */
[----:B------:R-:W2:Y:S01]  /*18570*/  LDC R15, c[0x0][0x278] ;  /* 0x00009e00ff0f7b82 */ /* 0x000ea20000000800 */
[----:B------:R5:W-:Y:S01]  /*18580*/  STG.E.U16 desc[UR60][R6.64], R30 ;  /* 0x0000001e06007986 */ /* 0x000be2000c10153c */
[----:B------:R-:W-:Y:S01]  /*18590*/  LEA.HI.X.SX32 R5, R0, R19, 0x1, P0 ;  /* 0x0000001300057211 */ /* 0x000fe200000f0eff */
[----:B---3--:R-:W-:Y:S01]  /*185a0*/  IMAD R0, R21, 0x2, R2 ;  /* 0x0000000215007824 */ /* 0x008fe200078e0202 */
[----:B----4-:R-:W-:Y:S01]  /*185b0*/  PRMT R11, R28, 0x7632, R11 ;  /* 0x000076321c0b7816 */ /* 0x010fe2000000000b */
[----:B------:R-:W-:Y:S03]  /*185c0*/  STG.E.U16 desc[UR60][R8.64], R31 ;  /* 0x0000001f08007986 */ /* 0x000fe6000c10153c */
[----:B------:R-:W3:Y:S01]  /*185d0*/  LDC R21, c[0x0][0x278] ;  /* 0x00009e00ff157b82 */ /* 0x000ee20000000800 */
[----:B-----5:R-:W-:-:S04]  /*185e0*/  LEA R6, P0, R2, R3, 0x1 ;  /* 0x0000000302067211 */ /* 0x020fc800078008ff */
[----:B------:R-:W-:Y:S01]  /*185f0*/  LEA.HI.X.SX32 R7, R2, R19, 0x1, P0 ;  /* 0x0000001302077211 */ /* 0x000fe200000f0eff */
[----:B------:R-:W-:Y:S01]  /*18600*/  IMAD R2, R23, 0x2, R0 ;  /* 0x0000000217027824 */ /* 0x000fe200078e0200 */
[C---:B------:R-:W-:Y:S01]  /*18610*/  LEA R10, P0, R0.reuse, R3, 0x1 ;  /* 0x00000003000a7211 */ /* 0x040fe200078008ff */
[----:B------:R4:W-:Y:S01]  /*18620*/  STG.E.U16 desc[UR60][R4.64], R11 ;  /* 0x0000000b04007986 */ /* 0x0009e2000c10153c */
[----:B------:R-:W5:Y:S01]  /*18630*/  LDC R23, c[0x0][0x278] ;  /* 0x00009e00ff177b82 */ /* 0x000f620000000800 */
[----:B------:R-:W-:Y:S02]  /*18640*/  PRMT R20, R29, 0x7632, R20 ;  /* 0x000076321d147816 */ /* 0x000fe40000000014 */
[----:B----4-:R-:W-:Y:S01]  /*18650*/  LEA.HI.X.SX32 R11, R0, R19, 0x1, P0 ;  /* 0x00000013000b7211 */ /* 0x010fe200000f0eff */
[----:B-1----:R-:W-:Y:S01]  /*18660*/  IMAD R0, R13, 0x2, R2 ;  /* 0x000000020d007824 */ /* 0x002fe200078e0202 */
[----:B------:R-:W-:-:S03]  /*18670*/  LEA R12, P0, R2, R3, 0x1 ;  /* 0x00000003020c7211 */ /* 0x000fc600078008ff */
[----:B------:R-:W1:Y:S01]  /*18680*/  LDC R29, c[0x0][0x278] ;  /* 0x00009e00ff1d7b82 */ /* 0x000e620000000800 */
[----:B------:R-:W-:Y:S02]  /*18690*/  LEA.HI.X.SX32 R13, R2, R19, 0x1, P0 ;  /* 0x00000013020d7211 */ /* 0x000fe400000f0eff */
[----:B0-----:R-:W-:Y:S02]  /*186a0*/  LEA R2, R25, R0, 0x1 ;  /* 0x0000000019027211 */ /* 0x001fe400078e08ff */
[----:B------:R-:W-:-:S03]  /*186b0*/  LEA R4, P0, R0, R3, 0x1 ;  /* 0x0000000300047211 */ /* 0x000fc600078008ff */
[----:B------:R-:W0:Y:S01]  /*186c0*/  LDC R25, c[0x0][0x278] ;  /* 0x00009e00ff197b82 */ /* 0x000e220000000800 */
[----:B--2---:R-:W-:Y:S01]  /*186d0*/  IMAD R14, R15, 0x2, R2 ;  /* 0x000000020f0e7824 */ /* 0x004fe200078e0202 */
[----:B------:R2:W-:Y:S01]  /*186e0*/  STG.E.U16 desc[UR60][R6.64], R20 ;  /* 0x0000001406007986 */ /* 0x0005e2000c10153c */
[----:B------:R-:W-:-:S05]  /*186f0*/  LEA.HI.X.SX32 R5, R0, R19, 0x1, P0 ;  /* 0x0000001300057211 */ /* 0x000fca00000f0eff */
[----:B------:R-:W4:Y:S01]  /*18700*/  LDC R15, c[0x0][0x278] ;  /* 0x00009e00ff0f7b82 */ /* 0x000f220000000800 */
[----:B------:R-:W-:Y:S02]  /*18710*/  PRMT R22, R30, 0x7632, R22 ;  /* 0x000076321e167816 */ /* 0x000fe40000000016 */
[C---:B--2---:R-:W-:Y:S02]  /*18720*/  LEA R6, P0, R14.reuse, R3, 0x1 ;  /* 0x000000030e067211 */ /* 0x044fe400078008ff */
[----:B------:R-:W-:Y:S02]  /*18730*/  PRMT R24, R31, 0x7632, R24 ;  /* 0x000076321f187816 */ /* 0x000fe40000000018 */
[----:B------:R-:W-:Y:S01]  /*18740*/  LEA.HI.X.SX32 R7, R14, R19, 0x1, P0 ;  /* 0x000000130e077211 */ /* 0x000fe200000f0eff */
[----:B---3--:R-:W-:Y:S01]  /*18750*/  IMAD R14, R21, 0x2, R14 ;  /* 0x00000002150e7824 */ /* 0x008fe200078e020e */
[----:B------:R2:W-:Y:S01]  /*18760*/  STG.E.U16 desc[UR60][R10.64], R22 ;  /* 0x000000160a007986 */ /* 0x0005e2000c10153c */
[----:B------:R-:W3:Y:S03]  /*18770*/  LDC R21, c[0x0][0x278] ;  /* 0x00009e00ff157b82 */ /* 0x000ee60000000800 */
[----:B------:R1:W-:Y:S01]  /*18780*/  STG.E.U16 desc[UR60][R12.64], R24 ;  /* 0x000000180c007986 */ /* 0x0003e2000c10153c */
[----:B------:R-:W-:Y:S01]  /*18790*/  LEA R8, P2, R2, R3, 0x1 ;  /* 0x0000000302087211 */ /* 0x000fe200078408ff */
[----:B-----5:R-:W-:-:S03]  /*187a0*/  IMAD R0, R23, 0x2, R14 ;  /* 0x0000000217007824 */ /* 0x020fc600078e020e */
[----:B------:R-:W5:Y:S01]  /*187b0*/  LDC R23, c[0x0][0x278] ;  /* 0x00009e00ff177b82 */ /* 0x000f620000000800 */
[----:B--2---:R-:W-:-:S07]  /*187c0*/  LEA R10, P0, R14, R3, 0x1 ;  /* 0x000000030e0a7211 */ /* 0x004fce00078008ff */
[----:B-1----:R-:W1:Y:S01]  /*187d0*/  LDC R13, c[0x0][0x278] ;  /* 0x00009e00ff0d7b82 */ /* 0x002e620000000800 */
[-C--:B------:R-:W-:Y:S01]  /*187e0*/  LEA.HI.X.SX32 R9, R2, R19.reuse, 0x1, P2 ;  /* 0x0000001302097211 */ /* 0x080fe200010f0eff */
[----:B------:R2:W-:Y:S01]  /*187f0*/  STG.E.U16 desc[UR60][R4.64], R32 ;  /* 0x0000002004007986 */ /* 0x0005e2000c10153c */
[----:B------:R-:W-:Y:S01]  /*18800*/  LEA.HI.X.SX32 R11, R14, R19, 0x1, P0 ;  /* 0x000000130e0b7211 */ /* 0x000fe200000f0eff */
[----:B0-----:R-:W-:-:S04]  /*18810*/  IMAD R2, R25, 0x2, R0 ;  /* 0x0000000219027824 */ /* 0x001fc800078e0200 */
[----:B------:R-:W0:Y:S01]  /*18820*/  LDC R25, c[0x0][0x278] ;  /* 0x00009e00ff197b82 */ /* 0x000e220000000800 */
[----:B------:R4:W-:Y:S01]  /*18830*/  STG.E.U16 desc[UR60][R8.64], R33 ;  /* 0x0000002108007986 */ /* 0x0009e2000c10153c */
[----:B--2---:R-:W-:-:S03]  /*18840*/  LEA R4, P0, R0, R3, 0x1 ;  /* 0x0000000300047211 */ /* 0x004fc600078008ff */
[----:B------:R2:W-:Y:S01]  /*18850*/  STG.E.U16 desc[UR60][R6.64], R34 ;  /* 0x0000002206007986 */ /* 0x0005e2000c10153c */
[----:B------:R-:W-:Y:S02]  /*18860*/  PRMT R20, R33, 0x7632, R20 ;  /* 0x0000763221147816 */ /* 0x000fe40000000014 */
[----:B------:R-:W0:Y:S01]  /*18870*/  LDC R31, c[0x0][0x278] ;  /* 0x00009e00ff1f7b82 */ /* 0x000e220000000800 */
[----:B------:R-:W-:Y:S01]  /*18880*/  LEA.HI.X.SX32 R5, R0, R19, 0x1, P0 ;  /* 0x0000001300057211 */ /* 0x000fe200000f0eff */
[----:B----4-:R-:W-:Y:S01]  /*18890*/  IMAD R0, R15, 0x2, R2 ;  /* 0x000000020f007824 */ /* 0x010fe200078e0202 */
[----:B------:R-:W-:Y:S01]  /*188a0*/  PRMT R9, R32, 0x7632, R9 ;  /* 0x0000763220097816 */ /* 0x000fe20000000009 */
[----:B------:R-:W-:Y:S04]  /*188b0*/  STG.E.U16 desc[UR60][R10.64], R35 ;  /* 0x000000230a007986 */ /* 0x000fe8000c10153c */
[----:B------:R-:W4:Y:S01]  /*188c0*/  LDC R15, c[0x0][0x278] ;  /* 0x00009e00ff0f7b82 */ /* 0x000f220000000800 */
[----:B--2---:R-:W-:-:S04]  /*188d0*/  LEA R6, P0, R2, R3, 0x1 ;  /* 0x0000000302067211 */ /* 0x004fc800078008ff */
[----:B------:R-:W-:Y:S01]  /*188e0*/  LEA.HI.X.SX32 R7, R2, R19, 0x1, P0 ;  /* 0x0000001302077211 */ /* 0x000fe200000f0eff */
[----:B---3--:R-:W-:Y:S01]  /*188f0*/  IMAD R2, R21, 0x2, R0 ;  /* 0x0000000215027824 */ /* 0x008fe200078e0200 */
[C---:B------:R-:W-:Y:S01]  /*18900*/  LEA R8, P0, R0.reuse, R3, 0x1 ;  /* 0x0000000300087211 */ /* 0x040fe200078008ff */
[----:B------:R2:W-:Y:S01]  /*18910*/  STG.E.U16 desc[UR60][R4.64], R9 ;  /* 0x0000000904007986 */ /* 0x0005e2000c10153c */
[----:B------:R-:W3:Y:S02]  /*18920*/  LDC R21, c[0x0][0x278] ;  /* 0x00009e00ff157b82 */ /* 0x000ee40000000800 */
[----:B--2---:R-:W-:Y:S02]  /*18930*/  LEA.HI.X.SX32 R9, R0, R19, 0x1, P0 ;  /* 0x0000001300097211 */ /* 0x004fe400000f0eff */
[----:B------:R-:W-:Y:S02]  /*18940*/  LEA R12, P0, R2, R3, 0x1 ;  /* 0x00000003020c7211 */ /* 0x000fe400078008ff */
[----:B-1----:R-:W-:-:S02]  /*18950*/  LEA R0, R13, R2, 0x1 ;  /* 0x000000020d007211 */ /* 0x002fc400078e08ff */
[----:B------:R-:W-:-:S03]  /*18960*/  LEA.HI.X.SX32 R13, R2, R19, 0x1, P0 ;  /* 0x00000013020d7211 */ /* 0x000fc600000f0eff */
[----:B-----5:R-:W-:Y:S01]  /*18970*/  IMAD R2, R23, 0x2, R0 ;  /* 0x0000000217027824 */ /* 0x020fe200078e0200 */
[C---:B------:R-:W-:Y:S01]  /*18980*/  LEA R4, P0, R0.reuse, R3, 0x1 ;  /* 0x0000000300047211 */ /* 0x040fe200078008ff */
[----:B------:R-:W1:Y:S02]  /*18990*/  LDC R23, c[0x0][0x278] ;  /* 0x00009e00ff177b82 */ /* 0x000e640000000800 */
[----:B0-----:R-:W-:Y:S01]  /*189a0*/  IMAD R14, R25, 0x2, R2 ;  /* 0x00000002190e7824 */ /* 0x001fe200078e0202 */
[----:B------:R0:W-:Y:S01]  /*189b0*/  STG.E.U16 desc[UR60][R6.64], R20 ;  /* 0x0000001406007986 */ /* 0x0001e2000c10153c */
[----:B------:R-:W-:-:S04]  /*189c0*/  LEA.HI.X.SX32 R5, R0, R19, 0x1, P0 ;  /* 0x0000001300057211 */ /* 0x000fc800000f0eff */
[----:B------:R-:W2:Y:S01]  /*189d0*/  LDC R25, c[0x0][0x278] ;  /* 0x00009e00ff197b82 */ /* 0x000ea20000000800 */
[----:B------:R-:W-:Y:S02]  /*189e0*/  PRMT R22, R34, 0x7632, R22 ;  /* 0x0000763222167816 */ /* 0x000fe40000000016 */
[C---:B0-----:R-:W-:Y:S02]  /*189f0*/  LEA R6, P0, R14.reuse, R3, 0x1 ;  /* 0x000000030e067211 */ /* 0x041fe400078008ff */
[----:B------:R-:W-:Y:S02]  /*18a00*/  PRMT R24, R35, 0x7632, R24 ;  /* 0x0000763223187816 */ /* 0x000fe40000000018 */
[----:B------:R-:W-:Y:S01]  /*18a10*/  LEA.HI.X.SX32 R7, R14, R19, 0x1, P0 ;  /* 0x000000130e077211 */ /* 0x000fe200000f0eff */
[----:B----4-:R-:W-:Y:S02]  /*18a20*/  IMAD R14, R15, 0x2, R14 ;  /* 0x000000020f0e7824 */ /* 0x010fe400078e020e */
[----:B------:R-:W0:Y:S01]  /*18a30*/  LDC R15, c[0x0][0x278] ;  /* 0x00009e00ff0f7b82 */ /* 0x000e220000000800 */
[----:B------:R4:W-:Y:S01]  /*18a40*/  STG.E.U16 desc[UR60][R8.64], R22 ;  /* 0x0000001608007986 */ /* 0x0009e2000c10153c */
[----:B------:R-:W-:-:S03]  /*18a50*/  LEA R10, P2, R2, R3, 0x1 ;  /* 0x00000003020a7211 */ /* 0x000fc600078408ff */
[----:B------:R5:W-:Y:S01]  /*18a60*/  STG.E.U16 desc[UR60][R12.64], R24 ;  /* 0x000000180c007986 */ /* 0x000be2000c10153c */
[----:B---3--:R-:W-:Y:S02]  /*18a70*/  IMAD R0, R21, 0x2, R14 ;  /* 0x0000000215007824 */ /* 0x008fe400078e020e */
[----:B------:R-:W3:Y:S01]  /*18a80*/  LDC R21, c[0x0][0x278] ;  /* 0x00009e00ff157b82 */ /* 0x000ee20000000800 */
[----:B------:R-:W-:Y:S02]  /*18a90*/  LEA.HI.X.SX32 R11, R2, R19, 0x1, P2 ;  /* 0x00000013020b7211 */ /* 0x000fe400010f0eff */
[----:B----4-:R-:W-:-:S05]  /*18aa0*/  LEA R8, P0, R14, R3, 0x1 ;  /* 0x000000030e087211 */ /* 0x010fca00078008ff */
[----:B-----5:R-:W4:Y:S01]  /*18ab0*/  LDC R13, c[0x0][0x278] ;  /* 0x00009e00ff0d7b82 */ /* 0x020f220000000800 */
        /* <DEDUP_REMOVED lines=8> */
[----:B--2---:R-:W-:Y:S01]  /*18b40*/  IMAD R0, R25, 0x2, R2 ;  /* 0x0000000219007824 */ /* 0x004fe200078e0202 */
[----:B-1----:R-:W-:Y:S01]  /*18b50*/  PRMT R11, R140, 0x7632, R11 ;  /* 0x000076328c0b7816 */ /* 0x002fe2000000000b */
[----:B------:R-:W1:Y:S01]  /*18b60*/  LDC R25, c[0x0][0x278] ;  /* 0x00009e00ff197b82 */ /* 0x000e620000000800 */
[C---:B0-----:R-:W-:Y:S01]  /*18b70*/  LEA R6, P0, R2.reuse, R3, 0x1 ;  /* 0x0000000302067211 */ /* 0x041fe200078008ff */
[----:B------:R-:W-:Y:S03]  /*18b80*/  STG.E.U16 desc[UR60][R8.64], R143 ;  /* 0x0000008f08007986 */ /* 0x000fe6000c10153c */
[----:B------:R-:W-:Y:S02]  /*18b90*/  LEA.HI.X.SX32 R7, R2, R19, 0x1, P0 ;  /* 0x0000001302077211 */ /* 0x000fe400000f0eff */
[----:B------:R-:W-:-:S02]  /*18ba0*/  LEA R10, P0, R0, R3, 0x1 ;  /* 0x00000003000a7211 */ /* 0x000fc400078008ff */
[----:B------:R-:W-:Y:S01]  /*18bb0*/  LEA R2, R15, R0, 0x1 ;  /* 0x000000000f027211 */ /* 0x000fe200078e08ff */
[----:B------:R0:W-:Y:S01]  /*18bc0*/  STG.E.U16 desc[UR60][R4.64], R11 ;  /* 0x0000000b04007986 */ /* 0x0001e2000c10153c */
[----:B------:R-:W2:Y:S01]  /*18bd0*/  LDC R15, c[0x0][0x278] ;  /* 0x00009e00ff0f7b82 */ /* 0x000ea20000000800 */
[----:B------:R-:W-:Y:S02]  /*18be0*/  PRMT R20, R141, 0x7632, R20 ;  /* 0x000076328d147816 */ /* 0x000fe40000000014 */
[----:B0-----:R-:W-:Y:S01]  /*18bf0*/  LEA.HI.X.SX32 R11, R0, R19, 0x1, P0 ;  /* 0x00000013000b7211 */ /* 0x001fe200000f0eff */
[----:B----4-:R-:W-:Y:S01]  /*18c00*/  IMAD R0, R13, 0x2, R2 ;  /* 0x000000020d007824 */ /* 0x010fe200078e0202 */
[----:B------:R-:W-:-:S04]  /*18c10*/  LEA R12, P0, R2, R3, 0x1 ;  /* 0x00000003020c7211 */ /* 0x000fc800078008ff */
[----:B------:R-:W-:Y:S01]  /*18c20*/  LEA.HI.X.SX32 R13, R2, R19, 0x1, P0 ;  /* 0x00000013020d7211 */ /* 0x000fe200000f0eff */
[----:B---3--:R-:W-:Y:S01]  /*18c30*/  IMAD R2, R21, 0x2, R0 ;  /* 0x0000000215027824 */ /* 0x008fe200078e0200 */
[C---:B------:R-:W-:Y:S01]  /*18c40*/  LEA R4, P0, R0.reuse, R3, 0x1 ;  /* 0x0000000300047211 */ /* 0x040fe200078008ff */
[----:B------:R-:W0:Y:S02]  /*18c50*/  LDC R21, c[0x0][0x278] ;  /* 0x00009e00ff157b82 */ /* 0x000e240000000800 */
[----:B------:R-:W-:Y:S01]  /*18c60*/  IMAD R14, R23, 0x2, R2 ;  /* 0x00000002170e7824 */ /* 0x000fe200078e0202 */
[----:B------:R3:W-:Y:S01]  /*18c70*/  STG.E.U16 desc[UR60][R6.64], R20 ;  /* 0x0000001406007986 */ /* 0x0007e2000c10153c */
[----:B------:R-:W-:Y:S02]  /*18c80*/  LEA.HI.X.SX32 R5, R0, R19, 0x1, P0 ;  /* 0x0000001300057211 */ /* 0x000fe400000f0eff */
[----:B------:R-:W-:Y:S02]  /*18c90*/  PRMT R22, R142, 0x7632, R22 ;  /* 0x000076328e167816 */ /* 0x000fe40000000016 */
[----:B------:R-:W4:Y:S01]  /*18ca0*/  LDC R23, c[0x0][0x278] ;  /* 0x00009e00ff177b82 */ /* 0x000f220000000800 */
[----:B------:R-:W-:-:S02]  /*18cb0*/  PRMT R24, R143, 0x7632, R24 ;  /* 0x000076328f187816 */ /* 0x000fc40000000018 */
[----:B---3--:R-:W-:-:S04]  /*18cc0*/  LEA R6, P0, R14, R3, 0x1 ;  /* 0x000000030e067211 */ /* 0x008fc800078008ff */
[----:B------:R-:W-:Y:S01]  /*18cd0*/  LEA.HI.X.SX32 R7, R14, R19, 0x1, P0 ;  /* 0x000000130e077211 */ /* 0x000fe200000f0eff */
[----:B-1----:R-:W-:Y:S02]  /*18ce0*/  IMAD R14, R25, 0x2, R14 ;  /* 0x00000002190e7824 */ /* 0x002fe400078e020e */
[----:B------:R-:W1:Y:S01]  /*18cf0*/  LDC R25, c[0x0][0x278] ;  /* 0x00009e00ff197b82 */ /* 0x000e620000000800 */
[----:B------:R3:W-:Y:S04]  /*18d00*/  STG.E.U16 desc[UR60][R10.64], R22 ;  /* 0x000000160a007986 */ /* 0x0007e8000c10153c */
[----:B------:R5:W-:Y:S01]  /*18d10*/  STG.E.U16 desc[UR60][R12.64], R24 ;  /* 0x000000180c007986 */ /* 0x000be2000c10153c */
[----:B------:R-:W-:Y:S01]  /*18d20*/  LEA R8, P2, R2, R3, 0x1 ;  /* 0x0000000302087211 */ /* 0x000fe200078408ff */
[----:B--2---:R-:W-:-:S02]  /*18d30*/  IMAD R0, R15, 0x2, R14 ;  /* 0x000000020f007824 */ /* 0x004fc400078e020e */
[----:B------:R-:W2:Y:S01]  /*18d40*/  LDC R15, c[0x0][0x278] ;  /* 0x00009e00ff0f7b82 */ /* 0x000ea20000000800 */
[----:B------:R-:W-:Y:S02]  /*18d50*/  LEA.HI.X.SX32 R9, R2, R19, 0x1, P2 ;  /* 0x0000001302097211 */ /* 0x000fe400010f0eff */
[----:B---3--:R-:W-:-:S05]  /*18d60*/  LEA R10, P0, R14, R3, 0x1 ;  /* 0x000000030e0a7211 */ /* 0x008fca00078008ff */
[----:B-----5:R-:W3:Y:S01]  /*18d70*/  LDC R13, c[0x0][0x278] ;  /* 0x00009e00ff0d7b82 */ /* 0x020ee20000000800 */
        /* <DEDUP_REMOVED lines=8> */
[----:B----4-:R-:W-:Y:S02]  /*18e00*/  LEA R0, R23, R2, 0x1 ;  /* 0x0000000217007211 */ /* 0x010fe400078e08ff */
[----:B------:R-:W-:Y:S01]  /*18e10*/  LEA R6, P0, R2, R3, 0x1 ;  /* 0x0000000302067211 */ /* 0x000fe200078008ff */
[----:B------:R-:W4:Y:S01]  /*18e20*/  LDC R23, c[0x0][0x278] ;  /* 0x00009e00ff177b82 */ /* 0x000f220000000800 */
[----:B------:R-:W-:Y:S02]  /*18e30*/  PRMT R9, R36, 0x7632, R9 ;  /* 0x0000763224097816 */ /* 0x000fe40000000009 */
[----:B------:R-:W-:Y:S01]  /*18e40*/  LEA.HI.X.SX32 R7, R2, R19, 0x1, P0 ;  /* 0x0000001302077211 */ /* 0x000fe200000f0eff */
[----:B-1----:R-:W-:Y:S01]  /*18e50*/  IMAD R2, R25, 0x2, R0 ;  /* 0x0000000219027824 */ /* 0x002fe200078e0200 */
[----:B------:R-:W-:Y:S01]  /*18e60*/  LEA R8, P0, R0, R3, 0x1 ;  /* 0x0000000300087211 */ /* 0x000fe200078008ff */
[----:B------:R-:W-:Y:S02]  /*18e70*/  STG.E.U16 desc[UR60][R10.64], R39 ;  /* 0x000000270a007986 */ /* 0x000fe4000c10153c */
[----:B------:R-:W1:Y:S02]  /*18e80*/  LDC R25, c[0x0][0x278] ;  /* 0x00009e00ff197b82 */ /* 0x000e640000000800 */
[----:B------:R5:W-:Y:S01]  /*18e90*/  STG.E.U16 desc[UR60][R4.64], R9 ;  /* 0x0000000904007986 */ /* 0x000be2000c10153c */
[----:B------:R-:W-:-:S02]  /*18ea0*/  PRMT R20, R37, 0x7632, R20 ;  /* 0x0000763225147816 */ /* 0x000fc40000000014 */
[----:B-----5:R-:W-:Y:S01]  /*18eb0*/  LEA.HI.X.SX32 R9, R0, R19, 0x1, P0 ;  /* 0x0000001300097211 */ /* 0x020fe200000f0eff */
[----:B---3--:R-:W-:Y:S01]  /*18ec0*/  IMAD R0, R13, 0x2, R2 ;  /* 0x000000020d007824 */ /* 0x008fe200078e0202 */
[----:B------:R-:W-:-:S03]  /*18ed0*/  LEA R12, P0, R2, R3, 0x1 ;  /* 0x00000003020c7211 */ /* 0x000fc600078008ff */
[----:B--2---:R-:W-:Y:S02]  /*18ee0*/  IMAD R14, R15, 0x2, R0 ;  /* 0x000000020f0e7824 */ /* 0x004fe400078e0200 */
[----:B------:R-:W2:Y:S01]  /*18ef0*/  LDC R15, c[0x0][0x278] ;  /* 0x00009e00ff0f7b82 */ /* 0x000ea20000000800 */
[----:B------:R-:W-:Y:S01]  /*18f00*/  LEA.HI.X.SX32 R13, R2, R19, 0x1, P0 ;  /* 0x00000013020d7211 */ /* 0x000fe200000f0eff */
[----:B0-----:R-:W-:Y:S01]  /*18f10*/  IMAD R2, R21, 0x2, R14 ;  /* 0x0000000215027824 */ /* 0x001fe200078e020e */
[----:B------:R-:W-:Y:S01]  /*18f20*/  LEA R10, P2, R0, R3, 0x1 ;  /* 0x00000003000a7211 */ /* 0x000fe200078408ff */
[----:B------:R0:W-:Y:S01]  /*18f30*/  STG.E.U16 desc[UR60][R6.64], R20 ;  /* 0x0000001406007986 */ /* 0x0001e2000c10153c */
[----:B------:R-:W-:Y:S02]  /*18f40*/  PRMT R22, R38, 0x7632, R22 ;  /* 0x0000763226167816 */ /* 0x000fe40000000016 */
[----:B------:R-:W-:Y:S02]  /*18f50*/  LEA.HI.X.SX32 R11, R0, R19, 0x1, P2 ;  /* 0x00000013000b7211 */ /* 0x000fe400010f0eff */
[----:B------:R-:W-:Y:S01]  /*18f60*/  PRMT R24, R39, 0x7632, R24 ;  /* 0x0000763227187816 */ /* 0x000fe20000000018 */
[----:B------:R-:W-:Y:S01]  /*18f70*/  STG.E.U16 desc[UR60][R8.64], R22 ;  /* 0x0000001608007986 */ /* 0x000fe2000c10153c */
[----:B------:R-:W-:-:S02]  /*18f80*/  LEA R4, P0, R14, R3, 0x1 ;  /* 0x000000030e047211 */ /* 0x000fc400078008ff */
[C---:B0-----:R-:W-:Y:S01]  /*18f90*/  LEA R6, P2, R2.reuse, R3, 0x1 ;  /* 0x0000000302067211 */ /* 0x041fe200078408ff */
[----:B------:R0:W-:Y:S03]  /*18fa0*/  STG.E.U16 desc[UR60][R12.64], R24 ;  /* 0x000000180c007986 */ /* 0x0001e6000c10153c */
[-C--:B------:R-:W-:Y:S01]  /*18fb0*/  LEA.HI.X.SX32 R7, R2, R19.reuse, 0x1, P2 ;  /* 0x0000001302077211 */ /* 0x080fe200010f0eff */
[----:B----4-:R-:W-:Y:S01]  /*18fc0*/  IMAD R2, R23, 0x2, R2 ;  /* 0x0000000217027824 */ /* 0x010fe200078e0202 */
[----:B------:R-:W-:Y:S01]  /*18fd0*/  LEA.HI.X.SX32 R5, R14, R19, 0x1, P0 ;  /* 0x000000130e057211 */ /* 0x000fe200000f0eff */
[----:B0-----:R-:W0:Y:S03]  /*18fe0*/  LDC R13, c[0x0][0x278] ;  /* 0x00009e00ff0d7b82 */ /* 0x001e260000000800 */
[C---:B------:R-:W-:Y:S01]  /*18ff0*/  LEA R8, P0, R2.reuse, R3, 0x1 ;  /* 0x0000000302087211 */ /* 0x040fe200078008ff */
[----:B-1----:R-:W-:Y:S01]  /*19000*/  IMAD R0, R25, 0x2, R2 ;  /* 0x0000000219007824 */ /* 0x002fe200078e0202 */
[----:B------:R-:W-:Y:S02]  /*19010*/  STG.E.U16 desc[UR60][R10.64], R40 ;  /* 0x000000280a007986 */ /* 0x000fe4000c10153c */
[----:B------:R-:W-:-:S02]  /*19020*/  LEA.HI.X.SX32 R9, R2, R19, 0x1, P0 ;  /* 0x0000001302097211 */ /* 0x000fc400000f0eff */
[----:B------:R-:W1:Y:S01]  /*19030*/  LDS.128 R20, [R18] ;  /* 0x0000000012147984 */ /* 0x000e620000000c00 */
[----:B------:R-:W3:Y:S01]  /*19040*/  LDC R25, c[0x0][0x278] ;  /* 0x00009e00ff197b82 */ /* 0x000ee20000000800 */
[----:B--2---:R-:W-:Y:S02]  /*19050*/  LEA R2, R15, R0, 0x1 ;  /* 0x000000000f027211 */ /* 0x004fe400078e08ff */
[----:B------:R2:W-:Y:S05]  /*19060*/  STG.E.U16 desc[UR60][R4.64], R41 ;  /* 0x0000002904007986 */ /* 0x0005ea000c10153c */
[----:B------:R-:W4:Y:S01]  /*19070*/  LDC R15, c[0x0][0x278] ;  /* 0x00009e00ff0f7b82 */ /* 0x000f220000000800 */
[----:B------:R5:W-:Y:S01]  /*19080*/  STG.E.U16 desc[UR60][R6.64], R42 ;  /* 0x0000002a06007986 */ /* 0x000be2000c10153c */
[----:B--2---:R-:W-:-:S04]  /*19090*/  LEA R4, P0, R0, R3, 0x1 ;  /* 0x0000000300047211 */ /* 0x004fc800078008ff */
[----:B------:R-:W-:Y:S01]  /*190a0*/  LEA.HI.X.SX32 R5, R0, R19, 0x1, P0 ;  /* 0x0000001300057211 */ /* 0x000fe200000f0eff */
[----:B------:R-:W-:Y:S01]  /*190b0*/  IMAD R0, R27, 0x2, R2 ;  /* 0x000000021b007824 */ /* 0x000fe200078e0202 */
[----:B-----5:R-:W-:Y:S01]  /*190c0*/  LEA R6, P0, R2, R3, 0x1 ;  /* 0x0000000302067211 */ /* 0x020fe200078008ff */
[----:B------:R-:W2:Y:S01]  /*190d0*/  LDC R27, c[0x0][0x278] ;  /* 0x00009e00ff1b7b82 */ /* 0x000ea20000000800 */
[----:B------:R-:W-:Y:S02]  /*190e0*/  PRMT R11, R40, 0x7632, R11 ;  /* 0x00007632280b7816 */ /* 0x000fe4000000000b */
[----:B------:R-:W-:Y:S01]  /*190f0*/  LEA.HI.X.SX32 R7, R2, R19, 0x1, P0 ;  /* 0x0000001302077211 */ /* 0x000fe200000f0eff */
[----:B------:R-:W-:Y:S01]  /*19100*/  IMAD R2, R29, 0x2, R0 ;  /* 0x000000021d027824 */ /* 0x000fe200078e0200 */
[----:B------:R-:W-:Y:S01]  /*19110*/  LEA R10, P0, R0, R3, 0x1 ;  /* 0x00000003000a7211 */ /* 0x000fe200078008ff */
[----:B------:R-:W-:Y:S02]  /*19120*/  STG.E.U16 desc[UR60][R8.64], R43 ;  /* 0x0000002b08007986 */ /* 0x000fe4000c10153c */
[----:B------:R-:W5:Y:S02]  /*19130*/  LDC R29, c[0x0][0x278] ;  /* 0x00009e00ff1d7b82 */ /* 0x000f640000000800 */
[----:B------:R1:W-:Y:S01]  /*19140*/  STG.E.U16 desc[UR60][R4.64], R11 ;  /* 0x0000000b04007986 */ /* 0x0003e2000c10153c */
[----:B------:R-:W-:-:S02]  /*19150*/  PRMT R14, R41, 0x7632, R14 ;  /* 0x00007632290e7816 */ /* 0x000fc4000000000e */
[----:B-1----:R-:W-:Y:S01]  /*19160*/  LEA.HI.X.SX32 R11, R0, R19, 0x1, P0 ;  /* 0x00000013000b7211 */ /* 0x002fe200000f0eff */
[----:B0-----:R-:W-:Y:S01]  /*19170*/  IMAD R0, R13, 0x2, R2 ;  /* 0x000000020d007824 */ /* 0x001fe200078e0202 */
[----:B------:R-:W-:-:S04]  /*19180*/  LEA R12, P0, R2, R3, 0x1 ;  /* 0x00000003020c7211 */ /* 0x000fc800078008ff */
[----:B------:R-:W-:Y:S01]  /*19190*/  LEA.HI.X.SX32 R13, R2, R19, 0x1, P0 ;  /* 0x00000013020d7211 */ /* 0x000fe200000f0eff */
[----:B---3--:R-:W-:Y:S01]  /*191a0*/  IMAD R2, R25, 0x2, R0 ;  /* 0x0000000219027824 */ /* 0x008fe200078e0200 */
[C---:B------:R-:W-:Y:S01]  /*191b0*/  LEA R4, P0, R0.reuse, R3, 0x1 ;  /* 0x0000000300047211 */ /* 0x040fe200078008ff */
[----:B------:R-:W0:Y:S01]  /*191c0*/  LDC R25, c[0x0][0x278] ;  /* 0x00009e00ff197b82 */ /* 0x000e220000000800 */
[----:B------:R1:W-:Y:S02]  /*191d0*/  STG.E.U16 desc[UR60][R6.64], R14 ;  /* 0x0000000e06007986 */ /* 0x0003e4000c10153c */
[----:B------:R-:W-:Y:S01]  /*191e0*/  LEA.HI.X.SX32 R5, R0, R19, 0x1, P0 ;  /* 0x0000001300057211 */ /* 0x000fe200000f0eff */
[----:B----4-:R-:W-:-:S04]  /*191f0*/  IMAD R0, R15, 0x2, R2 ;  /* 0x000000020f007824 */ /* 0x010fc800078e0202 */
[----:B------:R-:W3:Y:S01]  /*19200*/  LDC R15, c[0x0][0x278] ;  /* 0x00009e00ff0f7b82 */ /* 0x000ee20000000800 */
[----:B------:R-:W-:Y:S02]  /*19210*/  PRMT R24, R42, 0x7632, R24 ;  /* 0x000076322a187816 */ /* 0x000fe40000000018 */
[-C--:B-1----:R-:W-:Y:S02]  /*19220*/  LEA R6, P0, R2, R3.reuse, 0x1 ;  /* 0x0000000302067211 */ /* 0x082fe400078008ff */
[----:B------:R-:W-:Y:S02]  /*19230*/  LEA R8, P2, R0, R3, 0x1 ;  /* 0x0000000300087211 */ /* 0x000fe400078408ff */
[-C--:B------:R-:W-:Y:S01]  /*19240*/  LEA.HI.X.SX32 R7, R2, R19.reuse, 0x1, P0 ;  /* 0x0000001302077211 */ /* 0x080fe200000f0eff */
[----:B--2---:R-:W-:Y:S01]  /*19250*/  IMAD R2, R27, 0x2, R0 ;  /* 0x000000021b027824 */ /* 0x004fe200078e0200 */
[----:B------:R1:W-:Y:S01]  /*19260*/  STG.E.U16 desc[UR60][R10.64], R24 ;  /* 0x000000180a007986 */ /* 0x0003e2000c10153c */
[----:B------:R-:W-:-:S02]  /*19270*/  LEA.HI.X.SX32 R9, R0, R19, 0x1, P2 ;  /* 0x0000001300097211 */ /* 0x000fc400010f0eff */
[----:B------:R-:W-:Y:S02]  /*19280*/  PRMT R26, R43, 0x7632, R26 ;  /* 0x000076322b1a7816 */ /* 0x000fe4000000001a */
[----:B-----5:R-:W-:Y:S02]  /*19290*/  LEA R0, R29, R2, 0x1 ;  /* 0x000000021d007211 */ /* 0x020fe400078e08ff */
[C---:B-1----:R-:W-:Y:S01]  /*192a0*/  LEA R10, P0, R2.reuse, R3, 0x1 ;  /* 0x00000003020a7211 */ /* 0x042fe200078008ff */
[----:B------:R1:W-:Y:S03]  /*192b0*/  STG.E.U16 desc[UR60][R12.64], R26 ;  /* 0x0000001a0c007986 */ /* 0x0003e6000c10153c */
[----:B------:R-:W-:Y:S01]  /*192c0*/  LEA.HI.X.SX32 R11, R2, R19, 0x1, P0 ;  /* 0x00000013020b7211 */ /* 0x000fe200000f0eff */
[----:B------:R-:W-:Y:S01]  /*192d0*/  IMAD R2, R31, 0x2, R0 ;  /* 0x000000021f027824 */ /* 0x000fe200078e0200 */
[----:B------:R2:W-:Y:S03]  /*192e0*/  STG.E.U16 desc[UR60][R4.64], R20 ;  /* 0x0000001404007986 */ /* 0x0005e6000c10153c */
[----:B0-----:R-:W-:Y:S01]  /*192f0*/  IMAD R14, R25, 0x2, R2 ;  /* 0x00000002190e7824 */ /* 0x001fe200078e0202 */
[C---:B-1----:R-:W-:Y:S01]  /*19300*/  LEA R12, P0, R0.reuse, R3, 0x1 ;  /* 0x00000003000c7211 */ /* 0x042fe200078008ff */
[----:B------:R0:W-:Y:S03]  /*19310*/  STG.E.U16 desc[UR60][R6.64], R21 ;  /* 0x0000001506007986 */ /* 0x0001e6000c10153c */
[----:B------:R-:W-:Y:S01]  /*19320*/  LEA.HI.X.SX32 R13, R0, R19, 0x1, P0 ;  /* 0x00000013000d7211 */ /* 0x000fe200000f0eff */
[----:B------:R3:W-:Y:S01]  /*19330*/  STG.E.U16 desc[UR60][R8.64], R22 ;  /* 0x0000001608007986 */ /* 0x0007e2000c10153c */
[----:B--2---:R-:W-:-:S04]  /*19340*/  LEA R4, P0, R2, R3, 0x1 ;  /* 0x0000000302047211 */ /* 0x004fc800078008ff */
[----:B------:R-:W-:Y:S02]  /*19350*/  LEA.HI.X.SX32 R5, R2, R19, 0x1, P0 ;  /* 0x0000001302057211 */ /* 0x000fe400000f0eff */
[-C--:B------:R-:W-:Y:S02]  /*19360*/  LEA R2, P0, R14, R3.reuse, 0x1 ;  /* 0x000000030e027211 */ /* 0x080fe400078008ff */
[----:B0-----:R-:W-:Y:S01]  /*19370*/  PRMT R7, R20, 0x7632, R7 ;  /* 0x0000763214077816 */ /* 0x001fe20000000007 */
[----:B---3--:R-:W-:Y:S01]  /*19380*/  IMAD R8, R15, 0x2, R14 ;  /* 0x000000020f087824 */ /* 0x008fe200078e020e */
[----:B------:R-:W-:Y:S01]  /*19390*/  PRMT R18, R21, 0x7632, R18 ;  /* 0x0000763215127816 */ /* 0x000fe20000000012 */
[----:B------:R-:W-:Y:S03]  /*193a0*/  STG.E.U16 desc[UR60][R10.64], R23 ;  /* 0x000000170a007986 */ /* 0x000fe6000c10153c */
[----:B------:R-:W-:Y:S01]  /*193b0*/  LEA R6, P2, R8, R3, 0x1 ;  /* 0x0000000308067211 */ /* 0x000fe200078408ff */
[----:B------:R0:W-:Y:S01]  /*193c0*/  STG.E.U16 desc[UR60][R12.64], R7 ;  /* 0x000000070c007986 */ /* 0x0001e2000c10153c */
[----:B------:R-:W-:-:S02]  /*193d0*/  PRMT R24, R22, 0x7632, R24 ;  /* 0x0000763216187816 */ /* 0x000fc40000000018 */
[-C--:B------:R-:W-:Y:S02]  /*193e0*/  LEA.HI.X.SX32 R3, R14, R19.reuse, 0x1, P0 ;  /* 0x000000130e037211 */ /* 0x080fe400000f0eff */
[----:B------:R-:W-:Y:S01]  /*193f0*/  PRMT R20, R23, 0x7632, R20 ;  /* 0x0000763217147816 */ /* 0x000fe20000000014 */
[----:B------:R1:W-:Y:S01]  /*19400*/  STG.E.U16 desc[UR60][R4.64], R18 ;  /* 0x0000001204007986 */ /* 0x0003e2000c10153c */
[----:B0-----:R-:W-:-:S03]  /*19410*/  LEA.HI.X.SX32 R7, R8, R19, 0x1, P2 ;  /* 0x0000001308077211 */ /* 0x001fc600010f0eff */
[----:B------:R1:W-:Y:S04]  /*19420*/  STG.E.U16 desc[UR60][R2.64], R24 ;  /* 0x0000001802007986 */ /* 0x0003e8000c10153c */
[----:B------:R1:W-:Y:S01]  /*19430*/  STG.E.U16 desc[UR60][R6.64], R20 ;  /* 0x0000001406007986 */ /* 0x0003e2000c10153c */
[----:B------:R-:W-:Y:S02]  /*19440*/  FSEL R0, R159, -INF , P1 ;  /* 0xff8000009f007808 */ /* 0x000fe40000800000 */
[----:B------:R-:W-:-:S03]  /*19450*/  FSEL R9, R158, -INF , P5 ;  /* 0xff8000009e097808 */ /* 0x000fc60002800000 */
[----:B------:R-:W-:Y:S02]  /*19460*/  FFMA R8, R0, 0.69314718246459960938, R17 ;  /* 0x3f31721800087823 */ /* 0x000fe40000000011 */
[----:B------:R-:W-:Y:S01]  /*19470*/  FFMA R9, R9, 0.69314718246459960938, R16 ;  /* 0x3f31721809097823 */ /* 0x000fe20000000010 */
[----:B------:R-:W-:Y:S08]  /*19480*/  BAR.SYNC.DEFER_BLOCKING 0x0 ;  /* 0x0000000000007b1d */ /* 0x000ff00000010000 */
[----:B------:R-:W0:Y:S01]  /*19490*/  LDC R0, c[0x0][0x27c] ;  /* 0x00009f00ff007b82 */ /* 0x000e220000000800 */
[----:B------:R1:W-:Y:S07]  /*194a0*/  STS.64 [R157], R8 ;  /* 0x000000089d007388 */ /* 0x0003ee0000000a00 */
[----:B------:R-:W-:Y:S06]  /*194b0*/  BAR.SYNC.DEFER_BLOCKING 0x0 ;  /* 0x0000000000007b1d */ /* 0x000fec0000010000 */
[----:B------:R-:W-:Y:S05]  /*194c0*/  @P4 EXIT ;  /* 0x000000000000494d */ /* 0x000fea0003800000 */
[----:B-1----:R-:W2:Y:S01]  /*194d0*/  LDL.LU R157, [R1+0x208] ;  /* 0x00020800019d7983 */ /* 0x002ea20000300800 */
[----:B------:R-:W1:Y:S01]  /*194e0*/  LDC.64 R6, c[0x0][0x230] ;  /* 0x00008c00ff067b82 */ /* 0x000e620000000a00 */
[----:B0-----:R-:W-:Y:S02]  /*194f0*/  IMAD R0, R149, R0, RZ ;  /* 0x0000000095007224 */ /* 0x001fe400078e02ff */
[----:B------:R-:W-:Y:S02]  /*19500*/  IMAD.SHL.U32 R2, R148, 0x4, RZ ;  /* 0x0000000494027824 */ /* 0x000fe400078e00ff */
[C---:B------:R-:W-:Y:S02]  /*19510*/  IMAD.SHL.U32 R3, R0.reuse, 0x4, RZ ;  /* 0x0000000400037824 */ /* 0x040fe400078e00ff */
[----:B------:R-:W-:-:S04]  /*19520*/  IMAD.HI R0, R0, 0x4, RZ ;  /* 0x0000000400007827 */ /* 0x000fc800078e02ff */
[----:B------:R-:W-:Y:S01]  /*19530*/  IMAD.HI R4, R148, 0x4, RZ ;  /* 0x0000000494047827 */ /* 0x000fe200078e02ff */
[----:B-1----:R-:W-:-:S04]  /*19540*/  IADD3 R2, P0, P1, R2, R6, R3 ;  /* 0x0000000602027210 */ /* 0x002fc8000791e003 */
[----:B------:R-:W-:Y:S01]  /*19550*/  IADD3.X R3, R4, R7, R0, P0, P1 ;  /* 0x0000000704037210 */ /* 0x000fe200007e2400 */
[----:B--2---:R-:W0:Y:S04]  /*19560*/  LDS R5, [R157] ;  /* 0x000000009d057984 */ /* 0x004e280000000800 */
[----:B0-----:R-:W-:Y:S01]  /*19570*/  STG.E desc[UR60][R2.64], R5 ;  /* 0x0000000502007986 */ /* 0x001fe2000c10193c */
[----:B------:R-:W-:Y:S05]  /*19580*/  EXIT ;  /* 0x000000000000794d */ /* 0x000fea0003800000 */
.L_x_2:
[----:B------:R-:W-:-:S00]  /*19590*/  BRA `(.L_x_2) ;  /* 0xfffffffc00fc7947 */ /* 0x000fc0000383ffff */
[----:B------:R-:W-:-:S00]  /*195a0*/  NOP ;  /* 0x0000000000007918 */ /* 0x000fc00000000000 */
        /* <DEDUP_REMOVED lines=13> */
.L_x_3:


//--------------------- .nv.global.init           --------------------------
	.section	.nv.global.init,"aw",@progbits
.nv.global.init:
	.type		_$_str,@object
	.size		_$_str,(.L_0 - _$_str)
_$_str:
        /*0000*/ 	.byte	0x5f, 0x5f, 0x43, 0x55, 0x44, 0x41, 0x5f, 0x46, 0x54, 0x5a, 0x00
.L_0:


//--------------------- .nv.shared.attn_fwd       --------------------------
	.section	.nv.shared.attn_fwd,"aw",@nobits
	.sectionflags	@""
	.align	16
	.zero		1024


//--------------------- .nv.shared.reserved.0     --------------------------
	.section	.nv.shared.reserved.0,"aw",@nobits
	.weak		__nv_reservedSMEM_offset_0_alias
	.size		__nv_reservedSMEM_offset_0_alias, 0, 0
	.other		__nv_reservedSMEM_offset_0_alias,@"STO_CUDA_RESERVED_SHARED STV_DEFAULT"
__nv_reservedSMEM_offset_0_alias:
	.zero		0


//--------------------- .nv.constant0.attn_fwd    --------------------------
	.section	.nv.constant0.attn_fwd,"a",@progbits
	.sectionflags	@""
	.align	4
.nv.constant0.attn_fwd:
	.zero		664


//--------------------- SYMBOLS --------------------------

	.type		.nv.reservedSmem.offset0,@object
	.size		.nv.reservedSmem.offset0,0x4
